//
// Generated by NVIDIA NVVM Compiler
//
// Compiler Build ID: CL-36424714
// Cuda compilation tools, release 13.0, V13.0.88
// Based on NVVM 20.0.0
//

.version 9.0
.target sm_100
.address_size 64

	// .globl	_Z12find_AbsDiffPdS_S_m
// _ZZN3cub18CUB_300001_SM_10006detail6reduce28DeviceReduceSingleTileKernelINS2_10policy_hubIdjN4cuda3__47maximumIvEEE10Policy1000EPdSB_jS8_ddNS5_3std3__410__identityEEEvT0_T1_T2_T3_T4_T6_E12temp_storage has been demoted
// _ZZN3cub18CUB_300001_SM_10006detail6reduce18DeviceReduceKernelINS2_10policy_hubIdjN4cuda3__47maximumIvEEE10Policy1000EPdjS8_dNS5_3std3__410__identityEEEvT0_PT3_T1_NS0_13GridEvenShareISI_EET2_T4_E12temp_storage has been demoted
// _ZZN3cub18CUB_300001_SM_10006detail6reduce28DeviceReduceSingleTileKernelINS2_10policy_hubIdjN4cuda3__47maximumIvEEE10Policy1000EPdSB_iS8_ddNS5_3std3__410__identityEEEvT0_T1_T2_T3_T4_T6_E12temp_storage has been demoted
.global .align 1 .b8 _ZN34_INTERNAL_6940f304_4_k_cu_fd839c3b4cuda3std3__45__cpo5beginE[1];
.global .align 1 .b8 _ZN34_INTERNAL_6940f304_4_k_cu_fd839c3b4cuda3std3__45__cpo3endE[1];
.global .align 1 .b8 _ZN34_INTERNAL_6940f304_4_k_cu_fd839c3b4cuda3std3__45__cpo6cbeginE[1];
.global .align 1 .b8 _ZN34_INTERNAL_6940f304_4_k_cu_fd839c3b4cuda3std3__45__cpo4cendE[1];
.global .align 1 .b8 _ZN34_INTERNAL_6940f304_4_k_cu_fd839c3b4cuda3std3__45__cpo6rbeginE[1];
.global .align 1 .b8 _ZN34_INTERNAL_6940f304_4_k_cu_fd839c3b4cuda3std3__45__cpo4rendE[1];
.global .align 1 .b8 _ZN34_INTERNAL_6940f304_4_k_cu_fd839c3b4cuda3std3__45__cpo7crbeginE[1];
.global .align 1 .b8 _ZN34_INTERNAL_6940f304_4_k_cu_fd839c3b4cuda3std3__45__cpo5crendE[1];
.global .align 1 .b8 _ZN34_INTERNAL_6940f304_4_k_cu_fd839c3b4cuda3std3__436_GLOBAL__N__6940f304_4_k_cu_fd839c3b6ignoreE[1];
.global .align 1 .b8 _ZN34_INTERNAL_6940f304_4_k_cu_fd839c3b4cuda3std3__419piecewise_constructE[1];
.global .align 1 .b8 _ZN34_INTERNAL_6940f304_4_k_cu_fd839c3b4cuda3std3__48in_placeE[1];
.global .align 1 .b8 _ZN34_INTERNAL_6940f304_4_k_cu_fd839c3b4cuda3std3__420unreachable_sentinelE[1];
.global .align 1 .b8 _ZN34_INTERNAL_6940f304_4_k_cu_fd839c3b4cuda3std3__47nulloptE[1];
.global .align 1 .b8 _ZN34_INTERNAL_6940f304_4_k_cu_fd839c3b4cuda3std3__48unexpectE[1];
.global .align 1 .b8 _ZN34_INTERNAL_6940f304_4_k_cu_fd839c3b4cuda3std6ranges3__45__cpo4swapE[1];
.global .align 1 .b8 _ZN34_INTERNAL_6940f304_4_k_cu_fd839c3b4cuda3std6ranges3__45__cpo9iter_moveE[1];
.global .align 1 .b8 _ZN34_INTERNAL_6940f304_4_k_cu_fd839c3b4cuda3std6ranges3__45__cpo5beginE[1];
.global .align 1 .b8 _ZN34_INTERNAL_6940f304_4_k_cu_fd839c3b4cuda3std6ranges3__45__cpo3endE[1];
.global .align 1 .b8 _ZN34_INTERNAL_6940f304_4_k_cu_fd839c3b4cuda3std6ranges3__45__cpo6cbeginE[1];
.global .align 1 .b8 _ZN34_INTERNAL_6940f304_4_k_cu_fd839c3b4cuda3std6ranges3__45__cpo4cendE[1];
.global .align 1 .b8 _ZN34_INTERNAL_6940f304_4_k_cu_fd839c3b4cuda3std6ranges3__45__cpo7advanceE[1];
.global .align 1 .b8 _ZN34_INTERNAL_6940f304_4_k_cu_fd839c3b4cuda3std6ranges3__45__cpo9iter_swapE[1];
.global .align 1 .b8 _ZN34_INTERNAL_6940f304_4_k_cu_fd839c3b4cuda3std6ranges3__45__cpo4nextE[1];
.global .align 1 .b8 _ZN34_INTERNAL_6940f304_4_k_cu_fd839c3b4cuda3std6ranges3__45__cpo4prevE[1];
.global .align 1 .b8 _ZN34_INTERNAL_6940f304_4_k_cu_fd839c3b4cuda3std6ranges3__45__cpo4dataE[1];
.global .align 1 .b8 _ZN34_INTERNAL_6940f304_4_k_cu_fd839c3b4cuda3std6ranges3__45__cpo5cdataE[1];
.global .align 1 .b8 _ZN34_INTERNAL_6940f304_4_k_cu_fd839c3b4cuda3std6ranges3__45__cpo4sizeE[1];
.global .align 1 .b8 _ZN34_INTERNAL_6940f304_4_k_cu_fd839c3b4cuda3std6ranges3__45__cpo5ssizeE[1];
.global .align 1 .b8 _ZN34_INTERNAL_6940f304_4_k_cu_fd839c3b4cuda3std6ranges3__45__cpo8distanceE[1];
.global .align 1 .b8 _ZN34_INTERNAL_6940f304_4_k_cu_fd839c3b6thrust24THRUST_300001_SM_1000_NS6system6detail10sequential3seqE[1];
.global .align 1 .b8 _ZN34_INTERNAL_6940f304_4_k_cu_fd839c3b6thrust24THRUST_300001_SM_1000_NS12placeholders2_1E[1];
.global .align 1 .b8 _ZN34_INTERNAL_6940f304_4_k_cu_fd839c3b6thrust24THRUST_300001_SM_1000_NS12placeholders2_2E[1];
.global .align 1 .b8 _ZN34_INTERNAL_6940f304_4_k_cu_fd839c3b6thrust24THRUST_300001_SM_1000_NS12placeholders2_3E[1];
.global .align 1 .b8 _ZN34_INTERNAL_6940f304_4_k_cu_fd839c3b6thrust24THRUST_300001_SM_1000_NS12placeholders2_4E[1];
.global .align 1 .b8 _ZN34_INTERNAL_6940f304_4_k_cu_fd839c3b6thrust24THRUST_300001_SM_1000_NS12placeholders2_5E[1];
.global .align 1 .b8 _ZN34_INTERNAL_6940f304_4_k_cu_fd839c3b6thrust24THRUST_300001_SM_1000_NS12placeholders2_6E[1];
.global .align 1 .b8 _ZN34_INTERNAL_6940f304_4_k_cu_fd839c3b6thrust24THRUST_300001_SM_1000_NS12placeholders2_7E[1];
.global .align 1 .b8 _ZN34_INTERNAL_6940f304_4_k_cu_fd839c3b6thrust24THRUST_300001_SM_1000_NS12placeholders2_8E[1];
.global .align 1 .b8 _ZN34_INTERNAL_6940f304_4_k_cu_fd839c3b6thrust24THRUST_300001_SM_1000_NS12placeholders2_9E[1];
.global .align 1 .b8 _ZN34_INTERNAL_6940f304_4_k_cu_fd839c3b6thrust24THRUST_300001_SM_1000_NS12placeholders3_10E[1];

.visible .entry _Z12find_AbsDiffPdS_S_m(
	.param .u64 .ptr .align 1 _Z12find_AbsDiffPdS_S_m_param_0,
	.param .u64 .ptr .align 1 _Z12find_AbsDiffPdS_S_m_param_1,
	.param .u64 .ptr .align 1 _Z12find_AbsDiffPdS_S_m_param_2,
	.param .u64 _Z12find_AbsDiffPdS_S_m_param_3
)
{
	.reg .pred 	%p<8>;
	.reg .b32 	%r<9>;
	.reg .b64 	%rd<17>;
	.reg .b64 	%fd<5>;

	ld.param.u64 	%rd2, [_Z12find_AbsDiffPdS_S_m_param_0];
	ld.param.u64 	%rd3, [_Z12find_AbsDiffPdS_S_m_param_1];
	ld.param.u64 	%rd4, [_Z12find_AbsDiffPdS_S_m_param_2];
	ld.param.u64 	%rd5, [_Z12find_AbsDiffPdS_S_m_param_3];
	mov.u32 	%r2, %ctaid.x;
	mov.u32 	%r3, %ntid.x;
	mov.u32 	%r4, %tid.x;
	mad.lo.s32 	%r1, %r2, %r3, %r4;
	mov.u32 	%r5, %ctaid.y;
	mov.u32 	%r6, %ntid.y;
	mov.u32 	%r7, %tid.y;
	mad.lo.s32 	%r8, %r5, %r6, %r7;
	setp.lt.s32 	%p1, %r1, 1;
	cvt.s64.s32 	%rd6, %r1;
	setp.le.u64 	%p2, %rd5, %rd6;
	or.pred  	%p3, %p1, %p2;
	setp.eq.s32 	%p4, %r8, 0;
	or.pred  	%p5, %p4, %p3;
	cvt.u64.u32 	%rd1, %r8;
	setp.le.u64 	%p6, %rd5, %rd1;
	or.pred  	%p7, %p6, %p5;
	@%p7 bra 	$L__BB0_2;
	cvta.to.global.u64 	%rd7, %rd3;
	cvta.to.global.u64 	%rd8, %rd2;
	cvta.to.global.u64 	%rd9, %rd4;
	cvt.u64.u32 	%rd10, %r1;
	mad.lo.s64 	%rd11, %rd10, %rd5, %rd10;
	add.s64 	%rd12, %rd11, %rd1;
	shl.b64 	%rd13, %rd12, 3;
	add.s64 	%rd14, %rd7, %rd13;
	ld.global.f64 	%fd1, [%rd14];
	add.s64 	%rd15, %rd8, %rd13;
	ld.global.f64 	%fd2, [%rd15];
	sub.f64 	%fd3, %fd1, %fd2;
	abs.f64 	%fd4, %fd3;
	add.s64 	%rd16, %rd9, %rd13;
	st.global.f64 	[%rd16], %fd4;
$L__BB0_2:
	ret;

}
	// .globl	_Z14calculate_gridPdS_m
.visible .entry _Z14calculate_gridPdS_m(
	.param .u64 .ptr .align 1 _Z14calculate_gridPdS_m_param_0,
	.param .u64 .ptr .align 1 _Z14calculate_gridPdS_m_param_1,
	.param .u64 _Z14calculate_gridPdS_m_param_2
)
{
	.reg .pred 	%p<8>;
	.reg .b32 	%r<13>;
	.reg .b64 	%rd<28>;
	.reg .b64 	%fd<9>;

	ld.param.u64 	%rd2, [_Z14calculate_gridPdS_m_param_0];
	ld.param.u64 	%rd3, [_Z14calculate_gridPdS_m_param_1];
	ld.param.u64 	%rd4, [_Z14calculate_gridPdS_m_param_2];
	mov.u32 	%r2, %ctaid.x;
	mov.u32 	%r3, %ntid.x;
	mov.u32 	%r4, %tid.x;
	mad.lo.s32 	%r1, %r2, %r3, %r4;
	mov.u32 	%r5, %ctaid.y;
	mov.u32 	%r6, %ntid.y;
	mov.u32 	%r7, %tid.y;
	mad.lo.s32 	%r8, %r5, %r6, %r7;
	setp.lt.s32 	%p1, %r1, 1;
	cvt.s64.s32 	%rd5, %r1;
	setp.le.u64 	%p2, %rd4, %rd5;
	or.pred  	%p3, %p1, %p2;
	setp.eq.s32 	%p4, %r8, 0;
	or.pred  	%p5, %p4, %p3;
	cvt.u64.u32 	%rd1, %r8;
	setp.le.u64 	%p6, %rd4, %rd1;
	or.pred  	%p7, %p6, %p5;
	@%p7 bra 	$L__BB1_2;
	cvt.u32.u64 	%r9, %rd1;
	cvta.to.global.u64 	%rd6, %rd2;
	cvta.to.global.u64 	%rd7, %rd3;
	add.s32 	%r10, %r1, -1;
	cvt.u64.u32 	%rd8, %r10;
	mad.lo.s64 	%rd9, %rd8, %rd4, %rd8;
	add.s64 	%rd10, %rd9, %rd1;
	shl.b64 	%rd11, %rd10, 3;
	add.s64 	%rd12, %rd6, %rd11;
	ld.global.f64 	%fd1, [%rd12];
	add.s32 	%r11, %r1, 1;
	cvt.u64.u32 	%rd13, %r11;
	mad.lo.s64 	%rd14, %rd13, %rd4, %rd13;
	add.s64 	%rd15, %rd14, %rd1;
	shl.b64 	%rd16, %rd15, 3;
	add.s64 	%rd17, %rd6, %rd16;
	ld.global.f64 	%fd2, [%rd17];
	add.f64 	%fd3, %fd1, %fd2;
	cvt.u64.u32 	%rd18, %r1;
	mad.lo.s64 	%rd19, %rd18, %rd4, %rd18;
	add.s32 	%r12, %r9, -1;
	cvt.u64.u32 	%rd20, %r12;
	add.s64 	%rd21, %rd19, %rd20;
	shl.b64 	%rd22, %rd21, 3;
	add.s64 	%rd23, %rd6, %rd22;
	ld.global.f64 	%fd4, [%rd23];
	add.f64 	%fd5, %fd3, %fd4;
	add.s64 	%rd24, %rd19, %rd1;
	shl.b64 	%rd25, %rd24, 3;
	add.s64 	%rd26, %rd6, %rd25;
	ld.global.f64 	%fd6, [%rd26+8];
	add.f64 	%fd7, %fd5, %fd6;
	mul.f64 	%fd8, %fd7, 0d3FD0000000000000;
	add.s64 	%rd27, %rd7, %rd25;
	st.global.f64 	[%rd27], %fd8;
$L__BB1_2:
	ret;

}
	// .globl	_ZN3cub18CUB_300001_SM_10006detail11EmptyKernelIvEEvv
.visible .entry _ZN3cub18CUB_300001_SM_10006detail11EmptyKernelIvEEvv()
{


	ret;

}
	// .globl	_ZN3cub18CUB_300001_SM_10006detail6reduce28DeviceReduceSingleTileKernelINS2_10policy_hubIdjN4cuda3__47maximumIvEEE10Policy1000EPdSB_jS8_ddNS5_3std3__410__identityEEEvT0_T1_T2_T3_T4_T6_
.visible .entry _ZN3cub18CUB_300001_SM_10006detail6reduce28DeviceReduceSingleTileKernelINS2_10policy_hubIdjN4cuda3__47maximumIvEEE10Policy1000EPdSB_jS8_ddNS5_3std3__410__identityEEEvT0_T1_T2_T3_T4_T6_(
	.param .u64 .ptr .align 1 _ZN3cub18CUB_300001_SM_10006detail6reduce28DeviceReduceSingleTileKernelINS2_10policy_hubIdjN4cuda3__47maximumIvEEE10Policy1000EPdSB_jS8_ddNS5_3std3__410__identityEEEvT0_T1_T2_T3_T4_T6__param_0,
	.param .u64 .ptr .align 1 _ZN3cub18CUB_300001_SM_10006detail6reduce28DeviceReduceSingleTileKernelINS2_10policy_hubIdjN4cuda3__47maximumIvEEE10Policy1000EPdSB_jS8_ddNS5_3std3__410__identityEEEvT0_T1_T2_T3_T4_T6__param_1,
	.param .u32 _ZN3cub18CUB_300001_SM_10006detail6reduce28DeviceReduceSingleTileKernelINS2_10policy_hubIdjN4cuda3__47maximumIvEEE10Policy1000EPdSB_jS8_ddNS5_3std3__410__identityEEEvT0_T1_T2_T3_T4_T6__param_2,
	.param .align 1 .b8 _ZN3cub18CUB_300001_SM_10006detail6reduce28DeviceReduceSingleTileKernelINS2_10policy_hubIdjN4cuda3__47maximumIvEEE10Policy1000EPdSB_jS8_ddNS5_3std3__410__identityEEEvT0_T1_T2_T3_T4_T6__param_3[1],
	.param .f64 _ZN3cub18CUB_300001_SM_10006detail6reduce28DeviceReduceSingleTileKernelINS2_10policy_hubIdjN4cuda3__47maximumIvEEE10Policy1000EPdSB_jS8_ddNS5_3std3__410__identityEEEvT0_T1_T2_T3_T4_T6__param_4,
	.param .align 1 .b8 _ZN3cub18CUB_300001_SM_10006detail6reduce28DeviceReduceSingleTileKernelINS2_10policy_hubIdjN4cuda3__47maximumIvEEE10Policy1000EPdSB_jS8_ddNS5_3std3__410__identityEEEvT0_T1_T2_T3_T4_T6__param_5[1]
)
.maxntid 256
.minnctapersm 1
{
	.reg .pred 	%p<220>;
	.reg .b32 	%r<482>;
	.reg .b64 	%rd<205>;
	.reg .b64 	%fd<381>;
	// demoted variable
	.shared .align 8 .b8 _ZZN3cub18CUB_300001_SM_10006detail6reduce28DeviceReduceSingleTileKernelINS2_10policy_hubIdjN4cuda3__47maximumIvEEE10Policy1000EPdSB_jS8_ddNS5_3std3__410__identityEEEvT0_T1_T2_T3_T4_T6_E12temp_storage[80];
	ld.param.u64 	%rd16, [_ZN3cub18CUB_300001_SM_10006detail6reduce28DeviceReduceSingleTileKernelINS2_10policy_hubIdjN4cuda3__47maximumIvEEE10Policy1000EPdSB_jS8_ddNS5_3std3__410__identityEEEvT0_T1_T2_T3_T4_T6__param_0];
	ld.param.u64 	%rd17, [_ZN3cub18CUB_300001_SM_10006detail6reduce28DeviceReduceSingleTileKernelINS2_10policy_hubIdjN4cuda3__47maximumIvEEE10Policy1000EPdSB_jS8_ddNS5_3std3__410__identityEEEvT0_T1_T2_T3_T4_T6__param_1];
	ld.param.u32 	%r69, [_ZN3cub18CUB_300001_SM_10006detail6reduce28DeviceReduceSingleTileKernelINS2_10policy_hubIdjN4cuda3__47maximumIvEEE10Policy1000EPdSB_jS8_ddNS5_3std3__410__identityEEEvT0_T1_T2_T3_T4_T6__param_2];
	ld.param.f64 	%fd58, [_ZN3cub18CUB_300001_SM_10006detail6reduce28DeviceReduceSingleTileKernelINS2_10policy_hubIdjN4cuda3__47maximumIvEEE10Policy1000EPdSB_jS8_ddNS5_3std3__410__identityEEEvT0_T1_T2_T3_T4_T6__param_4];
	cvta.to.global.u64 	%rd1, %rd17;
	setp.ne.s32 	%p1, %r69, 0;
	@%p1 bra 	$L__BB3_3;
	mov.u32 	%r455, %tid.x;
	setp.ne.s32 	%p219, %r455, 0;
	@%p219 bra 	$L__BB3_76;
	st.global.f64 	[%rd1], %fd58;
	bra.uni 	$L__BB3_76;
$L__BB3_3:
	and.b64  	%rd18, %rd16, 31;
	setp.ne.s64 	%p2, %rd18, 0;
	@%p2 bra 	$L__BB3_39;
	setp.gt.u32 	%p110, %r69, 2047;
	@%p110 bra 	$L__BB3_23;
	mov.u32 	%r1, %tid.x;
	setp.ge.u32 	%p159, %r1, %r69;
	mov.f64 	%fd359, 0d0000000000000000;
	mov.u32 	%r459, %r1;
	@%p159 bra 	$L__BB3_7;
	mul.wide.u32 	%rd168, %r1, 8;
	add.s64 	%rd167, %rd16, %rd168;
	// begin inline asm
	ld.global.nc.u64 %rd166, [%rd167];
	// end inline asm
	mov.b64 	%fd359, %rd166;
	add.s32 	%r459, %r1, 256;
$L__BB3_7:
	setp.ge.u32 	%p160, %r459, %r69;
	@%p160 bra 	$L__BB3_14;
	not.b32 	%r331, %r459;
	add.s32 	%r4, %r69, %r331;
	and.b32  	%r332, %r4, 768;
	setp.eq.s32 	%p161, %r332, 768;
	@%p161 bra 	$L__BB3_11;
	mul.wide.u32 	%rd169, %r459, 8;
	add.s64 	%rd201, %rd16, %rd169;
	shr.u32 	%r333, %r4, 8;
	add.s32 	%r334, %r333, 1;
	and.b32  	%r335, %r334, 3;
	neg.s32 	%r457, %r335;
$L__BB3_10:
	.pragma "nounroll";
	// begin inline asm
	ld.global.nc.u64 %rd170, [%rd201];
	// end inline asm
	mov.b64 	%fd272, %rd170;
	setp.lt.f64 	%p162, %fd359, %fd272;
	selp.f64 	%fd359, %fd272, %fd359, %p162;
	add.s32 	%r459, %r459, 256;
	add.s64 	%rd201, %rd201, 2048;
	add.s32 	%r457, %r457, 1;
	setp.ne.s32 	%p163, %r457, 0;
	@%p163 bra 	$L__BB3_10;
$L__BB3_11:
	setp.lt.u32 	%p164, %r4, 768;
	@%p164 bra 	$L__BB3_14;
	mul.wide.u32 	%rd172, %r459, 8;
	add.s64 	%rd202, %rd16, %rd172;
$L__BB3_13:
	// begin inline asm
	ld.global.nc.u64 %rd173, [%rd202];
	// end inline asm
	mov.b64 	%fd273, %rd173;
	setp.lt.f64 	%p165, %fd359, %fd273;
	selp.f64 	%fd274, %fd273, %fd359, %p165;
	add.s64 	%rd176, %rd202, 2048;
	// begin inline asm
	ld.global.nc.u64 %rd175, [%rd176];
	// end inline asm
	mov.b64 	%fd275, %rd175;
	setp.lt.f64 	%p166, %fd274, %fd275;
	selp.f64 	%fd276, %fd275, %fd274, %p166;
	add.s64 	%rd178, %rd202, 4096;
	// begin inline asm
	ld.global.nc.u64 %rd177, [%rd178];
	// end inline asm
	mov.b64 	%fd277, %rd177;
	setp.lt.f64 	%p167, %fd276, %fd277;
	selp.f64 	%fd278, %fd277, %fd276, %p167;
	add.s64 	%rd180, %rd202, 6144;
	// begin inline asm
	ld.global.nc.u64 %rd179, [%rd180];
	// end inline asm
	mov.b64 	%fd279, %rd179;
	setp.lt.f64 	%p168, %fd278, %fd279;
	selp.f64 	%fd359, %fd279, %fd278, %p168;
	add.s32 	%r459, %r459, 1024;
	add.s64 	%rd202, %rd202, 8192;
	setp.lt.s32 	%p169, %r459, %r69;
	@%p169 bra 	$L__BB3_13;
$L__BB3_14:
	setp.lt.u32 	%p170, %r69, 256;
	@%p170 bra 	$L__BB3_19;
	// begin inline asm
	mov.u32 %r399, %laneid;
	// end inline asm
	mov.b64 	%rd191, %fd359;
	mov.b64 	{%r401, %r406}, %rd191;
	mov.b32 	%r407, 1;
	mov.b32 	%r448, 31;
	mov.b32 	%r449, -1;
	// begin inline asm
	shfl.sync.down.b32 %r400, %r401, %r407, %r448, %r449;
	// end inline asm
	// begin inline asm
	shfl.sync.down.b32 %r405, %r406, %r407, %r448, %r449;
	// end inline asm
	mov.b64 	%rd192, {%r400, %r405};
	mov.b64 	%fd327, %rd192;
	setp.gt.s32 	%p198, %r399, 30;
	setp.lt.f64 	%p199, %fd359, %fd327;
	selp.f64 	%fd328, %fd327, %fd359, %p199;
	selp.f64 	%fd329, %fd359, %fd328, %p198;
	mov.b64 	%rd193, %fd329;
	mov.b64 	{%r411, %r416}, %rd193;
	mov.b32 	%r417, 2;
	// begin inline asm
	shfl.sync.down.b32 %r410, %r411, %r417, %r448, %r449;
	// end inline asm
	// begin inline asm
	shfl.sync.down.b32 %r415, %r416, %r417, %r448, %r449;
	// end inline asm
	mov.b64 	%rd194, {%r410, %r415};
	mov.b64 	%fd330, %rd194;
	setp.gt.s32 	%p200, %r399, 29;
	setp.lt.f64 	%p201, %fd329, %fd330;
	selp.f64 	%fd331, %fd330, %fd329, %p201;
	selp.f64 	%fd332, %fd329, %fd331, %p200;
	mov.b64 	%rd195, %fd332;
	mov.b64 	{%r421, %r426}, %rd195;
	mov.b32 	%r427, 4;
	// begin inline asm
	shfl.sync.down.b32 %r420, %r421, %r427, %r448, %r449;
	// end inline asm
	// begin inline asm
	shfl.sync.down.b32 %r425, %r426, %r427, %r448, %r449;
	// end inline asm
	mov.b64 	%rd196, {%r420, %r425};
	mov.b64 	%fd333, %rd196;
	setp.gt.s32 	%p202, %r399, 27;
	setp.lt.f64 	%p203, %fd332, %fd333;
	selp.f64 	%fd334, %fd333, %fd332, %p203;
	selp.f64 	%fd335, %fd332, %fd334, %p202;
	mov.b64 	%rd197, %fd335;
	mov.b64 	{%r431, %r436}, %rd197;
	mov.b32 	%r437, 8;
	// begin inline asm
	shfl.sync.down.b32 %r430, %r431, %r437, %r448, %r449;
	// end inline asm
	// begin inline asm
	shfl.sync.down.b32 %r435, %r436, %r437, %r448, %r449;
	// end inline asm
	mov.b64 	%rd198, {%r430, %r435};
	mov.b64 	%fd336, %rd198;
	setp.gt.s32 	%p204, %r399, 23;
	setp.lt.f64 	%p205, %fd335, %fd336;
	selp.f64 	%fd337, %fd336, %fd335, %p205;
	selp.f64 	%fd338, %fd335, %fd337, %p204;
	mov.b64 	%rd199, %fd338;
	mov.b64 	{%r441, %r446}, %rd199;
	mov.b32 	%r447, 16;
	// begin inline asm
	shfl.sync.down.b32 %r440, %r441, %r447, %r448, %r449;
	// end inline asm
	// begin inline asm
	shfl.sync.down.b32 %r445, %r446, %r447, %r448, %r449;
	// end inline asm
	mov.b64 	%rd200, {%r440, %r445};
	mov.b64 	%fd339, %rd200;
	setp.gt.s32 	%p206, %r399, 15;
	setp.lt.f64 	%p207, %fd338, %fd339;
	selp.f64 	%fd10, %fd339, %fd338, %p207;
	selp.f64 	%fd380, %fd338, %fd10, %p206;
	setp.ne.s32 	%p208, %r399, 0;
	@%p208 bra 	$L__BB3_17;
	shr.u32 	%r450, %r1, 2;
	and.b32  	%r451, %r450, 248;
	mov.u32 	%r452, _ZZN3cub18CUB_300001_SM_10006detail6reduce28DeviceReduceSingleTileKernelINS2_10policy_hubIdjN4cuda3__47maximumIvEEE10Policy1000EPdSB_jS8_ddNS5_3std3__410__identityEEEvT0_T1_T2_T3_T4_T6_E12temp_storage;
	add.s32 	%r453, %r452, %r451;
	st.shared.f64 	[%r453+8], %fd10;
$L__BB3_17:
	bar.sync 	0;
	setp.ne.s32 	%p209, %r1, 0;
	@%p209 bra 	$L__BB3_74;
	ld.shared.f64 	%fd340, [_ZZN3cub18CUB_300001_SM_10006detail6reduce28DeviceReduceSingleTileKernelINS2_10policy_hubIdjN4cuda3__47maximumIvEEE10Policy1000EPdSB_jS8_ddNS5_3std3__410__identityEEEvT0_T1_T2_T3_T4_T6_E12temp_storage+16];
	setp.lt.f64 	%p210, %fd380, %fd340;
	selp.f64 	%fd341, %fd340, %fd380, %p210;
	ld.shared.f64 	%fd342, [_ZZN3cub18CUB_300001_SM_10006detail6reduce28DeviceReduceSingleTileKernelINS2_10policy_hubIdjN4cuda3__47maximumIvEEE10Policy1000EPdSB_jS8_ddNS5_3std3__410__identityEEEvT0_T1_T2_T3_T4_T6_E12temp_storage+24];
	setp.lt.f64 	%p211, %fd341, %fd342;
	selp.f64 	%fd343, %fd342, %fd341, %p211;
	ld.shared.f64 	%fd344, [_ZZN3cub18CUB_300001_SM_10006detail6reduce28DeviceReduceSingleTileKernelINS2_10policy_hubIdjN4cuda3__47maximumIvEEE10Policy1000EPdSB_jS8_ddNS5_3std3__410__identityEEEvT0_T1_T2_T3_T4_T6_E12temp_storage+32];
	setp.lt.f64 	%p212, %fd343, %fd344;
	selp.f64 	%fd345, %fd344, %fd343, %p212;
	ld.shared.f64 	%fd346, [_ZZN3cub18CUB_300001_SM_10006detail6reduce28DeviceReduceSingleTileKernelINS2_10policy_hubIdjN4cuda3__47maximumIvEEE10Policy1000EPdSB_jS8_ddNS5_3std3__410__identityEEEvT0_T1_T2_T3_T4_T6_E12temp_storage+40];
	setp.lt.f64 	%p213, %fd345, %fd346;
	selp.f64 	%fd347, %fd346, %fd345, %p213;
	ld.shared.f64 	%fd348, [_ZZN3cub18CUB_300001_SM_10006detail6reduce28DeviceReduceSingleTileKernelINS2_10policy_hubIdjN4cuda3__47maximumIvEEE10Policy1000EPdSB_jS8_ddNS5_3std3__410__identityEEEvT0_T1_T2_T3_T4_T6_E12temp_storage+48];
	setp.lt.f64 	%p214, %fd347, %fd348;
	selp.f64 	%fd349, %fd348, %fd347, %p214;
	ld.shared.f64 	%fd350, [_ZZN3cub18CUB_300001_SM_10006detail6reduce28DeviceReduceSingleTileKernelINS2_10policy_hubIdjN4cuda3__47maximumIvEEE10Policy1000EPdSB_jS8_ddNS5_3std3__410__identityEEEvT0_T1_T2_T3_T4_T6_E12temp_storage+56];
	setp.lt.f64 	%p215, %fd349, %fd350;
	selp.f64 	%fd351, %fd350, %fd349, %p215;
	ld.shared.f64 	%fd352, [_ZZN3cub18CUB_300001_SM_10006detail6reduce28DeviceReduceSingleTileKernelINS2_10policy_hubIdjN4cuda3__47maximumIvEEE10Policy1000EPdSB_jS8_ddNS5_3std3__410__identityEEEvT0_T1_T2_T3_T4_T6_E12temp_storage+64];
	setp.lt.f64 	%p216, %fd351, %fd352;
	selp.f64 	%fd380, %fd352, %fd351, %p216;
	bra.uni 	$L__BB3_74;
$L__BB3_19:
	// begin inline asm
	mov.u32 %r336, %laneid;
	// end inline asm
	and.b32  	%r387, %r1, 992;
	add.s32 	%r388, %r387, 32;
	setp.gt.u32 	%p171, %r388, %r69;
	not.b32 	%r389, %r387;
	add.s32 	%r390, %r69, %r389;
	selp.b32 	%r385, %r390, 31, %p171;
	mov.b64 	%rd181, %fd359;
	mov.b64 	{%r338, %r343}, %rd181;
	mov.b32 	%r344, 1;
	mov.b32 	%r386, -1;
	// begin inline asm
	shfl.sync.down.b32 %r337, %r338, %r344, %r385, %r386;
	// end inline asm
	// begin inline asm
	shfl.sync.down.b32 %r342, %r343, %r344, %r385, %r386;
	// end inline asm
	mov.b64 	%rd182, {%r337, %r342};
	mov.b64 	%fd280, %rd182;
	setp.lt.s32 	%p172, %r336, %r385;
	setp.lt.f64 	%p173, %fd359, %fd280;
	selp.f64 	%fd281, %fd280, %fd359, %p173;
	selp.f64 	%fd282, %fd281, %fd359, %p172;
	mov.b64 	%rd183, %fd282;
	mov.b64 	{%r348, %r353}, %rd183;
	mov.b32 	%r354, 2;
	// begin inline asm
	shfl.sync.down.b32 %r347, %r348, %r354, %r385, %r386;
	// end inline asm
	// begin inline asm
	shfl.sync.down.b32 %r352, %r353, %r354, %r385, %r386;
	// end inline asm
	mov.b64 	%rd184, {%r347, %r352};
	mov.b64 	%fd283, %rd184;
	add.s32 	%r391, %r336, 2;
	setp.gt.s32 	%p174, %r391, %r385;
	setp.lt.f64 	%p175, %fd282, %fd283;
	selp.f64 	%fd284, %fd283, %fd282, %p175;
	selp.f64 	%fd285, %fd282, %fd284, %p174;
	mov.b64 	%rd185, %fd285;
	mov.b64 	{%r358, %r363}, %rd185;
	mov.b32 	%r364, 4;
	// begin inline asm
	shfl.sync.down.b32 %r357, %r358, %r364, %r385, %r386;
	// end inline asm
	// begin inline asm
	shfl.sync.down.b32 %r362, %r363, %r364, %r385, %r386;
	// end inline asm
	mov.b64 	%rd186, {%r357, %r362};
	mov.b64 	%fd286, %rd186;
	add.s32 	%r392, %r336, 4;
	setp.gt.s32 	%p176, %r392, %r385;
	setp.lt.f64 	%p177, %fd285, %fd286;
	selp.f64 	%fd287, %fd286, %fd285, %p177;
	selp.f64 	%fd288, %fd285, %fd287, %p176;
	mov.b64 	%rd187, %fd288;
	mov.b64 	{%r368, %r373}, %rd187;
	mov.b32 	%r374, 8;
	// begin inline asm
	shfl.sync.down.b32 %r367, %r368, %r374, %r385, %r386;
	// end inline asm
	// begin inline asm
	shfl.sync.down.b32 %r372, %r373, %r374, %r385, %r386;
	// end inline asm
	mov.b64 	%rd188, {%r367, %r372};
	mov.b64 	%fd289, %rd188;
	add.s32 	%r393, %r336, 8;
	setp.gt.s32 	%p178, %r393, %r385;
	setp.lt.f64 	%p179, %fd288, %fd289;
	selp.f64 	%fd290, %fd289, %fd288, %p179;
	selp.f64 	%fd291, %fd288, %fd290, %p178;
	mov.b64 	%rd189, %fd291;
	mov.b64 	{%r378, %r383}, %rd189;
	mov.b32 	%r384, 16;
	// begin inline asm
	shfl.sync.down.b32 %r377, %r378, %r384, %r385, %r386;
	// end inline asm
	// begin inline asm
	shfl.sync.down.b32 %r382, %r383, %r384, %r385, %r386;
	// end inline asm
	mov.b64 	%rd190, {%r377, %r382};
	mov.b64 	%fd292, %rd190;
	add.s32 	%r394, %r336, 16;
	setp.gt.s32 	%p180, %r394, %r385;
	setp.lt.f64 	%p181, %fd291, %fd292;
	selp.f64 	%fd293, %fd292, %fd291, %p181;
	selp.f64 	%fd380, %fd291, %fd293, %p180;
	setp.ne.s32 	%p182, %r336, 0;
	@%p182 bra 	$L__BB3_21;
	shr.u32 	%r395, %r1, 2;
	and.b32  	%r396, %r395, 248;
	mov.u32 	%r397, _ZZN3cub18CUB_300001_SM_10006detail6reduce28DeviceReduceSingleTileKernelINS2_10policy_hubIdjN4cuda3__47maximumIvEEE10Policy1000EPdSB_jS8_ddNS5_3std3__410__identityEEEvT0_T1_T2_T3_T4_T6_E12temp_storage;
	add.s32 	%r398, %r397, %r396;
	st.shared.f64 	[%r398+8], %fd380;
$L__BB3_21:
	bar.sync 	0;
	setp.ne.s32 	%p183, %r1, 0;
	@%p183 bra 	$L__BB3_74;
	setp.gt.u32 	%p184, %r69, 32;
	ld.shared.f64 	%fd294, [_ZZN3cub18CUB_300001_SM_10006detail6reduce28DeviceReduceSingleTileKernelINS2_10policy_hubIdjN4cuda3__47maximumIvEEE10Policy1000EPdSB_jS8_ddNS5_3std3__410__identityEEEvT0_T1_T2_T3_T4_T6_E12temp_storage+16];
	setp.lt.f64 	%p185, %fd380, %fd294;
	selp.f64 	%fd296, %fd294, %fd380, %p185;
	selp.f64 	%fd297, %fd296, %fd380, %p184;
	setp.gt.u32 	%p186, %r69, 64;
	ld.shared.f64 	%fd299, [_ZZN3cub18CUB_300001_SM_10006detail6reduce28DeviceReduceSingleTileKernelINS2_10policy_hubIdjN4cuda3__47maximumIvEEE10Policy1000EPdSB_jS8_ddNS5_3std3__410__identityEEEvT0_T1_T2_T3_T4_T6_E12temp_storage+24];
	setp.lt.f64 	%p187, %fd297, %fd299;
	selp.f64 	%fd301, %fd299, %fd297, %p187;
	selp.f64 	%fd302, %fd301, %fd297, %p186;
	setp.gt.u32 	%p188, %r69, 96;
	ld.shared.f64 	%fd304, [_ZZN3cub18CUB_300001_SM_10006detail6reduce28DeviceReduceSingleTileKernelINS2_10policy_hubIdjN4cuda3__47maximumIvEEE10Policy1000EPdSB_jS8_ddNS5_3std3__410__identityEEEvT0_T1_T2_T3_T4_T6_E12temp_storage+32];
	setp.lt.f64 	%p189, %fd302, %fd304;
	selp.f64 	%fd306, %fd304, %fd302, %p189;
	selp.f64 	%fd307, %fd306, %fd302, %p188;
	setp.gt.u32 	%p190, %r69, 128;
	ld.shared.f64 	%fd309, [_ZZN3cub18CUB_300001_SM_10006detail6reduce28DeviceReduceSingleTileKernelINS2_10policy_hubIdjN4cuda3__47maximumIvEEE10Policy1000EPdSB_jS8_ddNS5_3std3__410__identityEEEvT0_T1_T2_T3_T4_T6_E12temp_storage+40];
	setp.lt.f64 	%p191, %fd307, %fd309;
	selp.f64 	%fd311, %fd309, %fd307, %p191;
	selp.f64 	%fd312, %fd311, %fd307, %p190;
	setp.gt.u32 	%p192, %r69, 160;
	ld.shared.f64 	%fd314, [_ZZN3cub18CUB_300001_SM_10006detail6reduce28DeviceReduceSingleTileKernelINS2_10policy_hubIdjN4cuda3__47maximumIvEEE10Policy1000EPdSB_jS8_ddNS5_3std3__410__identityEEEvT0_T1_T2_T3_T4_T6_E12temp_storage+48];
	setp.lt.f64 	%p193, %fd312, %fd314;
	selp.f64 	%fd316, %fd314, %fd312, %p193;
	selp.f64 	%fd317, %fd316, %fd312, %p192;
	setp.gt.u32 	%p194, %r69, 192;
	ld.shared.f64 	%fd319, [_ZZN3cub18CUB_300001_SM_10006detail6reduce28DeviceReduceSingleTileKernelINS2_10policy_hubIdjN4cuda3__47maximumIvEEE10Policy1000EPdSB_jS8_ddNS5_3std3__410__identityEEEvT0_T1_T2_T3_T4_T6_E12temp_storage+56];
	setp.lt.f64 	%p195, %fd317, %fd319;
	selp.f64 	%fd321, %fd319, %fd317, %p195;
	selp.f64 	%fd322, %fd321, %fd317, %p194;
	setp.gt.u32 	%p196, %r69, 224;
	ld.shared.f64 	%fd324, [_ZZN3cub18CUB_300001_SM_10006detail6reduce28DeviceReduceSingleTileKernelINS2_10policy_hubIdjN4cuda3__47maximumIvEEE10Policy1000EPdSB_jS8_ddNS5_3std3__410__identityEEEvT0_T1_T2_T3_T4_T6_E12temp_storage+64];
	setp.lt.f64 	%p197, %fd322, %fd324;
	selp.f64 	%fd326, %fd324, %fd322, %p197;
	selp.f64 	%fd380, %fd326, %fd322, %p196;
	bra.uni 	$L__BB3_74;
$L__BB3_23:
	mov.u32 	%r13, %tid.x;
	shl.b32 	%r263, %r13, 2;
	mul.wide.u32 	%rd127, %r263, 8;
	add.s64 	%rd117, %rd16, %rd127;
	// begin inline asm
	ld.global.nc.v2.u64 {%rd115, %rd116}, [%rd117];
	// end inline asm
	add.s64 	%rd120, %rd117, 16;
	// begin inline asm
	ld.global.nc.v2.u64 {%rd118, %rd119}, [%rd120];
	// end inline asm
	mov.b64 	%fd206, %rd115;
	mov.b64 	%fd207, %rd116;
	mov.b64 	%fd208, %rd118;
	mov.b64 	%fd209, %rd119;
	add.s64 	%rd123, %rd117, 8192;
	// begin inline asm
	ld.global.nc.v2.u64 {%rd121, %rd122}, [%rd123];
	// end inline asm
	add.s64 	%rd126, %rd117, 8208;
	// begin inline asm
	ld.global.nc.v2.u64 {%rd124, %rd125}, [%rd126];
	// end inline asm
	mov.b64 	%fd210, %rd121;
	mov.b64 	%fd211, %rd122;
	mov.b64 	%fd212, %rd124;
	mov.b64 	%fd213, %rd125;
	setp.lt.f64 	%p111, %fd206, %fd207;
	selp.f64 	%fd214, %fd207, %fd206, %p111;
	setp.lt.f64 	%p112, %fd214, %fd208;
	selp.f64 	%fd215, %fd208, %fd214, %p112;
	setp.lt.f64 	%p113, %fd215, %fd209;
	selp.f64 	%fd216, %fd209, %fd215, %p113;
	setp.lt.f64 	%p114, %fd216, %fd210;
	selp.f64 	%fd217, %fd210, %fd216, %p114;
	setp.lt.f64 	%p115, %fd217, %fd211;
	selp.f64 	%fd218, %fd211, %fd217, %p115;
	setp.lt.f64 	%p116, %fd218, %fd212;
	selp.f64 	%fd219, %fd212, %fd218, %p116;
	setp.lt.f64 	%p117, %fd219, %fd213;
	selp.f64 	%fd366, %fd213, %fd219, %p117;
	add.s32 	%r14, %r69, -2048;
	setp.lt.u32 	%p118, %r14, 2048;
	mov.b32 	%r462, 2048;
	@%p118 bra 	$L__BB3_27;
	mov.b32 	%r462, 2048;
$L__BB3_25:
	mul.wide.u32 	%rd140, %r462, 8;
	add.s64 	%rd130, %rd117, %rd140;
	// begin inline asm
	ld.global.nc.v2.u64 {%rd128, %rd129}, [%rd130];
	// end inline asm
	add.s64 	%rd133, %rd130, 16;
	// begin inline asm
	ld.global.nc.v2.u64 {%rd131, %rd132}, [%rd133];
	// end inline asm
	mov.b64 	%fd220, %rd128;
	mov.b64 	%fd221, %rd129;
	mov.b64 	%fd222, %rd131;
	mov.b64 	%fd223, %rd132;
	add.s64 	%rd136, %rd130, 8192;
	// begin inline asm
	ld.global.nc.v2.u64 {%rd134, %rd135}, [%rd136];
	// end inline asm
	add.s64 	%rd139, %rd130, 8208;
	// begin inline asm
	ld.global.nc.v2.u64 {%rd137, %rd138}, [%rd139];
	// end inline asm
	mov.b64 	%fd224, %rd134;
	mov.b64 	%fd225, %rd135;
	mov.b64 	%fd226, %rd137;
	mov.b64 	%fd227, %rd138;
	setp.lt.f64 	%p119, %fd366, %fd220;
	selp.f64 	%fd228, %fd220, %fd366, %p119;
	setp.lt.f64 	%p120, %fd228, %fd221;
	selp.f64 	%fd229, %fd221, %fd228, %p120;
	setp.lt.f64 	%p121, %fd229, %fd222;
	selp.f64 	%fd230, %fd222, %fd229, %p121;
	setp.lt.f64 	%p122, %fd230, %fd223;
	selp.f64 	%fd231, %fd223, %fd230, %p122;
	setp.lt.f64 	%p123, %fd231, %fd224;
	selp.f64 	%fd232, %fd224, %fd231, %p123;
	setp.lt.f64 	%p124, %fd232, %fd225;
	selp.f64 	%fd233, %fd225, %fd232, %p124;
	setp.lt.f64 	%p125, %fd233, %fd226;
	selp.f64 	%fd234, %fd226, %fd233, %p125;
	setp.lt.f64 	%p126, %fd234, %fd227;
	selp.f64 	%fd366, %fd227, %fd234, %p126;
	sub.s32 	%r265, %r69, %r462;
	setp.lt.u32 	%p127, %r265, 2048;
	@%p127 bra 	$L__BB3_35;
	add.s32 	%r462, %r462, 2048;
	setp.le.u32 	%p128, %r462, %r14;
	@%p128 bra 	$L__BB3_25;
$L__BB3_27:
	setp.le.u32 	%p129, %r69, %r462;
	@%p129 bra 	$L__BB3_35;
	sub.s32 	%r18, %r69, %r462;
	setp.ge.s32 	%p130, %r13, %r18;
	@%p130 bra 	$L__BB3_35;
	not.b32 	%r266, %r13;
	add.s32 	%r267, %r69, %r266;
	sub.s32 	%r19, %r267, %r462;
	and.b32  	%r268, %r19, 768;
	setp.eq.s32 	%p131, %r268, 768;
	mov.u32 	%r466, %r13;
	@%p131 bra 	$L__BB3_32;
	add.s32 	%r464, %r13, %r462;
	shr.u32 	%r269, %r19, 8;
	add.s32 	%r270, %r269, 1;
	and.b32  	%r271, %r270, 3;
	neg.s32 	%r463, %r271;
	mov.u32 	%r466, %r13;
$L__BB3_31:
	.pragma "nounroll";
	mul.wide.u32 	%rd143, %r464, 8;
	add.s64 	%rd142, %rd16, %rd143;
	// begin inline asm
	ld.global.nc.u64 %rd141, [%rd142];
	// end inline asm
	mov.b64 	%fd236, %rd141;
	setp.lt.f64 	%p132, %fd366, %fd236;
	selp.f64 	%fd366, %fd236, %fd366, %p132;
	add.s32 	%r466, %r466, 256;
	add.s32 	%r464, %r464, 256;
	add.s32 	%r463, %r463, 1;
	setp.ne.s32 	%p133, %r463, 0;
	@%p133 bra 	$L__BB3_31;
$L__BB3_32:
	setp.lt.u32 	%p134, %r19, 768;
	@%p134 bra 	$L__BB3_35;
	add.s32 	%r468, %r466, 512;
	add.s32 	%r467, %r466, %r462;
$L__BB3_34:
	mul.wide.u32 	%rd152, %r467, 8;
	add.s64 	%rd145, %rd16, %rd152;
	// begin inline asm
	ld.global.nc.u64 %rd144, [%rd145];
	// end inline asm
	mov.b64 	%fd237, %rd144;
	setp.lt.f64 	%p135, %fd366, %fd237;
	selp.f64 	%fd238, %fd237, %fd366, %p135;
	add.s32 	%r272, %r467, 256;
	mul.wide.u32 	%rd153, %r272, 8;
	add.s64 	%rd147, %rd16, %rd153;
	// begin inline asm
	ld.global.nc.u64 %rd146, [%rd147];
	// end inline asm
	mov.b64 	%fd239, %rd146;
	setp.lt.f64 	%p136, %fd238, %fd239;
	selp.f64 	%fd240, %fd239, %fd238, %p136;
	add.s32 	%r273, %r467, 512;
	mul.wide.u32 	%rd154, %r273, 8;
	add.s64 	%rd149, %rd16, %rd154;
	// begin inline asm
	ld.global.nc.u64 %rd148, [%rd149];
	// end inline asm
	mov.b64 	%fd241, %rd148;
	setp.lt.f64 	%p137, %fd240, %fd241;
	selp.f64 	%fd242, %fd241, %fd240, %p137;
	add.s32 	%r274, %r467, 768;
	mul.wide.u32 	%rd155, %r274, 8;
	add.s64 	%rd151, %rd16, %rd155;
	// begin inline asm
	ld.global.nc.u64 %rd150, [%rd151];
	// end inline asm
	mov.b64 	%fd243, %rd150;
	setp.lt.f64 	%p138, %fd242, %fd243;
	selp.f64 	%fd366, %fd243, %fd242, %p138;
	add.s32 	%r33, %r468, 1024;
	add.s32 	%r275, %r468, 512;
	add.s32 	%r467, %r467, 1024;
	setp.lt.s32 	%p139, %r275, %r18;
	mov.u32 	%r468, %r33;
	@%p139 bra 	$L__BB3_34;
$L__BB3_35:
	// begin inline asm
	mov.u32 %r276, %laneid;
	// end inline asm
	mov.b64 	%rd156, %fd366;
	mov.b64 	{%r278, %r283}, %rd156;
	mov.b32 	%r284, 1;
	mov.b32 	%r325, 31;
	mov.b32 	%r326, -1;
	// begin inline asm
	shfl.sync.down.b32 %r277, %r278, %r284, %r325, %r326;
	// end inline asm
	// begin inline asm
	shfl.sync.down.b32 %r282, %r283, %r284, %r325, %r326;
	// end inline asm
	mov.b64 	%rd157, {%r277, %r282};
	mov.b64 	%fd244, %rd157;
	setp.gt.s32 	%p140, %r276, 30;
	setp.lt.f64 	%p141, %fd366, %fd244;
	selp.f64 	%fd245, %fd244, %fd366, %p141;
	selp.f64 	%fd246, %fd366, %fd245, %p140;
	mov.b64 	%rd158, %fd246;
	mov.b64 	{%r288, %r293}, %rd158;
	mov.b32 	%r294, 2;
	// begin inline asm
	shfl.sync.down.b32 %r287, %r288, %r294, %r325, %r326;
	// end inline asm
	// begin inline asm
	shfl.sync.down.b32 %r292, %r293, %r294, %r325, %r326;
	// end inline asm
	mov.b64 	%rd159, {%r287, %r292};
	mov.b64 	%fd247, %rd159;
	setp.gt.s32 	%p142, %r276, 29;
	setp.lt.f64 	%p143, %fd246, %fd247;
	selp.f64 	%fd248, %fd247, %fd246, %p143;
	selp.f64 	%fd249, %fd246, %fd248, %p142;
	mov.b64 	%rd160, %fd249;
	mov.b64 	{%r298, %r303}, %rd160;
	mov.b32 	%r304, 4;
	// begin inline asm
	shfl.sync.down.b32 %r297, %r298, %r304, %r325, %r326;
	// end inline asm
	// begin inline asm
	shfl.sync.down.b32 %r302, %r303, %r304, %r325, %r326;
	// end inline asm
	mov.b64 	%rd161, {%r297, %r302};
	mov.b64 	%fd250, %rd161;
	setp.gt.s32 	%p144, %r276, 27;
	setp.lt.f64 	%p145, %fd249, %fd250;
	selp.f64 	%fd251, %fd250, %fd249, %p145;
	selp.f64 	%fd252, %fd249, %fd251, %p144;
	mov.b64 	%rd162, %fd252;
	mov.b64 	{%r308, %r313}, %rd162;
	mov.b32 	%r314, 8;
	// begin inline asm
	shfl.sync.down.b32 %r307, %r308, %r314, %r325, %r326;
	// end inline asm
	// begin inline asm
	shfl.sync.down.b32 %r312, %r313, %r314, %r325, %r326;
	// end inline asm
	mov.b64 	%rd163, {%r307, %r312};
	mov.b64 	%fd253, %rd163;
	setp.gt.s32 	%p146, %r276, 23;
	setp.lt.f64 	%p147, %fd252, %fd253;
	selp.f64 	%fd254, %fd253, %fd252, %p147;
	selp.f64 	%fd255, %fd252, %fd254, %p146;
	mov.b64 	%rd164, %fd255;
	mov.b64 	{%r318, %r323}, %rd164;
	mov.b32 	%r324, 16;
	// begin inline asm
	shfl.sync.down.b32 %r317, %r318, %r324, %r325, %r326;
	// end inline asm
	// begin inline asm
	shfl.sync.down.b32 %r322, %r323, %r324, %r325, %r326;
	// end inline asm
	mov.b64 	%rd165, {%r317, %r322};
	mov.b64 	%fd256, %rd165;
	setp.gt.s32 	%p148, %r276, 15;
	setp.lt.f64 	%p149, %fd255, %fd256;
	selp.f64 	%fd26, %fd256, %fd255, %p149;
	selp.f64 	%fd380, %fd255, %fd26, %p148;
	setp.ne.s32 	%p150, %r276, 0;
	@%p150 bra 	$L__BB3_37;
	shr.u32 	%r327, %r13, 2;
	and.b32  	%r328, %r327, 248;
	mov.u32 	%r329, _ZZN3cub18CUB_300001_SM_10006detail6reduce28DeviceReduceSingleTileKernelINS2_10policy_hubIdjN4cuda3__47maximumIvEEE10Policy1000EPdSB_jS8_ddNS5_3std3__410__identityEEEvT0_T1_T2_T3_T4_T6_E12temp_storage;
	add.s32 	%r330, %r329, %r328;
	st.shared.f64 	[%r330+8], %fd26;
$L__BB3_37:
	bar.sync 	0;
	setp.ne.s32 	%p151, %r13, 0;
	@%p151 bra 	$L__BB3_74;
	ld.shared.f64 	%fd257, [_ZZN3cub18CUB_300001_SM_10006detail6reduce28DeviceReduceSingleTileKernelINS2_10policy_hubIdjN4cuda3__47maximumIvEEE10Policy1000EPdSB_jS8_ddNS5_3std3__410__identityEEEvT0_T1_T2_T3_T4_T6_E12temp_storage+16];
	setp.lt.f64 	%p152, %fd380, %fd257;
	selp.f64 	%fd258, %fd257, %fd380, %p152;
	ld.shared.f64 	%fd259, [_ZZN3cub18CUB_300001_SM_10006detail6reduce28DeviceReduceSingleTileKernelINS2_10policy_hubIdjN4cuda3__47maximumIvEEE10Policy1000EPdSB_jS8_ddNS5_3std3__410__identityEEEvT0_T1_T2_T3_T4_T6_E12temp_storage+24];
	setp.lt.f64 	%p153, %fd258, %fd259;
	selp.f64 	%fd260, %fd259, %fd258, %p153;
	ld.shared.f64 	%fd261, [_ZZN3cub18CUB_300001_SM_10006detail6reduce28DeviceReduceSingleTileKernelINS2_10policy_hubIdjN4cuda3__47maximumIvEEE10Policy1000EPdSB_jS8_ddNS5_3std3__410__identityEEEvT0_T1_T2_T3_T4_T6_E12temp_storage+32];
	setp.lt.f64 	%p154, %fd260, %fd261;
	selp.f64 	%fd262, %fd261, %fd260, %p154;
	ld.shared.f64 	%fd263, [_ZZN3cub18CUB_300001_SM_10006detail6reduce28DeviceReduceSingleTileKernelINS2_10policy_hubIdjN4cuda3__47maximumIvEEE10Policy1000EPdSB_jS8_ddNS5_3std3__410__identityEEEvT0_T1_T2_T3_T4_T6_E12temp_storage+40];
	setp.lt.f64 	%p155, %fd262, %fd263;
	selp.f64 	%fd264, %fd263, %fd262, %p155;
	ld.shared.f64 	%fd265, [_ZZN3cub18CUB_300001_SM_10006detail6reduce28DeviceReduceSingleTileKernelINS2_10policy_hubIdjN4cuda3__47maximumIvEEE10Policy1000EPdSB_jS8_ddNS5_3std3__410__identityEEEvT0_T1_T2_T3_T4_T6_E12temp_storage+48];
	setp.lt.f64 	%p156, %fd264, %fd265;
	selp.f64 	%fd266, %fd265, %fd264, %p156;
	ld.shared.f64 	%fd267, [_ZZN3cub18CUB_300001_SM_10006detail6reduce28DeviceReduceSingleTileKernelINS2_10policy_hubIdjN4cuda3__47maximumIvEEE10Policy1000EPdSB_jS8_ddNS5_3std3__410__identityEEEvT0_T1_T2_T3_T4_T6_E12temp_storage+56];
	setp.lt.f64 	%p157, %fd266, %fd267;
	selp.f64 	%fd268, %fd267, %fd266, %p157;
	ld.shared.f64 	%fd269, [_ZZN3cub18CUB_300001_SM_10006detail6reduce28DeviceReduceSingleTileKernelINS2_10policy_hubIdjN4cuda3__47maximumIvEEE10Policy1000EPdSB_jS8_ddNS5_3std3__410__identityEEEvT0_T1_T2_T3_T4_T6_E12temp_storage+64];
	setp.lt.f64 	%p158, %fd268, %fd269;
	selp.f64 	%fd380, %fd269, %fd268, %p158;
	bra.uni 	$L__BB3_74;
$L__BB3_39:
	setp.gt.u32 	%p3, %r69, 2047;
	@%p3 bra 	$L__BB3_58;
	mov.u32 	%r35, %tid.x;
	setp.ge.u32 	%p52, %r35, %r69;
	mov.f64 	%fd372, 0d0000000000000000;
	mov.u32 	%r472, %r35;
	@%p52 bra 	$L__BB3_42;
	mul.wide.u32 	%rd82, %r35, 8;
	add.s64 	%rd81, %rd16, %rd82;
	// begin inline asm
	ld.global.nc.u64 %rd80, [%rd81];
	// end inline asm
	mov.b64 	%fd372, %rd80;
	add.s32 	%r472, %r35, 256;
$L__BB3_42:
	setp.ge.u32 	%p53, %r472, %r69;
	@%p53 bra 	$L__BB3_49;
	not.b32 	%r139, %r472;
	add.s32 	%r38, %r69, %r139;
	and.b32  	%r140, %r38, 768;
	setp.eq.s32 	%p54, %r140, 768;
	@%p54 bra 	$L__BB3_46;
	mul.wide.u32 	%rd83, %r472, 8;
	add.s64 	%rd203, %rd16, %rd83;
	shr.u32 	%r141, %r38, 8;
	add.s32 	%r142, %r141, 1;
	and.b32  	%r143, %r142, 3;
	neg.s32 	%r470, %r143;
$L__BB3_45:
	.pragma "nounroll";
	// begin inline asm
	ld.global.nc.u64 %rd84, [%rd203];
	// end inline asm
	mov.b64 	%fd125, %rd84;
	setp.lt.f64 	%p55, %fd372, %fd125;
	selp.f64 	%fd372, %fd125, %fd372, %p55;
	add.s32 	%r472, %r472, 256;
	add.s64 	%rd203, %rd203, 2048;
	add.s32 	%r470, %r470, 1;
	setp.ne.s32 	%p56, %r470, 0;
	@%p56 bra 	$L__BB3_45;
$L__BB3_46:
	setp.lt.u32 	%p57, %r38, 768;
	@%p57 bra 	$L__BB3_49;
	mul.wide.u32 	%rd86, %r472, 8;
	add.s64 	%rd204, %rd16, %rd86;
$L__BB3_48:
	// begin inline asm
	ld.global.nc.u64 %rd87, [%rd204];
	// end inline asm
	mov.b64 	%fd126, %rd87;
	setp.lt.f64 	%p58, %fd372, %fd126;
	selp.f64 	%fd127, %fd126, %fd372, %p58;
	add.s64 	%rd90, %rd204, 2048;
	// begin inline asm
	ld.global.nc.u64 %rd89, [%rd90];
	// end inline asm
	mov.b64 	%fd128, %rd89;
	setp.lt.f64 	%p59, %fd127, %fd128;
	selp.f64 	%fd129, %fd128, %fd127, %p59;
	add.s64 	%rd92, %rd204, 4096;
	// begin inline asm
	ld.global.nc.u64 %rd91, [%rd92];
	// end inline asm
	mov.b64 	%fd130, %rd91;
	setp.lt.f64 	%p60, %fd129, %fd130;
	selp.f64 	%fd131, %fd130, %fd129, %p60;
	add.s64 	%rd94, %rd204, 6144;
	// begin inline asm
	ld.global.nc.u64 %rd93, [%rd94];
	// end inline asm
	mov.b64 	%fd132, %rd93;
	setp.lt.f64 	%p61, %fd131, %fd132;
	selp.f64 	%fd372, %fd132, %fd131, %p61;
	add.s32 	%r472, %r472, 1024;
	add.s64 	%rd204, %rd204, 8192;
	setp.lt.s32 	%p62, %r472, %r69;
	@%p62 bra 	$L__BB3_48;
$L__BB3_49:
	setp.lt.u32 	%p63, %r69, 256;
	@%p63 bra 	$L__BB3_54;
	// begin inline asm
	mov.u32 %r207, %laneid;
	// end inline asm
	mov.b64 	%rd105, %fd372;
	mov.b64 	{%r209, %r214}, %rd105;
	mov.b32 	%r215, 1;
	mov.b32 	%r256, 31;
	mov.b32 	%r257, -1;
	// begin inline asm
	shfl.sync.down.b32 %r208, %r209, %r215, %r256, %r257;
	// end inline asm
	// begin inline asm
	shfl.sync.down.b32 %r213, %r214, %r215, %r256, %r257;
	// end inline asm
	mov.b64 	%rd106, {%r208, %r213};
	mov.b64 	%fd180, %rd106;
	setp.gt.s32 	%p91, %r207, 30;
	setp.lt.f64 	%p92, %fd372, %fd180;
	selp.f64 	%fd181, %fd180, %fd372, %p92;
	selp.f64 	%fd182, %fd372, %fd181, %p91;
	mov.b64 	%rd107, %fd182;
	mov.b64 	{%r219, %r224}, %rd107;
	mov.b32 	%r225, 2;
	// begin inline asm
	shfl.sync.down.b32 %r218, %r219, %r225, %r256, %r257;
	// end inline asm
	// begin inline asm
	shfl.sync.down.b32 %r223, %r224, %r225, %r256, %r257;
	// end inline asm
	mov.b64 	%rd108, {%r218, %r223};
	mov.b64 	%fd183, %rd108;
	setp.gt.s32 	%p93, %r207, 29;
	setp.lt.f64 	%p94, %fd182, %fd183;
	selp.f64 	%fd184, %fd183, %fd182, %p94;
	selp.f64 	%fd185, %fd182, %fd184, %p93;
	mov.b64 	%rd109, %fd185;
	mov.b64 	{%r229, %r234}, %rd109;
	mov.b32 	%r235, 4;
	// begin inline asm
	shfl.sync.down.b32 %r228, %r229, %r235, %r256, %r257;
	// end inline asm
	// begin inline asm
	shfl.sync.down.b32 %r233, %r234, %r235, %r256, %r257;
	// end inline asm
	mov.b64 	%rd110, {%r228, %r233};
	mov.b64 	%fd186, %rd110;
	setp.gt.s32 	%p95, %r207, 27;
	setp.lt.f64 	%p96, %fd185, %fd186;
	selp.f64 	%fd187, %fd186, %fd185, %p96;
	selp.f64 	%fd188, %fd185, %fd187, %p95;
	mov.b64 	%rd111, %fd188;
	mov.b64 	{%r239, %r244}, %rd111;
	mov.b32 	%r245, 8;
	// begin inline asm
	shfl.sync.down.b32 %r238, %r239, %r245, %r256, %r257;
	// end inline asm
	// begin inline asm
	shfl.sync.down.b32 %r243, %r244, %r245, %r256, %r257;
	// end inline asm
	mov.b64 	%rd112, {%r238, %r243};
	mov.b64 	%fd189, %rd112;
	setp.gt.s32 	%p97, %r207, 23;
	setp.lt.f64 	%p98, %fd188, %fd189;
	selp.f64 	%fd190, %fd189, %fd188, %p98;
	selp.f64 	%fd191, %fd188, %fd190, %p97;
	mov.b64 	%rd113, %fd191;
	mov.b64 	{%r249, %r254}, %rd113;
	mov.b32 	%r255, 16;
	// begin inline asm
	shfl.sync.down.b32 %r248, %r249, %r255, %r256, %r257;
	// end inline asm
	// begin inline asm
	shfl.sync.down.b32 %r253, %r254, %r255, %r256, %r257;
	// end inline asm
	mov.b64 	%rd114, {%r248, %r253};
	mov.b64 	%fd192, %rd114;
	setp.gt.s32 	%p99, %r207, 15;
	setp.lt.f64 	%p100, %fd191, %fd192;
	selp.f64 	%fd38, %fd192, %fd191, %p100;
	selp.f64 	%fd380, %fd191, %fd38, %p99;
	setp.ne.s32 	%p101, %r207, 0;
	@%p101 bra 	$L__BB3_52;
	shr.u32 	%r258, %r35, 2;
	and.b32  	%r259, %r258, 248;
	mov.u32 	%r260, _ZZN3cub18CUB_300001_SM_10006detail6reduce28DeviceReduceSingleTileKernelINS2_10policy_hubIdjN4cuda3__47maximumIvEEE10Policy1000EPdSB_jS8_ddNS5_3std3__410__identityEEEvT0_T1_T2_T3_T4_T6_E12temp_storage;
	add.s32 	%r261, %r260, %r259;
	st.shared.f64 	[%r261+8], %fd38;
$L__BB3_52:
	bar.sync 	0;
	setp.ne.s32 	%p102, %r35, 0;
	@%p102 bra 	$L__BB3_74;
	ld.shared.f64 	%fd193, [_ZZN3cub18CUB_300001_SM_10006detail6reduce28DeviceReduceSingleTileKernelINS2_10policy_hubIdjN4cuda3__47maximumIvEEE10Policy1000EPdSB_jS8_ddNS5_3std3__410__identityEEEvT0_T1_T2_T3_T4_T6_E12temp_storage+16];
	setp.lt.f64 	%p103, %fd380, %fd193;
	selp.f64 	%fd194, %fd193, %fd380, %p103;
	ld.shared.f64 	%fd195, [_ZZN3cub18CUB_300001_SM_10006detail6reduce28DeviceReduceSingleTileKernelINS2_10policy_hubIdjN4cuda3__47maximumIvEEE10Policy1000EPdSB_jS8_ddNS5_3std3__410__identityEEEvT0_T1_T2_T3_T4_T6_E12temp_storage+24];
	setp.lt.f64 	%p104, %fd194, %fd195;
	selp.f64 	%fd196, %fd195, %fd194, %p104;
	ld.shared.f64 	%fd197, [_ZZN3cub18CUB_300001_SM_10006detail6reduce28DeviceReduceSingleTileKernelINS2_10policy_hubIdjN4cuda3__47maximumIvEEE10Policy1000EPdSB_jS8_ddNS5_3std3__410__identityEEEvT0_T1_T2_T3_T4_T6_E12temp_storage+32];
	setp.lt.f64 	%p105, %fd196, %fd197;
	selp.f64 	%fd198, %fd197, %fd196, %p105;
	ld.shared.f64 	%fd199, [_ZZN3cub18CUB_300001_SM_10006detail6reduce28DeviceReduceSingleTileKernelINS2_10policy_hubIdjN4cuda3__47maximumIvEEE10Policy1000EPdSB_jS8_ddNS5_3std3__410__identityEEEvT0_T1_T2_T3_T4_T6_E12temp_storage+40];
	setp.lt.f64 	%p106, %fd198, %fd199;
	selp.f64 	%fd200, %fd199, %fd198, %p106;
	ld.shared.f64 	%fd201, [_ZZN3cub18CUB_300001_SM_10006detail6reduce28DeviceReduceSingleTileKernelINS2_10policy_hubIdjN4cuda3__47maximumIvEEE10Policy1000EPdSB_jS8_ddNS5_3std3__410__identityEEEvT0_T1_T2_T3_T4_T6_E12temp_storage+48];
	setp.lt.f64 	%p107, %fd200, %fd201;
	selp.f64 	%fd202, %fd201, %fd200, %p107;
	ld.shared.f64 	%fd203, [_ZZN3cub18CUB_300001_SM_10006detail6reduce28DeviceReduceSingleTileKernelINS2_10policy_hubIdjN4cuda3__47maximumIvEEE10Policy1000EPdSB_jS8_ddNS5_3std3__410__identityEEEvT0_T1_T2_T3_T4_T6_E12temp_storage+56];
	setp.lt.f64 	%p108, %fd202, %fd203;
	selp.f64 	%fd204, %fd203, %fd202, %p108;
	ld.shared.f64 	%fd205, [_ZZN3cub18CUB_300001_SM_10006detail6reduce28DeviceReduceSingleTileKernelINS2_10policy_hubIdjN4cuda3__47maximumIvEEE10Policy1000EPdSB_jS8_ddNS5_3std3__410__identityEEEvT0_T1_T2_T3_T4_T6_E12temp_storage+64];
	setp.lt.f64 	%p109, %fd204, %fd205;
	selp.f64 	%fd380, %fd205, %fd204, %p109;
	bra.uni 	$L__BB3_74;
$L__BB3_54:
	// begin inline asm
	mov.u32 %r144, %laneid;
	// end inline asm
	and.b32  	%r195, %r35, 992;
	add.s32 	%r196, %r195, 32;
	setp.gt.u32 	%p64, %r196, %r69;
	not.b32 	%r197, %r195;
	add.s32 	%r198, %r69, %r197;
	selp.b32 	%r193, %r198, 31, %p64;
	mov.b64 	%rd95, %fd372;
	mov.b64 	{%r146, %r151}, %rd95;
	mov.b32 	%r152, 1;
	mov.b32 	%r194, -1;
	// begin inline asm
	shfl.sync.down.b32 %r145, %r146, %r152, %r193, %r194;
	// end inline asm
	// begin inline asm
	shfl.sync.down.b32 %r150, %r151, %r152, %r193, %r194;
	// end inline asm
	mov.b64 	%rd96, {%r145, %r150};
	mov.b64 	%fd133, %rd96;
	setp.lt.s32 	%p65, %r144, %r193;
	setp.lt.f64 	%p66, %fd372, %fd133;
	selp.f64 	%fd134, %fd133, %fd372, %p66;
	selp.f64 	%fd135, %fd134, %fd372, %p65;
	mov.b64 	%rd97, %fd135;
	mov.b64 	{%r156, %r161}, %rd97;
	mov.b32 	%r162, 2;
	// begin inline asm
	shfl.sync.down.b32 %r155, %r156, %r162, %r193, %r194;
	// end inline asm
	// begin inline asm
	shfl.sync.down.b32 %r160, %r161, %r162, %r193, %r194;
	// end inline asm
	mov.b64 	%rd98, {%r155, %r160};
	mov.b64 	%fd136, %rd98;
	add.s32 	%r199, %r144, 2;
	setp.gt.s32 	%p67, %r199, %r193;
	setp.lt.f64 	%p68, %fd135, %fd136;
	selp.f64 	%fd137, %fd136, %fd135, %p68;
	selp.f64 	%fd138, %fd135, %fd137, %p67;
	mov.b64 	%rd99, %fd138;
	mov.b64 	{%r166, %r171}, %rd99;
	mov.b32 	%r172, 4;
	// begin inline asm
	shfl.sync.down.b32 %r165, %r166, %r172, %r193, %r194;
	// end inline asm
	// begin inline asm
	shfl.sync.down.b32 %r170, %r171, %r172, %r193, %r194;
	// end inline asm
	mov.b64 	%rd100, {%r165, %r170};
	mov.b64 	%fd139, %rd100;
	add.s32 	%r200, %r144, 4;
	setp.gt.s32 	%p69, %r200, %r193;
	setp.lt.f64 	%p70, %fd138, %fd139;
	selp.f64 	%fd140, %fd139, %fd138, %p70;
	selp.f64 	%fd141, %fd138, %fd140, %p69;
	mov.b64 	%rd101, %fd141;
	mov.b64 	{%r176, %r181}, %rd101;
	mov.b32 	%r182, 8;
	// begin inline asm
	shfl.sync.down.b32 %r175, %r176, %r182, %r193, %r194;
	// end inline asm
	// begin inline asm
	shfl.sync.down.b32 %r180, %r181, %r182, %r193, %r194;
	// end inline asm
	mov.b64 	%rd102, {%r175, %r180};
	mov.b64 	%fd142, %rd102;
	add.s32 	%r201, %r144, 8;
	setp.gt.s32 	%p71, %r201, %r193;
	setp.lt.f64 	%p72, %fd141, %fd142;
	selp.f64 	%fd143, %fd142, %fd141, %p72;
	selp.f64 	%fd144, %fd141, %fd143, %p71;
	mov.b64 	%rd103, %fd144;
	mov.b64 	{%r186, %r191}, %rd103;
	mov.b32 	%r192, 16;
	// begin inline asm
	shfl.sync.down.b32 %r185, %r186, %r192, %r193, %r194;
	// end inline asm
	// begin inline asm
	shfl.sync.down.b32 %r190, %r191, %r192, %r193, %r194;
	// end inline asm
	mov.b64 	%rd104, {%r185, %r190};
	mov.b64 	%fd145, %rd104;
	add.s32 	%r202, %r144, 16;
	setp.gt.s32 	%p73, %r202, %r193;
	setp.lt.f64 	%p74, %fd144, %fd145;
	selp.f64 	%fd146, %fd145, %fd144, %p74;
	selp.f64 	%fd380, %fd144, %fd146, %p73;
	setp.ne.s32 	%p75, %r144, 0;
	@%p75 bra 	$L__BB3_56;
	shr.u32 	%r203, %r35, 2;
	and.b32  	%r204, %r203, 248;
	mov.u32 	%r205, _ZZN3cub18CUB_300001_SM_10006detail6reduce28DeviceReduceSingleTileKernelINS2_10policy_hubIdjN4cuda3__47maximumIvEEE10Policy1000EPdSB_jS8_ddNS5_3std3__410__identityEEEvT0_T1_T2_T3_T4_T6_E12temp_storage;
	add.s32 	%r206, %r205, %r204;
	st.shared.f64 	[%r206+8], %fd380;
$L__BB3_56:
	bar.sync 	0;
	setp.ne.s32 	%p76, %r35, 0;
	@%p76 bra 	$L__BB3_74;
	setp.gt.u32 	%p77, %r69, 32;
	ld.shared.f64 	%fd147, [_ZZN3cub18CUB_300001_SM_10006detail6reduce28DeviceReduceSingleTileKernelINS2_10policy_hubIdjN4cuda3__47maximumIvEEE10Policy1000EPdSB_jS8_ddNS5_3std3__410__identityEEEvT0_T1_T2_T3_T4_T6_E12temp_storage+16];
	setp.lt.f64 	%p78, %fd380, %fd147;
	selp.f64 	%fd149, %fd147, %fd380, %p78;
	selp.f64 	%fd150, %fd149, %fd380, %p77;
	setp.gt.u32 	%p79, %r69, 64;
	ld.shared.f64 	%fd152, [_ZZN3cub18CUB_300001_SM_10006detail6reduce28DeviceReduceSingleTileKernelINS2_10policy_hubIdjN4cuda3__47maximumIvEEE10Policy1000EPdSB_jS8_ddNS5_3std3__410__identityEEEvT0_T1_T2_T3_T4_T6_E12temp_storage+24];
	setp.lt.f64 	%p80, %fd150, %fd152;
	selp.f64 	%fd154, %fd152, %fd150, %p80;
	selp.f64 	%fd155, %fd154, %fd150, %p79;
	setp.gt.u32 	%p81, %r69, 96;
	ld.shared.f64 	%fd157, [_ZZN3cub18CUB_300001_SM_10006detail6reduce28DeviceReduceSingleTileKernelINS2_10policy_hubIdjN4cuda3__47maximumIvEEE10Policy1000EPdSB_jS8_ddNS5_3std3__410__identityEEEvT0_T1_T2_T3_T4_T6_E12temp_storage+32];
	setp.lt.f64 	%p82, %fd155, %fd157;
	selp.f64 	%fd159, %fd157, %fd155, %p82;
	selp.f64 	%fd160, %fd159, %fd155, %p81;
	setp.gt.u32 	%p83, %r69, 128;
	ld.shared.f64 	%fd162, [_ZZN3cub18CUB_300001_SM_10006detail6reduce28DeviceReduceSingleTileKernelINS2_10policy_hubIdjN4cuda3__47maximumIvEEE10Policy1000EPdSB_jS8_ddNS5_3std3__410__identityEEEvT0_T1_T2_T3_T4_T6_E12temp_storage+40];
	setp.lt.f64 	%p84, %fd160, %fd162;
	selp.f64 	%fd164, %fd162, %fd160, %p84;
	selp.f64 	%fd165, %fd164, %fd160, %p83;
	setp.gt.u32 	%p85, %r69, 160;
	ld.shared.f64 	%fd167, [_ZZN3cub18CUB_300001_SM_10006detail6reduce28DeviceReduceSingleTileKernelINS2_10policy_hubIdjN4cuda3__47maximumIvEEE10Policy1000EPdSB_jS8_ddNS5_3std3__410__identityEEEvT0_T1_T2_T3_T4_T6_E12temp_storage+48];
	setp.lt.f64 	%p86, %fd165, %fd167;
	selp.f64 	%fd169, %fd167, %fd165, %p86;
	selp.f64 	%fd170, %fd169, %fd165, %p85;
	setp.gt.u32 	%p87, %r69, 192;
	ld.shared.f64 	%fd172, [_ZZN3cub18CUB_300001_SM_10006detail6reduce28DeviceReduceSingleTileKernelINS2_10policy_hubIdjN4cuda3__47maximumIvEEE10Policy1000EPdSB_jS8_ddNS5_3std3__410__identityEEEvT0_T1_T2_T3_T4_T6_E12temp_storage+56];
	setp.lt.f64 	%p88, %fd170, %fd172;
	selp.f64 	%fd174, %fd172, %fd170, %p88;
	selp.f64 	%fd175, %fd174, %fd170, %p87;
	setp.gt.u32 	%p89, %r69, 224;
	ld.shared.f64 	%fd177, [_ZZN3cub18CUB_300001_SM_10006detail6reduce28DeviceReduceSingleTileKernelINS2_10policy_hubIdjN4cuda3__47maximumIvEEE10Policy1000EPdSB_jS8_ddNS5_3std3__410__identityEEEvT0_T1_T2_T3_T4_T6_E12temp_storage+64];
	setp.lt.f64 	%p90, %fd175, %fd177;
	selp.f64 	%fd179, %fd177, %fd175, %p90;
	selp.f64 	%fd380, %fd179, %fd175, %p89;
	bra.uni 	$L__BB3_74;
$L__BB3_58:
	mov.u32 	%r47, %tid.x;
	mul.wide.u32 	%rd35, %r47, 8;
	add.s64 	%rd20, %rd16, %rd35;
	// begin inline asm
	ld.global.nc.u64 %rd19, [%rd20];
	// end inline asm
	mov.b64 	%fd59, %rd19;
	add.s64 	%rd22, %rd20, 2048;
	// begin inline asm
	ld.global.nc.u64 %rd21, [%rd22];
	// end inline asm
	mov.b64 	%fd60, %rd21;
	add.s64 	%rd24, %rd20, 4096;
	// begin inline asm
	ld.global.nc.u64 %rd23, [%rd24];
	// end inline asm
	mov.b64 	%fd61, %rd23;
	add.s64 	%rd26, %rd20, 6144;
	// begin inline asm
	ld.global.nc.u64 %rd25, [%rd26];
	// end inline asm
	mov.b64 	%fd62, %rd25;
	add.s64 	%rd28, %rd20, 8192;
	// begin inline asm
	ld.global.nc.u64 %rd27, [%rd28];
	// end inline asm
	mov.b64 	%fd63, %rd27;
	add.s64 	%rd30, %rd20, 10240;
	// begin inline asm
	ld.global.nc.u64 %rd29, [%rd30];
	// end inline asm
	mov.b64 	%fd64, %rd29;
	add.s64 	%rd32, %rd20, 12288;
	// begin inline asm
	ld.global.nc.u64 %rd31, [%rd32];
	// end inline asm
	mov.b64 	%fd65, %rd31;
	add.s64 	%rd34, %rd20, 14336;
	// begin inline asm
	ld.global.nc.u64 %rd33, [%rd34];
	// end inline asm
	mov.b64 	%fd66, %rd33;
	setp.lt.f64 	%p4, %fd59, %fd60;
	selp.f64 	%fd67, %fd60, %fd59, %p4;
	setp.lt.f64 	%p5, %fd67, %fd61;
	selp.f64 	%fd68, %fd61, %fd67, %p5;
	setp.lt.f64 	%p6, %fd68, %fd62;
	selp.f64 	%fd69, %fd62, %fd68, %p6;
	setp.lt.f64 	%p7, %fd69, %fd63;
	selp.f64 	%fd70, %fd63, %fd69, %p7;
	setp.lt.f64 	%p8, %fd70, %fd64;
	selp.f64 	%fd71, %fd64, %fd70, %p8;
	setp.lt.f64 	%p9, %fd71, %fd65;
	selp.f64 	%fd72, %fd65, %fd71, %p9;
	setp.lt.f64 	%p10, %fd72, %fd66;
	selp.f64 	%fd379, %fd66, %fd72, %p10;
	add.s32 	%r48, %r69, -2048;
	setp.lt.u32 	%p11, %r48, 2048;
	mov.b32 	%r475, 2048;
	@%p11 bra 	$L__BB3_62;
	mov.b32 	%r475, 2048;
$L__BB3_60:
	add.s32 	%r72, %r47, %r475;
	mul.wide.u32 	%rd52, %r72, 8;
	add.s64 	%rd37, %rd16, %rd52;
	// begin inline asm
	ld.global.nc.u64 %rd36, [%rd37];
	// end inline asm
	mov.b64 	%fd73, %rd36;
	mul.wide.u32 	%rd53, %r475, 8;
	add.s64 	%rd54, %rd20, %rd53;
	add.s64 	%rd39, %rd54, 2048;
	// begin inline asm
	ld.global.nc.u64 %rd38, [%rd39];
	// end inline asm
	mov.b64 	%fd74, %rd38;
	add.s64 	%rd41, %rd54, 4096;
	// begin inline asm
	ld.global.nc.u64 %rd40, [%rd41];
	// end inline asm
	mov.b64 	%fd75, %rd40;
	add.s64 	%rd43, %rd54, 6144;
	// begin inline asm
	ld.global.nc.u64 %rd42, [%rd43];
	// end inline asm
	mov.b64 	%fd76, %rd42;
	add.s64 	%rd45, %rd54, 8192;
	// begin inline asm
	ld.global.nc.u64 %rd44, [%rd45];
	// end inline asm
	mov.b64 	%fd77, %rd44;
	add.s64 	%rd47, %rd54, 10240;
	// begin inline asm
	ld.global.nc.u64 %rd46, [%rd47];
	// end inline asm
	mov.b64 	%fd78, %rd46;
	add.s64 	%rd49, %rd54, 12288;
	// begin inline asm
	ld.global.nc.u64 %rd48, [%rd49];
	// end inline asm
	mov.b64 	%fd79, %rd48;
	add.s64 	%rd51, %rd54, 14336;
	// begin inline asm
	ld.global.nc.u64 %rd50, [%rd51];
	// end inline asm
	mov.b64 	%fd80, %rd50;
	setp.lt.f64 	%p12, %fd379, %fd73;
	selp.f64 	%fd81, %fd73, %fd379, %p12;
	setp.lt.f64 	%p13, %fd81, %fd74;
	selp.f64 	%fd82, %fd74, %fd81, %p13;
	setp.lt.f64 	%p14, %fd82, %fd75;
	selp.f64 	%fd83, %fd75, %fd82, %p14;
	setp.lt.f64 	%p15, %fd83, %fd76;
	selp.f64 	%fd84, %fd76, %fd83, %p15;
	setp.lt.f64 	%p16, %fd84, %fd77;
	selp.f64 	%fd85, %fd77, %fd84, %p16;
	setp.lt.f64 	%p17, %fd85, %fd78;
	selp.f64 	%fd86, %fd78, %fd85, %p17;
	setp.lt.f64 	%p18, %fd86, %fd79;
	selp.f64 	%fd87, %fd79, %fd86, %p18;
	setp.lt.f64 	%p19, %fd87, %fd80;
	selp.f64 	%fd379, %fd80, %fd87, %p19;
	sub.s32 	%r73, %r69, %r475;
	setp.lt.u32 	%p20, %r73, 2048;
	@%p20 bra 	$L__BB3_70;
	add.s32 	%r475, %r475, 2048;
	setp.le.u32 	%p21, %r475, %r48;
	@%p21 bra 	$L__BB3_60;
$L__BB3_62:
	setp.le.u32 	%p22, %r69, %r475;
	@%p22 bra 	$L__BB3_70;
	sub.s32 	%r52, %r69, %r475;
	setp.ge.s32 	%p23, %r47, %r52;
	@%p23 bra 	$L__BB3_70;
	not.b32 	%r74, %r47;
	add.s32 	%r75, %r69, %r74;
	sub.s32 	%r53, %r75, %r475;
	and.b32  	%r76, %r53, 768;
	setp.eq.s32 	%p24, %r76, 768;
	mov.u32 	%r479, %r47;
	@%p24 bra 	$L__BB3_67;
	add.s32 	%r477, %r47, %r475;
	shr.u32 	%r77, %r53, 8;
	add.s32 	%r78, %r77, 1;
	and.b32  	%r79, %r78, 3;
	neg.s32 	%r476, %r79;
	mov.u32 	%r479, %r47;
$L__BB3_66:
	.pragma "nounroll";
	mul.wide.u32 	%rd57, %r477, 8;
	add.s64 	%rd56, %rd16, %rd57;
	// begin inline asm
	ld.global.nc.u64 %rd55, [%rd56];
	// end inline asm
	mov.b64 	%fd89, %rd55;
	setp.lt.f64 	%p25, %fd379, %fd89;
	selp.f64 	%fd379, %fd89, %fd379, %p25;
	add.s32 	%r479, %r479, 256;
	add.s32 	%r477, %r477, 256;
	add.s32 	%r476, %r476, 1;
	setp.ne.s32 	%p26, %r476, 0;
	@%p26 bra 	$L__BB3_66;
$L__BB3_67:
	setp.lt.u32 	%p27, %r53, 768;
	@%p27 bra 	$L__BB3_70;
	add.s32 	%r481, %r479, 512;
	add.s32 	%r480, %r479, %r475;
$L__BB3_69:
	mul.wide.u32 	%rd66, %r480, 8;
	add.s64 	%rd59, %rd16, %rd66;
	// begin inline asm
	ld.global.nc.u64 %rd58, [%rd59];
	// end inline asm
	mov.b64 	%fd90, %rd58;
	setp.lt.f64 	%p28, %fd379, %fd90;
	selp.f64 	%fd91, %fd90, %fd379, %p28;
	add.s32 	%r80, %r480, 256;
	mul.wide.u32 	%rd67, %r80, 8;
	add.s64 	%rd61, %rd16, %rd67;
	// begin inline asm
	ld.global.nc.u64 %rd60, [%rd61];
	// end inline asm
	mov.b64 	%fd92, %rd60;
	setp.lt.f64 	%p29, %fd91, %fd92;
	selp.f64 	%fd93, %fd92, %fd91, %p29;
	add.s32 	%r81, %r480, 512;
	mul.wide.u32 	%rd68, %r81, 8;
	add.s64 	%rd63, %rd16, %rd68;
	// begin inline asm
	ld.global.nc.u64 %rd62, [%rd63];
	// end inline asm
	mov.b64 	%fd94, %rd62;
	setp.lt.f64 	%p30, %fd93, %fd94;
	selp.f64 	%fd95, %fd94, %fd93, %p30;
	add.s32 	%r82, %r480, 768;
	mul.wide.u32 	%rd69, %r82, 8;
	add.s64 	%rd65, %rd16, %rd69;
	// begin inline asm
	ld.global.nc.u64 %rd64, [%rd65];
	// end inline asm
	mov.b64 	%fd96, %rd64;
	setp.lt.f64 	%p31, %fd95, %fd96;
	selp.f64 	%fd379, %fd96, %fd95, %p31;
	add.s32 	%r67, %r481, 1024;
	add.s32 	%r83, %r481, 512;
	add.s32 	%r480, %r480, 1024;
	setp.lt.s32 	%p32, %r83, %r52;
	mov.u32 	%r481, %r67;
	@%p32 bra 	$L__BB3_69;
$L__BB3_70:
	// begin inline asm
	mov.u32 %r84, %laneid;
	// end inline asm
	mov.b64 	%rd70, %fd379;
	mov.b64 	{%r86, %r91}, %rd70;
	mov.b32 	%r92, 1;
	mov.b32 	%r133, 31;
	mov.b32 	%r134, -1;
	// begin inline asm
	shfl.sync.down.b32 %r85, %r86, %r92, %r133, %r134;
	// end inline asm
	// begin inline asm
	shfl.sync.down.b32 %r90, %r91, %r92, %r133, %r134;
	// end inline asm
	mov.b64 	%rd71, {%r85, %r90};
	mov.b64 	%fd97, %rd71;
	setp.gt.s32 	%p33, %r84, 30;
	setp.lt.f64 	%p34, %fd379, %fd97;
	selp.f64 	%fd98, %fd97, %fd379, %p34;
	selp.f64 	%fd99, %fd379, %fd98, %p33;
	mov.b64 	%rd72, %fd99;
	mov.b64 	{%r96, %r101}, %rd72;
	mov.b32 	%r102, 2;
	// begin inline asm
	shfl.sync.down.b32 %r95, %r96, %r102, %r133, %r134;
	// end inline asm
	// begin inline asm
	shfl.sync.down.b32 %r100, %r101, %r102, %r133, %r134;
	// end inline asm
	mov.b64 	%rd73, {%r95, %r100};
	mov.b64 	%fd100, %rd73;
	setp.gt.s32 	%p35, %r84, 29;
	setp.lt.f64 	%p36, %fd99, %fd100;
	selp.f64 	%fd101, %fd100, %fd99, %p36;
	selp.f64 	%fd102, %fd99, %fd101, %p35;
	mov.b64 	%rd74, %fd102;
	mov.b64 	{%r106, %r111}, %rd74;
	mov.b32 	%r112, 4;
	// begin inline asm
	shfl.sync.down.b32 %r105, %r106, %r112, %r133, %r134;
	// end inline asm
	// begin inline asm
	shfl.sync.down.b32 %r110, %r111, %r112, %r133, %r134;
	// end inline asm
	mov.b64 	%rd75, {%r105, %r110};
	mov.b64 	%fd103, %rd75;
	setp.gt.s32 	%p37, %r84, 27;
	setp.lt.f64 	%p38, %fd102, %fd103;
	selp.f64 	%fd104, %fd103, %fd102, %p38;
	selp.f64 	%fd105, %fd102, %fd104, %p37;
	mov.b64 	%rd76, %fd105;
	mov.b64 	{%r116, %r121}, %rd76;
	mov.b32 	%r122, 8;
	// begin inline asm
	shfl.sync.down.b32 %r115, %r116, %r122, %r133, %r134;
	// end inline asm
	// begin inline asm
	shfl.sync.down.b32 %r120, %r121, %r122, %r133, %r134;
	// end inline asm
	mov.b64 	%rd77, {%r115, %r120};
	mov.b64 	%fd106, %rd77;
	setp.gt.s32 	%p39, %r84, 23;
	setp.lt.f64 	%p40, %fd105, %fd106;
	selp.f64 	%fd107, %fd106, %fd105, %p40;
	selp.f64 	%fd108, %fd105, %fd107, %p39;
	mov.b64 	%rd78, %fd108;
	mov.b64 	{%r126, %r131}, %rd78;
	mov.b32 	%r132, 16;
	// begin inline asm
	shfl.sync.down.b32 %r125, %r126, %r132, %r133, %r134;
	// end inline asm
	// begin inline asm
	shfl.sync.down.b32 %r130, %r131, %r132, %r133, %r134;
	// end inline asm
	mov.b64 	%rd79, {%r125, %r130};
	mov.b64 	%fd109, %rd79;
	setp.gt.s32 	%p41, %r84, 15;
	setp.lt.f64 	%p42, %fd108, %fd109;
	selp.f64 	%fd54, %fd109, %fd108, %p42;
	selp.f64 	%fd380, %fd108, %fd54, %p41;
	setp.ne.s32 	%p43, %r84, 0;
	@%p43 bra 	$L__BB3_72;
	shr.u32 	%r135, %r47, 2;
	and.b32  	%r136, %r135, 248;
	mov.u32 	%r137, _ZZN3cub18CUB_300001_SM_10006detail6reduce28DeviceReduceSingleTileKernelINS2_10policy_hubIdjN4cuda3__47maximumIvEEE10Policy1000EPdSB_jS8_ddNS5_3std3__410__identityEEEvT0_T1_T2_T3_T4_T6_E12temp_storage;
	add.s32 	%r138, %r137, %r136;
	st.shared.f64 	[%r138+8], %fd54;
$L__BB3_72:
	bar.sync 	0;
	setp.ne.s32 	%p44, %r47, 0;
	@%p44 bra 	$L__BB3_74;
	ld.shared.f64 	%fd110, [_ZZN3cub18CUB_300001_SM_10006detail6reduce28DeviceReduceSingleTileKernelINS2_10policy_hubIdjN4cuda3__47maximumIvEEE10Policy1000EPdSB_jS8_ddNS5_3std3__410__identityEEEvT0_T1_T2_T3_T4_T6_E12temp_storage+16];
	setp.lt.f64 	%p45, %fd380, %fd110;
	selp.f64 	%fd111, %fd110, %fd380, %p45;
	ld.shared.f64 	%fd112, [_ZZN3cub18CUB_300001_SM_10006detail6reduce28DeviceReduceSingleTileKernelINS2_10policy_hubIdjN4cuda3__47maximumIvEEE10Policy1000EPdSB_jS8_ddNS5_3std3__410__identityEEEvT0_T1_T2_T3_T4_T6_E12temp_storage+24];
	setp.lt.f64 	%p46, %fd111, %fd112;
	selp.f64 	%fd113, %fd112, %fd111, %p46;
	ld.shared.f64 	%fd114, [_ZZN3cub18CUB_300001_SM_10006detail6reduce28DeviceReduceSingleTileKernelINS2_10policy_hubIdjN4cuda3__47maximumIvEEE10Policy1000EPdSB_jS8_ddNS5_3std3__410__identityEEEvT0_T1_T2_T3_T4_T6_E12temp_storage+32];
	setp.lt.f64 	%p47, %fd113, %fd114;
	selp.f64 	%fd115, %fd114, %fd113, %p47;
	ld.shared.f64 	%fd116, [_ZZN3cub18CUB_300001_SM_10006detail6reduce28DeviceReduceSingleTileKernelINS2_10policy_hubIdjN4cuda3__47maximumIvEEE10Policy1000EPdSB_jS8_ddNS5_3std3__410__identityEEEvT0_T1_T2_T3_T4_T6_E12temp_storage+40];
	setp.lt.f64 	%p48, %fd115, %fd116;
	selp.f64 	%fd117, %fd116, %fd115, %p48;
	ld.shared.f64 	%fd118, [_ZZN3cub18CUB_300001_SM_10006detail6reduce28DeviceReduceSingleTileKernelINS2_10policy_hubIdjN4cuda3__47maximumIvEEE10Policy1000EPdSB_jS8_ddNS5_3std3__410__identityEEEvT0_T1_T2_T3_T4_T6_E12temp_storage+48];
	setp.lt.f64 	%p49, %fd117, %fd118;
	selp.f64 	%fd119, %fd118, %fd117, %p49;
	ld.shared.f64 	%fd120, [_ZZN3cub18CUB_300001_SM_10006detail6reduce28DeviceReduceSingleTileKernelINS2_10policy_hubIdjN4cuda3__47maximumIvEEE10Policy1000EPdSB_jS8_ddNS5_3std3__410__identityEEEvT0_T1_T2_T3_T4_T6_E12temp_storage+56];
	setp.lt.f64 	%p50, %fd119, %fd120;
	selp.f64 	%fd121, %fd120, %fd119, %p50;
	ld.shared.f64 	%fd122, [_ZZN3cub18CUB_300001_SM_10006detail6reduce28DeviceReduceSingleTileKernelINS2_10policy_hubIdjN4cuda3__47maximumIvEEE10Policy1000EPdSB_jS8_ddNS5_3std3__410__identityEEEvT0_T1_T2_T3_T4_T6_E12temp_storage+64];
	setp.lt.f64 	%p51, %fd121, %fd122;
	selp.f64 	%fd380, %fd122, %fd121, %p51;
$L__BB3_74:
	mov.u32 	%r454, %tid.x;
	setp.ne.s32 	%p217, %r454, 0;
	@%p217 bra 	$L__BB3_76;
	setp.lt.f64 	%p218, %fd58, %fd380;
	selp.f64 	%fd353, %fd380, %fd58, %p218;
	st.global.f64 	[%rd1], %fd353;
$L__BB3_76:
	ret;

}
	// .globl	_ZN3cub18CUB_300001_SM_10006detail6reduce18DeviceReduceKernelINS2_10policy_hubIdjN4cuda3__47maximumIvEEE10Policy1000EPdjS8_dNS5_3std3__410__identityEEEvT0_PT3_T1_NS0_13GridEvenShareISI_EET2_T4_
.visible .entry _ZN3cub18CUB_300001_SM_10006detail6reduce18DeviceReduceKernelINS2_10policy_hubIdjN4cuda3__47maximumIvEEE10Policy1000EPdjS8_dNS5_3std3__410__identityEEEvT0_PT3_T1_NS0_13GridEvenShareISI_EET2_T4_(
	.param .u64 .ptr .align 1 _ZN3cub18CUB_300001_SM_10006detail6reduce18DeviceReduceKernelINS2_10policy_hubIdjN4cuda3__47maximumIvEEE10Policy1000EPdjS8_dNS5_3std3__410__identityEEEvT0_PT3_T1_NS0_13GridEvenShareISI_EET2_T4__param_0,
	.param .u64 .ptr .align 1 _ZN3cub18CUB_300001_SM_10006detail6reduce18DeviceReduceKernelINS2_10policy_hubIdjN4cuda3__47maximumIvEEE10Policy1000EPdjS8_dNS5_3std3__410__identityEEEvT0_PT3_T1_NS0_13GridEvenShareISI_EET2_T4__param_1,
	.param .u32 _ZN3cub18CUB_300001_SM_10006detail6reduce18DeviceReduceKernelINS2_10policy_hubIdjN4cuda3__47maximumIvEEE10Policy1000EPdjS8_dNS5_3std3__410__identityEEEvT0_PT3_T1_NS0_13GridEvenShareISI_EET2_T4__param_2,
	.param .align 4 .b8 _ZN3cub18CUB_300001_SM_10006detail6reduce18DeviceReduceKernelINS2_10policy_hubIdjN4cuda3__47maximumIvEEE10Policy1000EPdjS8_dNS5_3std3__410__identityEEEvT0_PT3_T1_NS0_13GridEvenShareISI_EET2_T4__param_3[40],
	.param .align 1 .b8 _ZN3cub18CUB_300001_SM_10006detail6reduce18DeviceReduceKernelINS2_10policy_hubIdjN4cuda3__47maximumIvEEE10Policy1000EPdjS8_dNS5_3std3__410__identityEEEvT0_PT3_T1_NS0_13GridEvenShareISI_EET2_T4__param_4[1],
	.param .align 1 .b8 _ZN3cub18CUB_300001_SM_10006detail6reduce18DeviceReduceKernelINS2_10policy_hubIdjN4cuda3__47maximumIvEEE10Policy1000EPdjS8_dNS5_3std3__410__identityEEEvT0_PT3_T1_NS0_13GridEvenShareISI_EET2_T4__param_5[1]
)
.maxntid 256
{
	.reg .pred 	%p<217>;
	.reg .b32 	%r<542>;
	.reg .b64 	%rd<197>;
	.reg .b64 	%fd<375>;
	// demoted variable
	.shared .align 8 .b8 _ZZN3cub18CUB_300001_SM_10006detail6reduce18DeviceReduceKernelINS2_10policy_hubIdjN4cuda3__47maximumIvEEE10Policy1000EPdjS8_dNS5_3std3__410__identityEEEvT0_PT3_T1_NS0_13GridEvenShareISI_EET2_T4_E12temp_storage[80];
	ld.param.u32 	%r1, [_ZN3cub18CUB_300001_SM_10006detail6reduce18DeviceReduceKernelINS2_10policy_hubIdjN4cuda3__47maximumIvEEE10Policy1000EPdjS8_dNS5_3std3__410__identityEEEvT0_PT3_T1_NS0_13GridEvenShareISI_EET2_T4__param_3+20];
	ld.param.u64 	%rd1, [_ZN3cub18CUB_300001_SM_10006detail6reduce18DeviceReduceKernelINS2_10policy_hubIdjN4cuda3__47maximumIvEEE10Policy1000EPdjS8_dNS5_3std3__410__identityEEEvT0_PT3_T1_NS0_13GridEvenShareISI_EET2_T4__param_0];
	ld.param.u32 	%r2, [_ZN3cub18CUB_300001_SM_10006detail6reduce18DeviceReduceKernelINS2_10policy_hubIdjN4cuda3__47maximumIvEEE10Policy1000EPdjS8_dNS5_3std3__410__identityEEEvT0_PT3_T1_NS0_13GridEvenShareISI_EET2_T4__param_3+24];
	mov.u32 	%r3, %ctaid.x;
	shl.b32 	%r4, %r2, 11;
	shl.b32 	%r5, %r3, 11;
	and.b64  	%rd3, %rd1, 31;
	setp.ne.s64 	%p1, %rd3, 0;
	@%p1 bra 	$L__BB4_36;
	sub.s32 	%r6, %r1, %r5;
	setp.gt.u32 	%p109, %r6, 2047;
	@%p109 bra 	$L__BB4_20;
	mov.u32 	%r7, %tid.x;
	setp.ge.u32 	%p158, %r7, %r6;
	mov.f64 	%fd355, 0d0000000000000000;
	mov.u32 	%r512, %r7;
	@%p158 bra 	$L__BB4_4;
	add.s32 	%r378, %r5, %r7;
	mul.wide.u32 	%rd157, %r378, 8;
	add.s64 	%rd156, %rd1, %rd157;
	// begin inline asm
	ld.global.nc.u64 %rd155, [%rd156];
	// end inline asm
	mov.b64 	%fd355, %rd155;
	add.s32 	%r512, %r7, 256;
$L__BB4_4:
	setp.ge.u32 	%p159, %r512, %r6;
	@%p159 bra 	$L__BB4_11;
	not.b32 	%r379, %r512;
	add.s32 	%r10, %r1, %r379;
	and.b32  	%r380, %r10, 768;
	setp.eq.s32 	%p160, %r380, 768;
	@%p160 bra 	$L__BB4_8;
	add.s32 	%r510, %r512, %r5;
	shr.u32 	%r381, %r10, 8;
	add.s32 	%r382, %r381, 1;
	and.b32  	%r383, %r382, 3;
	neg.s32 	%r509, %r383;
$L__BB4_7:
	.pragma "nounroll";
	mul.wide.u32 	%rd160, %r510, 8;
	add.s64 	%rd159, %rd1, %rd160;
	// begin inline asm
	ld.global.nc.u64 %rd158, [%rd159];
	// end inline asm
	mov.b64 	%fd269, %rd158;
	setp.lt.f64 	%p161, %fd355, %fd269;
	selp.f64 	%fd355, %fd269, %fd355, %p161;
	add.s32 	%r512, %r512, 256;
	add.s32 	%r510, %r510, 256;
	add.s32 	%r509, %r509, 1;
	setp.ne.s32 	%p162, %r509, 0;
	@%p162 bra 	$L__BB4_7;
$L__BB4_8:
	sub.s32 	%r384, %r10, %r5;
	setp.lt.u32 	%p163, %r384, 768;
	@%p163 bra 	$L__BB4_11;
	add.s32 	%r514, %r512, 512;
	add.s32 	%r513, %r512, %r5;
$L__BB4_10:
	mul.wide.u32 	%rd169, %r513, 8;
	add.s64 	%rd162, %rd1, %rd169;
	// begin inline asm
	ld.global.nc.u64 %rd161, [%rd162];
	// end inline asm
	mov.b64 	%fd270, %rd161;
	setp.lt.f64 	%p164, %fd355, %fd270;
	selp.f64 	%fd271, %fd270, %fd355, %p164;
	add.s32 	%r385, %r513, 256;
	mul.wide.u32 	%rd170, %r385, 8;
	add.s64 	%rd164, %rd1, %rd170;
	// begin inline asm
	ld.global.nc.u64 %rd163, [%rd164];
	// end inline asm
	mov.b64 	%fd272, %rd163;
	setp.lt.f64 	%p165, %fd271, %fd272;
	selp.f64 	%fd273, %fd272, %fd271, %p165;
	add.s32 	%r386, %r513, 512;
	mul.wide.u32 	%rd171, %r386, 8;
	add.s64 	%rd166, %rd1, %rd171;
	// begin inline asm
	ld.global.nc.u64 %rd165, [%rd166];
	// end inline asm
	mov.b64 	%fd274, %rd165;
	setp.lt.f64 	%p166, %fd273, %fd274;
	selp.f64 	%fd275, %fd274, %fd273, %p166;
	add.s32 	%r387, %r513, 768;
	mul.wide.u32 	%rd172, %r387, 8;
	add.s64 	%rd168, %rd1, %rd172;
	// begin inline asm
	ld.global.nc.u64 %rd167, [%rd168];
	// end inline asm
	mov.b64 	%fd276, %rd167;
	setp.lt.f64 	%p167, %fd275, %fd276;
	selp.f64 	%fd355, %fd276, %fd275, %p167;
	add.s32 	%r24, %r514, 1024;
	add.s32 	%r388, %r514, 512;
	add.s32 	%r513, %r513, 1024;
	setp.lt.s32 	%p168, %r388, %r6;
	mov.u32 	%r514, %r24;
	@%p168 bra 	$L__BB4_10;
$L__BB4_11:
	setp.lt.u32 	%p169, %r6, 256;
	@%p169 bra 	$L__BB4_16;
	// begin inline asm
	mov.u32 %r452, %laneid;
	// end inline asm
	mov.b64 	%rd183, %fd355;
	mov.b64 	{%r454, %r459}, %rd183;
	mov.b32 	%r460, 1;
	mov.b32 	%r501, 31;
	mov.b32 	%r502, -1;
	// begin inline asm
	shfl.sync.down.b32 %r453, %r454, %r460, %r501, %r502;
	// end inline asm
	// begin inline asm
	shfl.sync.down.b32 %r458, %r459, %r460, %r501, %r502;
	// end inline asm
	mov.b64 	%rd184, {%r453, %r458};
	mov.b64 	%fd324, %rd184;
	setp.gt.s32 	%p197, %r452, 30;
	setp.lt.f64 	%p198, %fd355, %fd324;
	selp.f64 	%fd325, %fd324, %fd355, %p198;
	selp.f64 	%fd326, %fd355, %fd325, %p197;
	mov.b64 	%rd185, %fd326;
	mov.b64 	{%r464, %r469}, %rd185;
	mov.b32 	%r470, 2;
	// begin inline asm
	shfl.sync.down.b32 %r463, %r464, %r470, %r501, %r502;
	// end inline asm
	// begin inline asm
	shfl.sync.down.b32 %r468, %r469, %r470, %r501, %r502;
	// end inline asm
	mov.b64 	%rd186, {%r463, %r468};
	mov.b64 	%fd327, %rd186;
	setp.gt.s32 	%p199, %r452, 29;
	setp.lt.f64 	%p200, %fd326, %fd327;
	selp.f64 	%fd328, %fd327, %fd326, %p200;
	selp.f64 	%fd329, %fd326, %fd328, %p199;
	mov.b64 	%rd187, %fd329;
	mov.b64 	{%r474, %r479}, %rd187;
	mov.b32 	%r480, 4;
	// begin inline asm
	shfl.sync.down.b32 %r473, %r474, %r480, %r501, %r502;
	// end inline asm
	// begin inline asm
	shfl.sync.down.b32 %r478, %r479, %r480, %r501, %r502;
	// end inline asm
	mov.b64 	%rd188, {%r473, %r478};
	mov.b64 	%fd330, %rd188;
	setp.gt.s32 	%p201, %r452, 27;
	setp.lt.f64 	%p202, %fd329, %fd330;
	selp.f64 	%fd331, %fd330, %fd329, %p202;
	selp.f64 	%fd332, %fd329, %fd331, %p201;
	mov.b64 	%rd189, %fd332;
	mov.b64 	{%r484, %r489}, %rd189;
	mov.b32 	%r490, 8;
	// begin inline asm
	shfl.sync.down.b32 %r483, %r484, %r490, %r501, %r502;
	// end inline asm
	// begin inline asm
	shfl.sync.down.b32 %r488, %r489, %r490, %r501, %r502;
	// end inline asm
	mov.b64 	%rd190, {%r483, %r488};
	mov.b64 	%fd333, %rd190;
	setp.gt.s32 	%p203, %r452, 23;
	setp.lt.f64 	%p204, %fd332, %fd333;
	selp.f64 	%fd334, %fd333, %fd332, %p204;
	selp.f64 	%fd335, %fd332, %fd334, %p203;
	mov.b64 	%rd191, %fd335;
	mov.b64 	{%r494, %r499}, %rd191;
	mov.b32 	%r500, 16;
	// begin inline asm
	shfl.sync.down.b32 %r493, %r494, %r500, %r501, %r502;
	// end inline asm
	// begin inline asm
	shfl.sync.down.b32 %r498, %r499, %r500, %r501, %r502;
	// end inline asm
	mov.b64 	%rd192, {%r493, %r498};
	mov.b64 	%fd336, %rd192;
	setp.gt.s32 	%p205, %r452, 15;
	setp.lt.f64 	%p206, %fd335, %fd336;
	selp.f64 	%fd10, %fd336, %fd335, %p206;
	selp.f64 	%fd374, %fd335, %fd10, %p205;
	setp.ne.s32 	%p207, %r452, 0;
	@%p207 bra 	$L__BB4_14;
	shr.u32 	%r503, %r7, 2;
	and.b32  	%r504, %r503, 248;
	mov.u32 	%r505, _ZZN3cub18CUB_300001_SM_10006detail6reduce18DeviceReduceKernelINS2_10policy_hubIdjN4cuda3__47maximumIvEEE10Policy1000EPdjS8_dNS5_3std3__410__identityEEEvT0_PT3_T1_NS0_13GridEvenShareISI_EET2_T4_E12temp_storage;
	add.s32 	%r506, %r505, %r504;
	st.shared.f64 	[%r506+8], %fd10;
$L__BB4_14:
	bar.sync 	0;
	setp.ne.s32 	%p208, %r7, 0;
	@%p208 bra 	$L__BB4_71;
	ld.shared.f64 	%fd337, [_ZZN3cub18CUB_300001_SM_10006detail6reduce18DeviceReduceKernelINS2_10policy_hubIdjN4cuda3__47maximumIvEEE10Policy1000EPdjS8_dNS5_3std3__410__identityEEEvT0_PT3_T1_NS0_13GridEvenShareISI_EET2_T4_E12temp_storage+16];
	setp.lt.f64 	%p209, %fd374, %fd337;
	selp.f64 	%fd338, %fd337, %fd374, %p209;
	ld.shared.f64 	%fd339, [_ZZN3cub18CUB_300001_SM_10006detail6reduce18DeviceReduceKernelINS2_10policy_hubIdjN4cuda3__47maximumIvEEE10Policy1000EPdjS8_dNS5_3std3__410__identityEEEvT0_PT3_T1_NS0_13GridEvenShareISI_EET2_T4_E12temp_storage+24];
	setp.lt.f64 	%p210, %fd338, %fd339;
	selp.f64 	%fd340, %fd339, %fd338, %p210;
	ld.shared.f64 	%fd341, [_ZZN3cub18CUB_300001_SM_10006detail6reduce18DeviceReduceKernelINS2_10policy_hubIdjN4cuda3__47maximumIvEEE10Policy1000EPdjS8_dNS5_3std3__410__identityEEEvT0_PT3_T1_NS0_13GridEvenShareISI_EET2_T4_E12temp_storage+32];
	setp.lt.f64 	%p211, %fd340, %fd341;
	selp.f64 	%fd342, %fd341, %fd340, %p211;
	ld.shared.f64 	%fd343, [_ZZN3cub18CUB_300001_SM_10006detail6reduce18DeviceReduceKernelINS2_10policy_hubIdjN4cuda3__47maximumIvEEE10Policy1000EPdjS8_dNS5_3std3__410__identityEEEvT0_PT3_T1_NS0_13GridEvenShareISI_EET2_T4_E12temp_storage+40];
	setp.lt.f64 	%p212, %fd342, %fd343;
	selp.f64 	%fd344, %fd343, %fd342, %p212;
	ld.shared.f64 	%fd345, [_ZZN3cub18CUB_300001_SM_10006detail6reduce18DeviceReduceKernelINS2_10policy_hubIdjN4cuda3__47maximumIvEEE10Policy1000EPdjS8_dNS5_3std3__410__identityEEEvT0_PT3_T1_NS0_13GridEvenShareISI_EET2_T4_E12temp_storage+48];
	setp.lt.f64 	%p213, %fd344, %fd345;
	selp.f64 	%fd346, %fd345, %fd344, %p213;
	ld.shared.f64 	%fd347, [_ZZN3cub18CUB_300001_SM_10006detail6reduce18DeviceReduceKernelINS2_10policy_hubIdjN4cuda3__47maximumIvEEE10Policy1000EPdjS8_dNS5_3std3__410__identityEEEvT0_PT3_T1_NS0_13GridEvenShareISI_EET2_T4_E12temp_storage+56];
	setp.lt.f64 	%p214, %fd346, %fd347;
	selp.f64 	%fd348, %fd347, %fd346, %p214;
	ld.shared.f64 	%fd349, [_ZZN3cub18CUB_300001_SM_10006detail6reduce18DeviceReduceKernelINS2_10policy_hubIdjN4cuda3__47maximumIvEEE10Policy1000EPdjS8_dNS5_3std3__410__identityEEEvT0_PT3_T1_NS0_13GridEvenShareISI_EET2_T4_E12temp_storage+64];
	setp.lt.f64 	%p215, %fd348, %fd349;
	selp.f64 	%fd374, %fd349, %fd348, %p215;
	bra.uni 	$L__BB4_71;
$L__BB4_16:
	// begin inline asm
	mov.u32 %r389, %laneid;
	// end inline asm
	and.b32  	%r440, %r7, 992;
	add.s32 	%r441, %r440, 32;
	setp.gt.u32 	%p170, %r441, %r6;
	not.b32 	%r442, %r440;
	add.s32 	%r443, %r6, %r442;
	selp.b32 	%r438, %r443, 31, %p170;
	mov.b64 	%rd173, %fd355;
	mov.b64 	{%r391, %r396}, %rd173;
	mov.b32 	%r397, 1;
	mov.b32 	%r439, -1;
	// begin inline asm
	shfl.sync.down.b32 %r390, %r391, %r397, %r438, %r439;
	// end inline asm
	// begin inline asm
	shfl.sync.down.b32 %r395, %r396, %r397, %r438, %r439;
	// end inline asm
	mov.b64 	%rd174, {%r390, %r395};
	mov.b64 	%fd277, %rd174;
	setp.lt.s32 	%p171, %r389, %r438;
	setp.lt.f64 	%p172, %fd355, %fd277;
	selp.f64 	%fd278, %fd277, %fd355, %p172;
	selp.f64 	%fd279, %fd278, %fd355, %p171;
	mov.b64 	%rd175, %fd279;
	mov.b64 	{%r401, %r406}, %rd175;
	mov.b32 	%r407, 2;
	// begin inline asm
	shfl.sync.down.b32 %r400, %r401, %r407, %r438, %r439;
	// end inline asm
	// begin inline asm
	shfl.sync.down.b32 %r405, %r406, %r407, %r438, %r439;
	// end inline asm
	mov.b64 	%rd176, {%r400, %r405};
	mov.b64 	%fd280, %rd176;
	add.s32 	%r444, %r389, 2;
	setp.gt.s32 	%p173, %r444, %r438;
	setp.lt.f64 	%p174, %fd279, %fd280;
	selp.f64 	%fd281, %fd280, %fd279, %p174;
	selp.f64 	%fd282, %fd279, %fd281, %p173;
	mov.b64 	%rd177, %fd282;
	mov.b64 	{%r411, %r416}, %rd177;
	mov.b32 	%r417, 4;
	// begin inline asm
	shfl.sync.down.b32 %r410, %r411, %r417, %r438, %r439;
	// end inline asm
	// begin inline asm
	shfl.sync.down.b32 %r415, %r416, %r417, %r438, %r439;
	// end inline asm
	mov.b64 	%rd178, {%r410, %r415};
	mov.b64 	%fd283, %rd178;
	add.s32 	%r445, %r389, 4;
	setp.gt.s32 	%p175, %r445, %r438;
	setp.lt.f64 	%p176, %fd282, %fd283;
	selp.f64 	%fd284, %fd283, %fd282, %p176;
	selp.f64 	%fd285, %fd282, %fd284, %p175;
	mov.b64 	%rd179, %fd285;
	mov.b64 	{%r421, %r426}, %rd179;
	mov.b32 	%r427, 8;
	// begin inline asm
	shfl.sync.down.b32 %r420, %r421, %r427, %r438, %r439;
	// end inline asm
	// begin inline asm
	shfl.sync.down.b32 %r425, %r426, %r427, %r438, %r439;
	// end inline asm
	mov.b64 	%rd180, {%r420, %r425};
	mov.b64 	%fd286, %rd180;
	add.s32 	%r446, %r389, 8;
	setp.gt.s32 	%p177, %r446, %r438;
	setp.lt.f64 	%p178, %fd285, %fd286;
	selp.f64 	%fd287, %fd286, %fd285, %p178;
	selp.f64 	%fd288, %fd285, %fd287, %p177;
	mov.b64 	%rd181, %fd288;
	mov.b64 	{%r431, %r436}, %rd181;
	mov.b32 	%r437, 16;
	// begin inline asm
	shfl.sync.down.b32 %r430, %r431, %r437, %r438, %r439;
	// end inline asm
	// begin inline asm
	shfl.sync.down.b32 %r435, %r436, %r437, %r438, %r439;
	// end inline asm
	mov.b64 	%rd182, {%r430, %r435};
	mov.b64 	%fd289, %rd182;
	add.s32 	%r447, %r389, 16;
	setp.gt.s32 	%p179, %r447, %r438;
	setp.lt.f64 	%p180, %fd288, %fd289;
	selp.f64 	%fd290, %fd289, %fd288, %p180;
	selp.f64 	%fd374, %fd288, %fd290, %p179;
	setp.ne.s32 	%p181, %r389, 0;
	@%p181 bra 	$L__BB4_18;
	shr.u32 	%r448, %r7, 2;
	and.b32  	%r449, %r448, 248;
	mov.u32 	%r450, _ZZN3cub18CUB_300001_SM_10006detail6reduce18DeviceReduceKernelINS2_10policy_hubIdjN4cuda3__47maximumIvEEE10Policy1000EPdjS8_dNS5_3std3__410__identityEEEvT0_PT3_T1_NS0_13GridEvenShareISI_EET2_T4_E12temp_storage;
	add.s32 	%r451, %r450, %r449;
	st.shared.f64 	[%r451+8], %fd374;
$L__BB4_18:
	bar.sync 	0;
	setp.ne.s32 	%p182, %r7, 0;
	@%p182 bra 	$L__BB4_71;
	setp.gt.u32 	%p183, %r6, 32;
	ld.shared.f64 	%fd291, [_ZZN3cub18CUB_300001_SM_10006detail6reduce18DeviceReduceKernelINS2_10policy_hubIdjN4cuda3__47maximumIvEEE10Policy1000EPdjS8_dNS5_3std3__410__identityEEEvT0_PT3_T1_NS0_13GridEvenShareISI_EET2_T4_E12temp_storage+16];
	setp.lt.f64 	%p184, %fd374, %fd291;
	selp.f64 	%fd293, %fd291, %fd374, %p184;
	selp.f64 	%fd294, %fd293, %fd374, %p183;
	setp.gt.u32 	%p185, %r6, 64;
	ld.shared.f64 	%fd296, [_ZZN3cub18CUB_300001_SM_10006detail6reduce18DeviceReduceKernelINS2_10policy_hubIdjN4cuda3__47maximumIvEEE10Policy1000EPdjS8_dNS5_3std3__410__identityEEEvT0_PT3_T1_NS0_13GridEvenShareISI_EET2_T4_E12temp_storage+24];
	setp.lt.f64 	%p186, %fd294, %fd296;
	selp.f64 	%fd298, %fd296, %fd294, %p186;
	selp.f64 	%fd299, %fd298, %fd294, %p185;
	setp.gt.u32 	%p187, %r6, 96;
	ld.shared.f64 	%fd301, [_ZZN3cub18CUB_300001_SM_10006detail6reduce18DeviceReduceKernelINS2_10policy_hubIdjN4cuda3__47maximumIvEEE10Policy1000EPdjS8_dNS5_3std3__410__identityEEEvT0_PT3_T1_NS0_13GridEvenShareISI_EET2_T4_E12temp_storage+32];
	setp.lt.f64 	%p188, %fd299, %fd301;
	selp.f64 	%fd303, %fd301, %fd299, %p188;
	selp.f64 	%fd304, %fd303, %fd299, %p187;
	setp.gt.u32 	%p189, %r6, 128;
	ld.shared.f64 	%fd306, [_ZZN3cub18CUB_300001_SM_10006detail6reduce18DeviceReduceKernelINS2_10policy_hubIdjN4cuda3__47maximumIvEEE10Policy1000EPdjS8_dNS5_3std3__410__identityEEEvT0_PT3_T1_NS0_13GridEvenShareISI_EET2_T4_E12temp_storage+40];
	setp.lt.f64 	%p190, %fd304, %fd306;
	selp.f64 	%fd308, %fd306, %fd304, %p190;
	selp.f64 	%fd309, %fd308, %fd304, %p189;
	setp.gt.u32 	%p191, %r6, 160;
	ld.shared.f64 	%fd311, [_ZZN3cub18CUB_300001_SM_10006detail6reduce18DeviceReduceKernelINS2_10policy_hubIdjN4cuda3__47maximumIvEEE10Policy1000EPdjS8_dNS5_3std3__410__identityEEEvT0_PT3_T1_NS0_13GridEvenShareISI_EET2_T4_E12temp_storage+48];
	setp.lt.f64 	%p192, %fd309, %fd311;
	selp.f64 	%fd313, %fd311, %fd309, %p192;
	selp.f64 	%fd314, %fd313, %fd309, %p191;
	setp.gt.u32 	%p193, %r6, 192;
	ld.shared.f64 	%fd316, [_ZZN3cub18CUB_300001_SM_10006detail6reduce18DeviceReduceKernelINS2_10policy_hubIdjN4cuda3__47maximumIvEEE10Policy1000EPdjS8_dNS5_3std3__410__identityEEEvT0_PT3_T1_NS0_13GridEvenShareISI_EET2_T4_E12temp_storage+56];
	setp.lt.f64 	%p194, %fd314, %fd316;
	selp.f64 	%fd318, %fd316, %fd314, %p194;
	selp.f64 	%fd319, %fd318, %fd314, %p193;
	setp.gt.u32 	%p195, %r6, 224;
	ld.shared.f64 	%fd321, [_ZZN3cub18CUB_300001_SM_10006detail6reduce18DeviceReduceKernelINS2_10policy_hubIdjN4cuda3__47maximumIvEEE10Policy1000EPdjS8_dNS5_3std3__410__identityEEEvT0_PT3_T1_NS0_13GridEvenShareISI_EET2_T4_E12temp_storage+64];
	setp.lt.f64 	%p196, %fd319, %fd321;
	selp.f64 	%fd323, %fd321, %fd319, %p196;
	selp.f64 	%fd374, %fd323, %fd319, %p195;
	bra.uni 	$L__BB4_71;
$L__BB4_20:
	mov.u32 	%r26, %tid.x;
	shl.b32 	%r305, %r26, 2;
	add.s32 	%r306, %r5, %r305;
	mul.wide.u32 	%rd113, %r306, 8;
	add.s64 	%rd103, %rd1, %rd113;
	// begin inline asm
	ld.global.nc.v2.u64 {%rd101, %rd102}, [%rd103];
	// end inline asm
	add.s64 	%rd106, %rd103, 16;
	// begin inline asm
	ld.global.nc.v2.u64 {%rd104, %rd105}, [%rd106];
	// end inline asm
	mov.b64 	%fd203, %rd101;
	mov.b64 	%fd204, %rd102;
	mov.b64 	%fd205, %rd104;
	mov.b64 	%fd206, %rd105;
	add.s64 	%rd109, %rd103, 8192;
	// begin inline asm
	ld.global.nc.v2.u64 {%rd107, %rd108}, [%rd109];
	// end inline asm
	add.s64 	%rd112, %rd103, 8208;
	// begin inline asm
	ld.global.nc.v2.u64 {%rd110, %rd111}, [%rd112];
	// end inline asm
	mov.b64 	%fd207, %rd107;
	mov.b64 	%fd208, %rd108;
	mov.b64 	%fd209, %rd110;
	mov.b64 	%fd210, %rd111;
	setp.lt.f64 	%p110, %fd203, %fd204;
	selp.f64 	%fd211, %fd204, %fd203, %p110;
	setp.lt.f64 	%p111, %fd211, %fd205;
	selp.f64 	%fd212, %fd205, %fd211, %p111;
	setp.lt.f64 	%p112, %fd212, %fd206;
	selp.f64 	%fd213, %fd206, %fd212, %p112;
	setp.lt.f64 	%p113, %fd213, %fd207;
	selp.f64 	%fd214, %fd207, %fd213, %p113;
	setp.lt.f64 	%p114, %fd214, %fd208;
	selp.f64 	%fd215, %fd208, %fd214, %p114;
	setp.lt.f64 	%p115, %fd215, %fd209;
	selp.f64 	%fd216, %fd209, %fd215, %p115;
	setp.lt.f64 	%p116, %fd216, %fd210;
	selp.f64 	%fd361, %fd210, %fd216, %p116;
	setp.lt.u32 	%p117, %r6, %r4;
	@%p117 bra 	$L__BB4_32;
	add.s32 	%r27, %r4, %r5;
	add.s32 	%r516, %r27, 256;
	add.s32 	%r515, %r27, %r26;
	mov.b32 	%r517, 0;
$L__BB4_22:
	add.s32 	%r5, %r5, %r4;
	add.s32 	%r308, %r1, -2048;
	setp.gt.u32 	%p118, %r5, %r308;
	@%p118 bra 	$L__BB4_24;
	cvt.u64.u32 	%rd126, %r5;
	cvt.u64.u32 	%rd127, %r305;
	add.s64 	%rd128, %rd126, %rd127;
	shl.b64 	%rd129, %rd128, 3;
	add.s64 	%rd116, %rd1, %rd129;
	// begin inline asm
	ld.global.nc.v2.u64 {%rd114, %rd115}, [%rd116];
	// end inline asm
	add.s64 	%rd119, %rd116, 16;
	// begin inline asm
	ld.global.nc.v2.u64 {%rd117, %rd118}, [%rd119];
	// end inline asm
	mov.b64 	%fd217, %rd114;
	mov.b64 	%fd218, %rd115;
	mov.b64 	%fd219, %rd117;
	mov.b64 	%fd220, %rd118;
	add.s64 	%rd122, %rd116, 8192;
	// begin inline asm
	ld.global.nc.v2.u64 {%rd120, %rd121}, [%rd122];
	// end inline asm
	add.s64 	%rd125, %rd116, 8208;
	// begin inline asm
	ld.global.nc.v2.u64 {%rd123, %rd124}, [%rd125];
	// end inline asm
	mov.b64 	%fd221, %rd120;
	mov.b64 	%fd222, %rd121;
	mov.b64 	%fd223, %rd123;
	mov.b64 	%fd224, %rd124;
	setp.lt.f64 	%p119, %fd361, %fd217;
	selp.f64 	%fd225, %fd217, %fd361, %p119;
	setp.lt.f64 	%p120, %fd225, %fd218;
	selp.f64 	%fd226, %fd218, %fd225, %p120;
	setp.lt.f64 	%p121, %fd226, %fd219;
	selp.f64 	%fd227, %fd219, %fd226, %p121;
	setp.lt.f64 	%p122, %fd227, %fd220;
	selp.f64 	%fd228, %fd220, %fd227, %p122;
	setp.lt.f64 	%p123, %fd228, %fd221;
	selp.f64 	%fd229, %fd221, %fd228, %p123;
	setp.lt.f64 	%p124, %fd229, %fd222;
	selp.f64 	%fd230, %fd222, %fd229, %p124;
	setp.lt.f64 	%p125, %fd230, %fd223;
	selp.f64 	%fd231, %fd223, %fd230, %p125;
	setp.lt.f64 	%p126, %fd231, %fd224;
	selp.f64 	%fd361, %fd224, %fd231, %p126;
	sub.s32 	%r310, %r1, %r5;
	setp.lt.u32 	%p127, %r310, %r4;
	add.s32 	%r517, %r517, 1;
	add.s32 	%r516, %r516, %r4;
	add.s32 	%r515, %r515, %r4;
	@%p127 bra 	$L__BB4_32;
	bra.uni 	$L__BB4_22;
$L__BB4_24:
	setp.le.u32 	%p128, %r1, %r5;
	@%p128 bra 	$L__BB4_32;
	sub.s32 	%r38, %r1, %r5;
	setp.ge.s32 	%p129, %r26, %r38;
	@%p129 bra 	$L__BB4_32;
	not.b32 	%r311, %r26;
	add.s32 	%r312, %r1, %r311;
	sub.s32 	%r313, %r312, %r27;
	mul.lo.s32 	%r314, %r2, %r517;
	shl.b32 	%r315, %r314, 11;
	sub.s32 	%r39, %r313, %r315;
	shr.u32 	%r316, %r312, 8;
	add.s32 	%r40, %r316, 1;
	and.b32  	%r317, %r312, 768;
	setp.eq.s32 	%p130, %r317, 768;
	mov.u32 	%r522, %r26;
	@%p130 bra 	$L__BB4_29;
	and.b32  	%r318, %r40, 3;
	neg.s32 	%r519, %r318;
	mov.u32 	%r522, %r26;
$L__BB4_28:
	.pragma "nounroll";
	mul.wide.u32 	%rd132, %r515, 8;
	add.s64 	%rd131, %rd1, %rd132;
	// begin inline asm
	ld.global.nc.u64 %rd130, [%rd131];
	// end inline asm
	mov.b64 	%fd233, %rd130;
	setp.lt.f64 	%p131, %fd361, %fd233;
	selp.f64 	%fd361, %fd233, %fd361, %p131;
	add.s32 	%r522, %r522, 256;
	add.s32 	%r515, %r515, 256;
	add.s32 	%r519, %r519, 1;
	setp.ne.s32 	%p132, %r519, 0;
	@%p132 bra 	$L__BB4_28;
$L__BB4_29:
	setp.lt.u32 	%p133, %r39, 768;
	@%p133 bra 	$L__BB4_32;
	add.s32 	%r524, %r522, 512;
	add.s32 	%r523, %r522, %r516;
$L__BB4_31:
	add.s32 	%r319, %r523, -256;
	mul.wide.u32 	%rd141, %r319, 8;
	add.s64 	%rd134, %rd1, %rd141;
	// begin inline asm
	ld.global.nc.u64 %rd133, [%rd134];
	// end inline asm
	mov.b64 	%fd234, %rd133;
	setp.lt.f64 	%p134, %fd361, %fd234;
	selp.f64 	%fd235, %fd234, %fd361, %p134;
	mul.wide.u32 	%rd142, %r523, 8;
	add.s64 	%rd136, %rd1, %rd142;
	// begin inline asm
	ld.global.nc.u64 %rd135, [%rd136];
	// end inline asm
	mov.b64 	%fd236, %rd135;
	setp.lt.f64 	%p135, %fd235, %fd236;
	selp.f64 	%fd237, %fd236, %fd235, %p135;
	add.s32 	%r320, %r523, 256;
	mul.wide.u32 	%rd143, %r320, 8;
	add.s64 	%rd138, %rd1, %rd143;
	// begin inline asm
	ld.global.nc.u64 %rd137, [%rd138];
	// end inline asm
	mov.b64 	%fd238, %rd137;
	setp.lt.f64 	%p136, %fd237, %fd238;
	selp.f64 	%fd239, %fd238, %fd237, %p136;
	add.s32 	%r321, %r523, 512;
	mul.wide.u32 	%rd144, %r321, 8;
	add.s64 	%rd140, %rd1, %rd144;
	// begin inline asm
	ld.global.nc.u64 %rd139, [%rd140];
	// end inline asm
	mov.b64 	%fd240, %rd139;
	setp.lt.f64 	%p137, %fd239, %fd240;
	selp.f64 	%fd361, %fd240, %fd239, %p137;
	add.s32 	%r53, %r524, 1024;
	add.s32 	%r322, %r524, 512;
	add.s32 	%r523, %r523, 1024;
	setp.lt.s32 	%p138, %r322, %r38;
	mov.u32 	%r524, %r53;
	@%p138 bra 	$L__BB4_31;
$L__BB4_32:
	// begin inline asm
	mov.u32 %r323, %laneid;
	// end inline asm
	mov.b64 	%rd145, %fd361;
	mov.b64 	{%r325, %r330}, %rd145;
	mov.b32 	%r331, 1;
	mov.b32 	%r372, 31;
	mov.b32 	%r373, -1;
	// begin inline asm
	shfl.sync.down.b32 %r324, %r325, %r331, %r372, %r373;
	// end inline asm
	// begin inline asm
	shfl.sync.down.b32 %r329, %r330, %r331, %r372, %r373;
	// end inline asm
	mov.b64 	%rd146, {%r324, %r329};
	mov.b64 	%fd241, %rd146;
	setp.gt.s32 	%p139, %r323, 30;
	setp.lt.f64 	%p140, %fd361, %fd241;
	selp.f64 	%fd242, %fd241, %fd361, %p140;
	selp.f64 	%fd243, %fd361, %fd242, %p139;
	mov.b64 	%rd147, %fd243;
	mov.b64 	{%r335, %r340}, %rd147;
	mov.b32 	%r341, 2;
	// begin inline asm
	shfl.sync.down.b32 %r334, %r335, %r341, %r372, %r373;
	// end inline asm
	// begin inline asm
	shfl.sync.down.b32 %r339, %r340, %r341, %r372, %r373;
	// end inline asm
	mov.b64 	%rd148, {%r334, %r339};
	mov.b64 	%fd244, %rd148;
	setp.gt.s32 	%p141, %r323, 29;
	setp.lt.f64 	%p142, %fd243, %fd244;
	selp.f64 	%fd245, %fd244, %fd243, %p142;
	selp.f64 	%fd246, %fd243, %fd245, %p141;
	mov.b64 	%rd149, %fd246;
	mov.b64 	{%r345, %r350}, %rd149;
	mov.b32 	%r351, 4;
	// begin inline asm
	shfl.sync.down.b32 %r344, %r345, %r351, %r372, %r373;
	// end inline asm
	// begin inline asm
	shfl.sync.down.b32 %r349, %r350, %r351, %r372, %r373;
	// end inline asm
	mov.b64 	%rd150, {%r344, %r349};
	mov.b64 	%fd247, %rd150;
	setp.gt.s32 	%p143, %r323, 27;
	setp.lt.f64 	%p144, %fd246, %fd247;
	selp.f64 	%fd248, %fd247, %fd246, %p144;
	selp.f64 	%fd249, %fd246, %fd248, %p143;
	mov.b64 	%rd151, %fd249;
	mov.b64 	{%r355, %r360}, %rd151;
	mov.b32 	%r361, 8;
	// begin inline asm
	shfl.sync.down.b32 %r354, %r355, %r361, %r372, %r373;
	// end inline asm
	// begin inline asm
	shfl.sync.down.b32 %r359, %r360, %r361, %r372, %r373;
	// end inline asm
	mov.b64 	%rd152, {%r354, %r359};
	mov.b64 	%fd250, %rd152;
	setp.gt.s32 	%p145, %r323, 23;
	setp.lt.f64 	%p146, %fd249, %fd250;
	selp.f64 	%fd251, %fd250, %fd249, %p146;
	selp.f64 	%fd252, %fd249, %fd251, %p145;
	mov.b64 	%rd153, %fd252;
	mov.b64 	{%r365, %r370}, %rd153;
	mov.b32 	%r371, 16;
	// begin inline asm
	shfl.sync.down.b32 %r364, %r365, %r371, %r372, %r373;
	// end inline asm
	// begin inline asm
	shfl.sync.down.b32 %r369, %r370, %r371, %r372, %r373;
	// end inline asm
	mov.b64 	%rd154, {%r364, %r369};
	mov.b64 	%fd253, %rd154;
	setp.gt.s32 	%p147, %r323, 15;
	setp.lt.f64 	%p148, %fd252, %fd253;
	selp.f64 	%fd25, %fd253, %fd252, %p148;
	selp.f64 	%fd374, %fd252, %fd25, %p147;
	setp.ne.s32 	%p149, %r323, 0;
	@%p149 bra 	$L__BB4_34;
	shr.u32 	%r374, %r26, 2;
	and.b32  	%r375, %r374, 248;
	mov.u32 	%r376, _ZZN3cub18CUB_300001_SM_10006detail6reduce18DeviceReduceKernelINS2_10policy_hubIdjN4cuda3__47maximumIvEEE10Policy1000EPdjS8_dNS5_3std3__410__identityEEEvT0_PT3_T1_NS0_13GridEvenShareISI_EET2_T4_E12temp_storage;
	add.s32 	%r377, %r376, %r375;
	st.shared.f64 	[%r377+8], %fd25;
$L__BB4_34:
	bar.sync 	0;
	setp.ne.s32 	%p150, %r26, 0;
	@%p150 bra 	$L__BB4_71;
	ld.shared.f64 	%fd254, [_ZZN3cub18CUB_300001_SM_10006detail6reduce18DeviceReduceKernelINS2_10policy_hubIdjN4cuda3__47maximumIvEEE10Policy1000EPdjS8_dNS5_3std3__410__identityEEEvT0_PT3_T1_NS0_13GridEvenShareISI_EET2_T4_E12temp_storage+16];
	setp.lt.f64 	%p151, %fd374, %fd254;
	selp.f64 	%fd255, %fd254, %fd374, %p151;
	ld.shared.f64 	%fd256, [_ZZN3cub18CUB_300001_SM_10006detail6reduce18DeviceReduceKernelINS2_10policy_hubIdjN4cuda3__47maximumIvEEE10Policy1000EPdjS8_dNS5_3std3__410__identityEEEvT0_PT3_T1_NS0_13GridEvenShareISI_EET2_T4_E12temp_storage+24];
	setp.lt.f64 	%p152, %fd255, %fd256;
	selp.f64 	%fd257, %fd256, %fd255, %p152;
	ld.shared.f64 	%fd258, [_ZZN3cub18CUB_300001_SM_10006detail6reduce18DeviceReduceKernelINS2_10policy_hubIdjN4cuda3__47maximumIvEEE10Policy1000EPdjS8_dNS5_3std3__410__identityEEEvT0_PT3_T1_NS0_13GridEvenShareISI_EET2_T4_E12temp_storage+32];
	setp.lt.f64 	%p153, %fd257, %fd258;
	selp.f64 	%fd259, %fd258, %fd257, %p153;
	ld.shared.f64 	%fd260, [_ZZN3cub18CUB_300001_SM_10006detail6reduce18DeviceReduceKernelINS2_10policy_hubIdjN4cuda3__47maximumIvEEE10Policy1000EPdjS8_dNS5_3std3__410__identityEEEvT0_PT3_T1_NS0_13GridEvenShareISI_EET2_T4_E12temp_storage+40];
	setp.lt.f64 	%p154, %fd259, %fd260;
	selp.f64 	%fd261, %fd260, %fd259, %p154;
	ld.shared.f64 	%fd262, [_ZZN3cub18CUB_300001_SM_10006detail6reduce18DeviceReduceKernelINS2_10policy_hubIdjN4cuda3__47maximumIvEEE10Policy1000EPdjS8_dNS5_3std3__410__identityEEEvT0_PT3_T1_NS0_13GridEvenShareISI_EET2_T4_E12temp_storage+48];
	setp.lt.f64 	%p155, %fd261, %fd262;
	selp.f64 	%fd263, %fd262, %fd261, %p155;
	ld.shared.f64 	%fd264, [_ZZN3cub18CUB_300001_SM_10006detail6reduce18DeviceReduceKernelINS2_10policy_hubIdjN4cuda3__47maximumIvEEE10Policy1000EPdjS8_dNS5_3std3__410__identityEEEvT0_PT3_T1_NS0_13GridEvenShareISI_EET2_T4_E12temp_storage+56];
	setp.lt.f64 	%p156, %fd263, %fd264;
	selp.f64 	%fd265, %fd264, %fd263, %p156;
	ld.shared.f64 	%fd266, [_ZZN3cub18CUB_300001_SM_10006detail6reduce18DeviceReduceKernelINS2_10policy_hubIdjN4cuda3__47maximumIvEEE10Policy1000EPdjS8_dNS5_3std3__410__identityEEEvT0_PT3_T1_NS0_13GridEvenShareISI_EET2_T4_E12temp_storage+64];
	setp.lt.f64 	%p157, %fd265, %fd266;
	selp.f64 	%fd374, %fd266, %fd265, %p157;
	bra.uni 	$L__BB4_71;
$L__BB4_36:
	sub.s32 	%r55, %r1, %r5;
	setp.gt.u32 	%p2, %r55, 2047;
	@%p2 bra 	$L__BB4_55;
	mov.u32 	%r56, %tid.x;
	setp.ge.u32 	%p51, %r56, %r55;
	mov.f64 	%fd367, 0d0000000000000000;
	mov.u32 	%r529, %r56;
	@%p51 bra 	$L__BB4_39;
	add.s32 	%r176, %r5, %r56;
	mul.wide.u32 	%rd65, %r176, 8;
	add.s64 	%rd64, %rd1, %rd65;
	// begin inline asm
	ld.global.nc.u64 %rd63, [%rd64];
	// end inline asm
	mov.b64 	%fd367, %rd63;
	add.s32 	%r529, %r56, 256;
$L__BB4_39:
	setp.ge.u32 	%p52, %r529, %r55;
	@%p52 bra 	$L__BB4_46;
	not.b32 	%r177, %r529;
	add.s32 	%r59, %r1, %r177;
	and.b32  	%r178, %r59, 768;
	setp.eq.s32 	%p53, %r178, 768;
	@%p53 bra 	$L__BB4_43;
	add.s32 	%r527, %r529, %r5;
	shr.u32 	%r179, %r59, 8;
	add.s32 	%r180, %r179, 1;
	and.b32  	%r181, %r180, 3;
	neg.s32 	%r526, %r181;
$L__BB4_42:
	.pragma "nounroll";
	mul.wide.u32 	%rd68, %r527, 8;
	add.s64 	%rd67, %rd1, %rd68;
	// begin inline asm
	ld.global.nc.u64 %rd66, [%rd67];
	// end inline asm
	mov.b64 	%fd122, %rd66;
	setp.lt.f64 	%p54, %fd367, %fd122;
	selp.f64 	%fd367, %fd122, %fd367, %p54;
	add.s32 	%r529, %r529, 256;
	add.s32 	%r527, %r527, 256;
	add.s32 	%r526, %r526, 1;
	setp.ne.s32 	%p55, %r526, 0;
	@%p55 bra 	$L__BB4_42;
$L__BB4_43:
	sub.s32 	%r182, %r59, %r5;
	setp.lt.u32 	%p56, %r182, 768;
	@%p56 bra 	$L__BB4_46;
	add.s32 	%r531, %r529, 512;
	add.s32 	%r530, %r529, %r5;
$L__BB4_45:
	mul.wide.u32 	%rd77, %r530, 8;
	add.s64 	%rd70, %rd1, %rd77;
	// begin inline asm
	ld.global.nc.u64 %rd69, [%rd70];
	// end inline asm
	mov.b64 	%fd123, %rd69;
	setp.lt.f64 	%p57, %fd367, %fd123;
	selp.f64 	%fd124, %fd123, %fd367, %p57;
	add.s32 	%r183, %r530, 256;
	mul.wide.u32 	%rd78, %r183, 8;
	add.s64 	%rd72, %rd1, %rd78;
	// begin inline asm
	ld.global.nc.u64 %rd71, [%rd72];
	// end inline asm
	mov.b64 	%fd125, %rd71;
	setp.lt.f64 	%p58, %fd124, %fd125;
	selp.f64 	%fd126, %fd125, %fd124, %p58;
	add.s32 	%r184, %r530, 512;
	mul.wide.u32 	%rd79, %r184, 8;
	add.s64 	%rd74, %rd1, %rd79;
	// begin inline asm
	ld.global.nc.u64 %rd73, [%rd74];
	// end inline asm
	mov.b64 	%fd127, %rd73;
	setp.lt.f64 	%p59, %fd126, %fd127;
	selp.f64 	%fd128, %fd127, %fd126, %p59;
	add.s32 	%r185, %r530, 768;
	mul.wide.u32 	%rd80, %r185, 8;
	add.s64 	%rd76, %rd1, %rd80;
	// begin inline asm
	ld.global.nc.u64 %rd75, [%rd76];
	// end inline asm
	mov.b64 	%fd129, %rd75;
	setp.lt.f64 	%p60, %fd128, %fd129;
	selp.f64 	%fd367, %fd129, %fd128, %p60;
	add.s32 	%r73, %r531, 1024;
	add.s32 	%r186, %r531, 512;
	add.s32 	%r530, %r530, 1024;
	setp.lt.s32 	%p61, %r186, %r55;
	mov.u32 	%r531, %r73;
	@%p61 bra 	$L__BB4_45;
$L__BB4_46:
	setp.lt.u32 	%p62, %r55, 256;
	@%p62 bra 	$L__BB4_51;
	// begin inline asm
	mov.u32 %r250, %laneid;
	// end inline asm
	mov.b64 	%rd91, %fd367;
	mov.b64 	{%r252, %r257}, %rd91;
	mov.b32 	%r258, 1;
	mov.b32 	%r299, 31;
	mov.b32 	%r300, -1;
	// begin inline asm
	shfl.sync.down.b32 %r251, %r252, %r258, %r299, %r300;
	// end inline asm
	// begin inline asm
	shfl.sync.down.b32 %r256, %r257, %r258, %r299, %r300;
	// end inline asm
	mov.b64 	%rd92, {%r251, %r256};
	mov.b64 	%fd177, %rd92;
	setp.gt.s32 	%p90, %r250, 30;
	setp.lt.f64 	%p91, %fd367, %fd177;
	selp.f64 	%fd178, %fd177, %fd367, %p91;
	selp.f64 	%fd179, %fd367, %fd178, %p90;
	mov.b64 	%rd93, %fd179;
	mov.b64 	{%r262, %r267}, %rd93;
	mov.b32 	%r268, 2;
	// begin inline asm
	shfl.sync.down.b32 %r261, %r262, %r268, %r299, %r300;
	// end inline asm
	// begin inline asm
	shfl.sync.down.b32 %r266, %r267, %r268, %r299, %r300;
	// end inline asm
	mov.b64 	%rd94, {%r261, %r266};
	mov.b64 	%fd180, %rd94;
	setp.gt.s32 	%p92, %r250, 29;
	setp.lt.f64 	%p93, %fd179, %fd180;
	selp.f64 	%fd181, %fd180, %fd179, %p93;
	selp.f64 	%fd182, %fd179, %fd181, %p92;
	mov.b64 	%rd95, %fd182;
	mov.b64 	{%r272, %r277}, %rd95;
	mov.b32 	%r278, 4;
	// begin inline asm
	shfl.sync.down.b32 %r271, %r272, %r278, %r299, %r300;
	// end inline asm
	// begin inline asm
	shfl.sync.down.b32 %r276, %r277, %r278, %r299, %r300;
	// end inline asm
	mov.b64 	%rd96, {%r271, %r276};
	mov.b64 	%fd183, %rd96;
	setp.gt.s32 	%p94, %r250, 27;
	setp.lt.f64 	%p95, %fd182, %fd183;
	selp.f64 	%fd184, %fd183, %fd182, %p95;
	selp.f64 	%fd185, %fd182, %fd184, %p94;
	mov.b64 	%rd97, %fd185;
	mov.b64 	{%r282, %r287}, %rd97;
	mov.b32 	%r288, 8;
	// begin inline asm
	shfl.sync.down.b32 %r281, %r282, %r288, %r299, %r300;
	// end inline asm
	// begin inline asm
	shfl.sync.down.b32 %r286, %r287, %r288, %r299, %r300;
	// end inline asm
	mov.b64 	%rd98, {%r281, %r286};
	mov.b64 	%fd186, %rd98;
	setp.gt.s32 	%p96, %r250, 23;
	setp.lt.f64 	%p97, %fd185, %fd186;
	selp.f64 	%fd187, %fd186, %fd185, %p97;
	selp.f64 	%fd188, %fd185, %fd187, %p96;
	mov.b64 	%rd99, %fd188;
	mov.b64 	{%r292, %r297}, %rd99;
	mov.b32 	%r298, 16;
	// begin inline asm
	shfl.sync.down.b32 %r291, %r292, %r298, %r299, %r300;
	// end inline asm
	// begin inline asm
	shfl.sync.down.b32 %r296, %r297, %r298, %r299, %r300;
	// end inline asm
	mov.b64 	%rd100, {%r291, %r296};
	mov.b64 	%fd189, %rd100;
	setp.gt.s32 	%p98, %r250, 15;
	setp.lt.f64 	%p99, %fd188, %fd189;
	selp.f64 	%fd37, %fd189, %fd188, %p99;
	selp.f64 	%fd374, %fd188, %fd37, %p98;
	setp.ne.s32 	%p100, %r250, 0;
	@%p100 bra 	$L__BB4_49;
	shr.u32 	%r301, %r56, 2;
	and.b32  	%r302, %r301, 248;
	mov.u32 	%r303, _ZZN3cub18CUB_300001_SM_10006detail6reduce18DeviceReduceKernelINS2_10policy_hubIdjN4cuda3__47maximumIvEEE10Policy1000EPdjS8_dNS5_3std3__410__identityEEEvT0_PT3_T1_NS0_13GridEvenShareISI_EET2_T4_E12temp_storage;
	add.s32 	%r304, %r303, %r302;
	st.shared.f64 	[%r304+8], %fd37;
$L__BB4_49:
	bar.sync 	0;
	setp.ne.s32 	%p101, %r56, 0;
	@%p101 bra 	$L__BB4_71;
	ld.shared.f64 	%fd190, [_ZZN3cub18CUB_300001_SM_10006detail6reduce18DeviceReduceKernelINS2_10policy_hubIdjN4cuda3__47maximumIvEEE10Policy1000EPdjS8_dNS5_3std3__410__identityEEEvT0_PT3_T1_NS0_13GridEvenShareISI_EET2_T4_E12temp_storage+16];
	setp.lt.f64 	%p102, %fd374, %fd190;
	selp.f64 	%fd191, %fd190, %fd374, %p102;
	ld.shared.f64 	%fd192, [_ZZN3cub18CUB_300001_SM_10006detail6reduce18DeviceReduceKernelINS2_10policy_hubIdjN4cuda3__47maximumIvEEE10Policy1000EPdjS8_dNS5_3std3__410__identityEEEvT0_PT3_T1_NS0_13GridEvenShareISI_EET2_T4_E12temp_storage+24];
	setp.lt.f64 	%p103, %fd191, %fd192;
	selp.f64 	%fd193, %fd192, %fd191, %p103;
	ld.shared.f64 	%fd194, [_ZZN3cub18CUB_300001_SM_10006detail6reduce18DeviceReduceKernelINS2_10policy_hubIdjN4cuda3__47maximumIvEEE10Policy1000EPdjS8_dNS5_3std3__410__identityEEEvT0_PT3_T1_NS0_13GridEvenShareISI_EET2_T4_E12temp_storage+32];
	setp.lt.f64 	%p104, %fd193, %fd194;
	selp.f64 	%fd195, %fd194, %fd193, %p104;
	ld.shared.f64 	%fd196, [_ZZN3cub18CUB_300001_SM_10006detail6reduce18DeviceReduceKernelINS2_10policy_hubIdjN4cuda3__47maximumIvEEE10Policy1000EPdjS8_dNS5_3std3__410__identityEEEvT0_PT3_T1_NS0_13GridEvenShareISI_EET2_T4_E12temp_storage+40];
	setp.lt.f64 	%p105, %fd195, %fd196;
	selp.f64 	%fd197, %fd196, %fd195, %p105;
	ld.shared.f64 	%fd198, [_ZZN3cub18CUB_300001_SM_10006detail6reduce18DeviceReduceKernelINS2_10policy_hubIdjN4cuda3__47maximumIvEEE10Policy1000EPdjS8_dNS5_3std3__410__identityEEEvT0_PT3_T1_NS0_13GridEvenShareISI_EET2_T4_E12temp_storage+48];
	setp.lt.f64 	%p106, %fd197, %fd198;
	selp.f64 	%fd199, %fd198, %fd197, %p106;
	ld.shared.f64 	%fd200, [_ZZN3cub18CUB_300001_SM_10006detail6reduce18DeviceReduceKernelINS2_10policy_hubIdjN4cuda3__47maximumIvEEE10Policy1000EPdjS8_dNS5_3std3__410__identityEEEvT0_PT3_T1_NS0_13GridEvenShareISI_EET2_T4_E12temp_storage+56];
	setp.lt.f64 	%p107, %fd199, %fd200;
	selp.f64 	%fd201, %fd200, %fd199, %p107;
	ld.shared.f64 	%fd202, [_ZZN3cub18CUB_300001_SM_10006detail6reduce18DeviceReduceKernelINS2_10policy_hubIdjN4cuda3__47maximumIvEEE10Policy1000EPdjS8_dNS5_3std3__410__identityEEEvT0_PT3_T1_NS0_13GridEvenShareISI_EET2_T4_E12temp_storage+64];
	setp.lt.f64 	%p108, %fd201, %fd202;
	selp.f64 	%fd374, %fd202, %fd201, %p108;
	bra.uni 	$L__BB4_71;
$L__BB4_51:
	// begin inline asm
	mov.u32 %r187, %laneid;
	// end inline asm
	and.b32  	%r238, %r56, 992;
	add.s32 	%r239, %r238, 32;
	setp.gt.u32 	%p63, %r239, %r55;
	not.b32 	%r240, %r238;
	add.s32 	%r241, %r55, %r240;
	selp.b32 	%r236, %r241, 31, %p63;
	mov.b64 	%rd81, %fd367;
	mov.b64 	{%r189, %r194}, %rd81;
	mov.b32 	%r195, 1;
	mov.b32 	%r237, -1;
	// begin inline asm
	shfl.sync.down.b32 %r188, %r189, %r195, %r236, %r237;
	// end inline asm
	// begin inline asm
	shfl.sync.down.b32 %r193, %r194, %r195, %r236, %r237;
	// end inline asm
	mov.b64 	%rd82, {%r188, %r193};
	mov.b64 	%fd130, %rd82;
	setp.lt.s32 	%p64, %r187, %r236;
	setp.lt.f64 	%p65, %fd367, %fd130;
	selp.f64 	%fd131, %fd130, %fd367, %p65;
	selp.f64 	%fd132, %fd131, %fd367, %p64;
	mov.b64 	%rd83, %fd132;
	mov.b64 	{%r199, %r204}, %rd83;
	mov.b32 	%r205, 2;
	// begin inline asm
	shfl.sync.down.b32 %r198, %r199, %r205, %r236, %r237;
	// end inline asm
	// begin inline asm
	shfl.sync.down.b32 %r203, %r204, %r205, %r236, %r237;
	// end inline asm
	mov.b64 	%rd84, {%r198, %r203};
	mov.b64 	%fd133, %rd84;
	add.s32 	%r242, %r187, 2;
	setp.gt.s32 	%p66, %r242, %r236;
	setp.lt.f64 	%p67, %fd132, %fd133;
	selp.f64 	%fd134, %fd133, %fd132, %p67;
	selp.f64 	%fd135, %fd132, %fd134, %p66;
	mov.b64 	%rd85, %fd135;
	mov.b64 	{%r209, %r214}, %rd85;
	mov.b32 	%r215, 4;
	// begin inline asm
	shfl.sync.down.b32 %r208, %r209, %r215, %r236, %r237;
	// end inline asm
	// begin inline asm
	shfl.sync.down.b32 %r213, %r214, %r215, %r236, %r237;
	// end inline asm
	mov.b64 	%rd86, {%r208, %r213};
	mov.b64 	%fd136, %rd86;
	add.s32 	%r243, %r187, 4;
	setp.gt.s32 	%p68, %r243, %r236;
	setp.lt.f64 	%p69, %fd135, %fd136;
	selp.f64 	%fd137, %fd136, %fd135, %p69;
	selp.f64 	%fd138, %fd135, %fd137, %p68;
	mov.b64 	%rd87, %fd138;
	mov.b64 	{%r219, %r224}, %rd87;
	mov.b32 	%r225, 8;
	// begin inline asm
	shfl.sync.down.b32 %r218, %r219, %r225, %r236, %r237;
	// end inline asm
	// begin inline asm
	shfl.sync.down.b32 %r223, %r224, %r225, %r236, %r237;
	// end inline asm
	mov.b64 	%rd88, {%r218, %r223};
	mov.b64 	%fd139, %rd88;
	add.s32 	%r244, %r187, 8;
	setp.gt.s32 	%p70, %r244, %r236;
	setp.lt.f64 	%p71, %fd138, %fd139;
	selp.f64 	%fd140, %fd139, %fd138, %p71;
	selp.f64 	%fd141, %fd138, %fd140, %p70;
	mov.b64 	%rd89, %fd141;
	mov.b64 	{%r229, %r234}, %rd89;
	mov.b32 	%r235, 16;
	// begin inline asm
	shfl.sync.down.b32 %r228, %r229, %r235, %r236, %r237;
	// end inline asm
	// begin inline asm
	shfl.sync.down.b32 %r233, %r234, %r235, %r236, %r237;
	// end inline asm
	mov.b64 	%rd90, {%r228, %r233};
	mov.b64 	%fd142, %rd90;
	add.s32 	%r245, %r187, 16;
	setp.gt.s32 	%p72, %r245, %r236;
	setp.lt.f64 	%p73, %fd141, %fd142;
	selp.f64 	%fd143, %fd142, %fd141, %p73;
	selp.f64 	%fd374, %fd141, %fd143, %p72;
	setp.ne.s32 	%p74, %r187, 0;
	@%p74 bra 	$L__BB4_53;
	shr.u32 	%r246, %r56, 2;
	and.b32  	%r247, %r246, 248;
	mov.u32 	%r248, _ZZN3cub18CUB_300001_SM_10006detail6reduce18DeviceReduceKernelINS2_10policy_hubIdjN4cuda3__47maximumIvEEE10Policy1000EPdjS8_dNS5_3std3__410__identityEEEvT0_PT3_T1_NS0_13GridEvenShareISI_EET2_T4_E12temp_storage;
	add.s32 	%r249, %r248, %r247;
	st.shared.f64 	[%r249+8], %fd374;
$L__BB4_53:
	bar.sync 	0;
	setp.ne.s32 	%p75, %r56, 0;
	@%p75 bra 	$L__BB4_71;
	setp.gt.u32 	%p76, %r55, 32;
	ld.shared.f64 	%fd144, [_ZZN3cub18CUB_300001_SM_10006detail6reduce18DeviceReduceKernelINS2_10policy_hubIdjN4cuda3__47maximumIvEEE10Policy1000EPdjS8_dNS5_3std3__410__identityEEEvT0_PT3_T1_NS0_13GridEvenShareISI_EET2_T4_E12temp_storage+16];
	setp.lt.f64 	%p77, %fd374, %fd144;
	selp.f64 	%fd146, %fd144, %fd374, %p77;
	selp.f64 	%fd147, %fd146, %fd374, %p76;
	setp.gt.u32 	%p78, %r55, 64;
	ld.shared.f64 	%fd149, [_ZZN3cub18CUB_300001_SM_10006detail6reduce18DeviceReduceKernelINS2_10policy_hubIdjN4cuda3__47maximumIvEEE10Policy1000EPdjS8_dNS5_3std3__410__identityEEEvT0_PT3_T1_NS0_13GridEvenShareISI_EET2_T4_E12temp_storage+24];
	setp.lt.f64 	%p79, %fd147, %fd149;
	selp.f64 	%fd151, %fd149, %fd147, %p79;
	selp.f64 	%fd152, %fd151, %fd147, %p78;
	setp.gt.u32 	%p80, %r55, 96;
	ld.shared.f64 	%fd154, [_ZZN3cub18CUB_300001_SM_10006detail6reduce18DeviceReduceKernelINS2_10policy_hubIdjN4cuda3__47maximumIvEEE10Policy1000EPdjS8_dNS5_3std3__410__identityEEEvT0_PT3_T1_NS0_13GridEvenShareISI_EET2_T4_E12temp_storage+32];
	setp.lt.f64 	%p81, %fd152, %fd154;
	selp.f64 	%fd156, %fd154, %fd152, %p81;
	selp.f64 	%fd157, %fd156, %fd152, %p80;
	setp.gt.u32 	%p82, %r55, 128;
	ld.shared.f64 	%fd159, [_ZZN3cub18CUB_300001_SM_10006detail6reduce18DeviceReduceKernelINS2_10policy_hubIdjN4cuda3__47maximumIvEEE10Policy1000EPdjS8_dNS5_3std3__410__identityEEEvT0_PT3_T1_NS0_13GridEvenShareISI_EET2_T4_E12temp_storage+40];
	setp.lt.f64 	%p83, %fd157, %fd159;
	selp.f64 	%fd161, %fd159, %fd157, %p83;
	selp.f64 	%fd162, %fd161, %fd157, %p82;
	setp.gt.u32 	%p84, %r55, 160;
	ld.shared.f64 	%fd164, [_ZZN3cub18CUB_300001_SM_10006detail6reduce18DeviceReduceKernelINS2_10policy_hubIdjN4cuda3__47maximumIvEEE10Policy1000EPdjS8_dNS5_3std3__410__identityEEEvT0_PT3_T1_NS0_13GridEvenShareISI_EET2_T4_E12temp_storage+48];
	setp.lt.f64 	%p85, %fd162, %fd164;
	selp.f64 	%fd166, %fd164, %fd162, %p85;
	selp.f64 	%fd167, %fd166, %fd162, %p84;
	setp.gt.u32 	%p86, %r55, 192;
	ld.shared.f64 	%fd169, [_ZZN3cub18CUB_300001_SM_10006detail6reduce18DeviceReduceKernelINS2_10policy_hubIdjN4cuda3__47maximumIvEEE10Policy1000EPdjS8_dNS5_3std3__410__identityEEEvT0_PT3_T1_NS0_13GridEvenShareISI_EET2_T4_E12temp_storage+56];
	setp.lt.f64 	%p87, %fd167, %fd169;
	selp.f64 	%fd171, %fd169, %fd167, %p87;
	selp.f64 	%fd172, %fd171, %fd167, %p86;
	setp.gt.u32 	%p88, %r55, 224;
	ld.shared.f64 	%fd174, [_ZZN3cub18CUB_300001_SM_10006detail6reduce18DeviceReduceKernelINS2_10policy_hubIdjN4cuda3__47maximumIvEEE10Policy1000EPdjS8_dNS5_3std3__410__identityEEEvT0_PT3_T1_NS0_13GridEvenShareISI_EET2_T4_E12temp_storage+64];
	setp.lt.f64 	%p89, %fd172, %fd174;
	selp.f64 	%fd176, %fd174, %fd172, %p89;
	selp.f64 	%fd374, %fd176, %fd172, %p88;
	bra.uni 	$L__BB4_71;
$L__BB4_55:
	mov.u32 	%r75, %tid.x;
	add.s32 	%r104, %r75, %r5;
	mul.wide.u32 	%rd20, %r104, 8;
	add.s64 	%rd5, %rd1, %rd20;
	// begin inline asm
	ld.global.nc.u64 %rd4, [%rd5];
	// end inline asm
	mov.b64 	%fd56, %rd4;
	add.s64 	%rd7, %rd5, 2048;
	// begin inline asm
	ld.global.nc.u64 %rd6, [%rd7];
	// end inline asm
	mov.b64 	%fd57, %rd6;
	add.s64 	%rd9, %rd5, 4096;
	// begin inline asm
	ld.global.nc.u64 %rd8, [%rd9];
	// end inline asm
	mov.b64 	%fd58, %rd8;
	add.s64 	%rd11, %rd5, 6144;
	// begin inline asm
	ld.global.nc.u64 %rd10, [%rd11];
	// end inline asm
	mov.b64 	%fd59, %rd10;
	add.s64 	%rd13, %rd5, 8192;
	// begin inline asm
	ld.global.nc.u64 %rd12, [%rd13];
	// end inline asm
	mov.b64 	%fd60, %rd12;
	add.s64 	%rd15, %rd5, 10240;
	// begin inline asm
	ld.global.nc.u64 %rd14, [%rd15];
	// end inline asm
	mov.b64 	%fd61, %rd14;
	add.s64 	%rd17, %rd5, 12288;
	// begin inline asm
	ld.global.nc.u64 %rd16, [%rd17];
	// end inline asm
	mov.b64 	%fd62, %rd16;
	add.s64 	%rd19, %rd5, 14336;
	// begin inline asm
	ld.global.nc.u64 %rd18, [%rd19];
	// end inline asm
	mov.b64 	%fd63, %rd18;
	setp.lt.f64 	%p3, %fd56, %fd57;
	selp.f64 	%fd64, %fd57, %fd56, %p3;
	setp.lt.f64 	%p4, %fd64, %fd58;
	selp.f64 	%fd65, %fd58, %fd64, %p4;
	setp.lt.f64 	%p5, %fd65, %fd59;
	selp.f64 	%fd66, %fd59, %fd65, %p5;
	setp.lt.f64 	%p6, %fd66, %fd60;
	selp.f64 	%fd67, %fd60, %fd66, %p6;
	setp.lt.f64 	%p7, %fd67, %fd61;
	selp.f64 	%fd68, %fd61, %fd67, %p7;
	setp.lt.f64 	%p8, %fd68, %fd62;
	selp.f64 	%fd69, %fd62, %fd68, %p8;
	setp.lt.f64 	%p9, %fd69, %fd63;
	selp.f64 	%fd373, %fd63, %fd69, %p9;
	setp.lt.u32 	%p10, %r55, %r4;
	@%p10 bra 	$L__BB4_67;
	add.s32 	%r76, %r4, %r5;
	add.s32 	%r533, %r76, 256;
	add.s32 	%r532, %r76, %r75;
	mov.b32 	%r534, 0;
$L__BB4_57:
	add.s32 	%r5, %r5, %r4;
	add.s32 	%r106, %r1, -2048;
	setp.gt.u32 	%p11, %r5, %r106;
	@%p11 bra 	$L__BB4_59;
	add.s32 	%r107, %r75, %r5;
	mul.wide.u32 	%rd37, %r107, 8;
	add.s64 	%rd22, %rd1, %rd37;
	// begin inline asm
	ld.global.nc.u64 %rd21, [%rd22];
	// end inline asm
	mov.b64 	%fd70, %rd21;
	add.s64 	%rd24, %rd22, 2048;
	// begin inline asm
	ld.global.nc.u64 %rd23, [%rd24];
	// end inline asm
	mov.b64 	%fd71, %rd23;
	add.s64 	%rd26, %rd22, 4096;
	// begin inline asm
	ld.global.nc.u64 %rd25, [%rd26];
	// end inline asm
	mov.b64 	%fd72, %rd25;
	add.s64 	%rd28, %rd22, 6144;
	// begin inline asm
	ld.global.nc.u64 %rd27, [%rd28];
	// end inline asm
	mov.b64 	%fd73, %rd27;
	add.s64 	%rd30, %rd22, 8192;
	// begin inline asm
	ld.global.nc.u64 %rd29, [%rd30];
	// end inline asm
	mov.b64 	%fd74, %rd29;
	add.s64 	%rd32, %rd22, 10240;
	// begin inline asm
	ld.global.nc.u64 %rd31, [%rd32];
	// end inline asm
	mov.b64 	%fd75, %rd31;
	add.s64 	%rd34, %rd22, 12288;
	// begin inline asm
	ld.global.nc.u64 %rd33, [%rd34];
	// end inline asm
	mov.b64 	%fd76, %rd33;
	add.s64 	%rd36, %rd22, 14336;
	// begin inline asm
	ld.global.nc.u64 %rd35, [%rd36];
	// end inline asm
	mov.b64 	%fd77, %rd35;
	setp.lt.f64 	%p12, %fd373, %fd70;
	selp.f64 	%fd78, %fd70, %fd373, %p12;
	setp.lt.f64 	%p13, %fd78, %fd71;
	selp.f64 	%fd79, %fd71, %fd78, %p13;
	setp.lt.f64 	%p14, %fd79, %fd72;
	selp.f64 	%fd80, %fd72, %fd79, %p14;
	setp.lt.f64 	%p15, %fd80, %fd73;
	selp.f64 	%fd81, %fd73, %fd80, %p15;
	setp.lt.f64 	%p16, %fd81, %fd74;
	selp.f64 	%fd82, %fd74, %fd81, %p16;
	setp.lt.f64 	%p17, %fd82, %fd75;
	selp.f64 	%fd83, %fd75, %fd82, %p17;
	setp.lt.f64 	%p18, %fd83, %fd76;
	selp.f64 	%fd84, %fd76, %fd83, %p18;
	setp.lt.f64 	%p19, %fd84, %fd77;
	selp.f64 	%fd373, %fd77, %fd84, %p19;
	sub.s32 	%r108, %r1, %r5;
	setp.lt.u32 	%p20, %r108, %r4;
	add.s32 	%r534, %r534, 1;
	add.s32 	%r533, %r533, %r4;
	add.s32 	%r532, %r532, %r4;
	@%p20 bra 	$L__BB4_67;
	bra.uni 	$L__BB4_57;
$L__BB4_59:
	setp.le.u32 	%p21, %r1, %r5;
	@%p21 bra 	$L__BB4_67;
	sub.s32 	%r87, %r1, %r5;
	setp.ge.s32 	%p22, %r75, %r87;
	@%p22 bra 	$L__BB4_67;
	not.b32 	%r109, %r75;
	add.s32 	%r110, %r1, %r109;
	sub.s32 	%r111, %r110, %r76;
	mul.lo.s32 	%r112, %r2, %r534;
	shl.b32 	%r113, %r112, 11;
	sub.s32 	%r88, %r111, %r113;
	shr.u32 	%r114, %r110, 8;
	add.s32 	%r89, %r114, 1;
	and.b32  	%r115, %r110, 768;
	setp.eq.s32 	%p23, %r115, 768;
	mov.u32 	%r539, %r75;
	@%p23 bra 	$L__BB4_64;
	and.b32  	%r116, %r89, 3;
	neg.s32 	%r536, %r116;
	mov.u32 	%r539, %r75;
$L__BB4_63:
	.pragma "nounroll";
	mul.wide.u32 	%rd40, %r532, 8;
	add.s64 	%rd39, %rd1, %rd40;
	// begin inline asm
	ld.global.nc.u64 %rd38, [%rd39];
	// end inline asm
	mov.b64 	%fd86, %rd38;
	setp.lt.f64 	%p24, %fd373, %fd86;
	selp.f64 	%fd373, %fd86, %fd373, %p24;
	add.s32 	%r539, %r539, 256;
	add.s32 	%r532, %r532, 256;
	add.s32 	%r536, %r536, 1;
	setp.ne.s32 	%p25, %r536, 0;
	@%p25 bra 	$L__BB4_63;
$L__BB4_64:
	setp.lt.u32 	%p26, %r88, 768;
	@%p26 bra 	$L__BB4_67;
	add.s32 	%r541, %r539, 512;
	add.s32 	%r540, %r539, %r533;
$L__BB4_66:
	add.s32 	%r117, %r540, -256;
	mul.wide.u32 	%rd49, %r117, 8;
	add.s64 	%rd42, %rd1, %rd49;
	// begin inline asm
	ld.global.nc.u64 %rd41, [%rd42];
	// end inline asm
	mov.b64 	%fd87, %rd41;
	setp.lt.f64 	%p27, %fd373, %fd87;
	selp.f64 	%fd88, %fd87, %fd373, %p27;
	mul.wide.u32 	%rd50, %r540, 8;
	add.s64 	%rd44, %rd1, %rd50;
	// begin inline asm
	ld.global.nc.u64 %rd43, [%rd44];
	// end inline asm
	mov.b64 	%fd89, %rd43;
	setp.lt.f64 	%p28, %fd88, %fd89;
	selp.f64 	%fd90, %fd89, %fd88, %p28;
	add.s32 	%r118, %r540, 256;
	mul.wide.u32 	%rd51, %r118, 8;
	add.s64 	%rd46, %rd1, %rd51;
	// begin inline asm
	ld.global.nc.u64 %rd45, [%rd46];
	// end inline asm
	mov.b64 	%fd91, %rd45;
	setp.lt.f64 	%p29, %fd90, %fd91;
	selp.f64 	%fd92, %fd91, %fd90, %p29;
	add.s32 	%r119, %r540, 512;
	mul.wide.u32 	%rd52, %r119, 8;
	add.s64 	%rd48, %rd1, %rd52;
	// begin inline asm
	ld.global.nc.u64 %rd47, [%rd48];
	// end inline asm
	mov.b64 	%fd93, %rd47;
	setp.lt.f64 	%p30, %fd92, %fd93;
	selp.f64 	%fd373, %fd93, %fd92, %p30;
	add.s32 	%r102, %r541, 1024;
	add.s32 	%r120, %r541, 512;
	add.s32 	%r540, %r540, 1024;
	setp.lt.s32 	%p31, %r120, %r87;
	mov.u32 	%r541, %r102;
	@%p31 bra 	$L__BB4_66;
$L__BB4_67:
	// begin inline asm
	mov.u32 %r121, %laneid;
	// end inline asm
	mov.b64 	%rd53, %fd373;
	mov.b64 	{%r123, %r128}, %rd53;
	mov.b32 	%r129, 1;
	mov.b32 	%r170, 31;
	mov.b32 	%r171, -1;
	// begin inline asm
	shfl.sync.down.b32 %r122, %r123, %r129, %r170, %r171;
	// end inline asm
	// begin inline asm
	shfl.sync.down.b32 %r127, %r128, %r129, %r170, %r171;
	// end inline asm
	mov.b64 	%rd54, {%r122, %r127};
	mov.b64 	%fd94, %rd54;
	setp.gt.s32 	%p32, %r121, 30;
	setp.lt.f64 	%p33, %fd373, %fd94;
	selp.f64 	%fd95, %fd94, %fd373, %p33;
	selp.f64 	%fd96, %fd373, %fd95, %p32;
	mov.b64 	%rd55, %fd96;
	mov.b64 	{%r133, %r138}, %rd55;
	mov.b32 	%r139, 2;
	// begin inline asm
	shfl.sync.down.b32 %r132, %r133, %r139, %r170, %r171;
	// end inline asm
	// begin inline asm
	shfl.sync.down.b32 %r137, %r138, %r139, %r170, %r171;
	// end inline asm
	mov.b64 	%rd56, {%r132, %r137};
	mov.b64 	%fd97, %rd56;
	setp.gt.s32 	%p34, %r121, 29;
	setp.lt.f64 	%p35, %fd96, %fd97;
	selp.f64 	%fd98, %fd97, %fd96, %p35;
	selp.f64 	%fd99, %fd96, %fd98, %p34;
	mov.b64 	%rd57, %fd99;
	mov.b64 	{%r143, %r148}, %rd57;
	mov.b32 	%r149, 4;
	// begin inline asm
	shfl.sync.down.b32 %r142, %r143, %r149, %r170, %r171;
	// end inline asm
	// begin inline asm
	shfl.sync.down.b32 %r147, %r148, %r149, %r170, %r171;
	// end inline asm
	mov.b64 	%rd58, {%r142, %r147};
	mov.b64 	%fd100, %rd58;
	setp.gt.s32 	%p36, %r121, 27;
	setp.lt.f64 	%p37, %fd99, %fd100;
	selp.f64 	%fd101, %fd100, %fd99, %p37;
	selp.f64 	%fd102, %fd99, %fd101, %p36;
	mov.b64 	%rd59, %fd102;
	mov.b64 	{%r153, %r158}, %rd59;
	mov.b32 	%r159, 8;
	// begin inline asm
	shfl.sync.down.b32 %r152, %r153, %r159, %r170, %r171;
	// end inline asm
	// begin inline asm
	shfl.sync.down.b32 %r157, %r158, %r159, %r170, %r171;
	// end inline asm
	mov.b64 	%rd60, {%r152, %r157};
	mov.b64 	%fd103, %rd60;
	setp.gt.s32 	%p38, %r121, 23;
	setp.lt.f64 	%p39, %fd102, %fd103;
	selp.f64 	%fd104, %fd103, %fd102, %p39;
	selp.f64 	%fd105, %fd102, %fd104, %p38;
	mov.b64 	%rd61, %fd105;
	mov.b64 	{%r163, %r168}, %rd61;
	mov.b32 	%r169, 16;
	// begin inline asm
	shfl.sync.down.b32 %r162, %r163, %r169, %r170, %r171;
	// end inline asm
	// begin inline asm
	shfl.sync.down.b32 %r167, %r168, %r169, %r170, %r171;
	// end inline asm
	mov.b64 	%rd62, {%r162, %r167};
	mov.b64 	%fd106, %rd62;
	setp.gt.s32 	%p40, %r121, 15;
	setp.lt.f64 	%p41, %fd105, %fd106;
	selp.f64 	%fd52, %fd106, %fd105, %p41;
	selp.f64 	%fd374, %fd105, %fd52, %p40;
	setp.ne.s32 	%p42, %r121, 0;
	@%p42 bra 	$L__BB4_69;
	shr.u32 	%r172, %r75, 2;
	and.b32  	%r173, %r172, 248;
	mov.u32 	%r174, _ZZN3cub18CUB_300001_SM_10006detail6reduce18DeviceReduceKernelINS2_10policy_hubIdjN4cuda3__47maximumIvEEE10Policy1000EPdjS8_dNS5_3std3__410__identityEEEvT0_PT3_T1_NS0_13GridEvenShareISI_EET2_T4_E12temp_storage;
	add.s32 	%r175, %r174, %r173;
	st.shared.f64 	[%r175+8], %fd52;
$L__BB4_69:
	bar.sync 	0;
	setp.ne.s32 	%p43, %r75, 0;
	@%p43 bra 	$L__BB4_71;
	ld.shared.f64 	%fd107, [_ZZN3cub18CUB_300001_SM_10006detail6reduce18DeviceReduceKernelINS2_10policy_hubIdjN4cuda3__47maximumIvEEE10Policy1000EPdjS8_dNS5_3std3__410__identityEEEvT0_PT3_T1_NS0_13GridEvenShareISI_EET2_T4_E12temp_storage+16];
	setp.lt.f64 	%p44, %fd374, %fd107;
	selp.f64 	%fd108, %fd107, %fd374, %p44;
	ld.shared.f64 	%fd109, [_ZZN3cub18CUB_300001_SM_10006detail6reduce18DeviceReduceKernelINS2_10policy_hubIdjN4cuda3__47maximumIvEEE10Policy1000EPdjS8_dNS5_3std3__410__identityEEEvT0_PT3_T1_NS0_13GridEvenShareISI_EET2_T4_E12temp_storage+24];
	setp.lt.f64 	%p45, %fd108, %fd109;
	selp.f64 	%fd110, %fd109, %fd108, %p45;
	ld.shared.f64 	%fd111, [_ZZN3cub18CUB_300001_SM_10006detail6reduce18DeviceReduceKernelINS2_10policy_hubIdjN4cuda3__47maximumIvEEE10Policy1000EPdjS8_dNS5_3std3__410__identityEEEvT0_PT3_T1_NS0_13GridEvenShareISI_EET2_T4_E12temp_storage+32];
	setp.lt.f64 	%p46, %fd110, %fd111;
	selp.f64 	%fd112, %fd111, %fd110, %p46;
	ld.shared.f64 	%fd113, [_ZZN3cub18CUB_300001_SM_10006detail6reduce18DeviceReduceKernelINS2_10policy_hubIdjN4cuda3__47maximumIvEEE10Policy1000EPdjS8_dNS5_3std3__410__identityEEEvT0_PT3_T1_NS0_13GridEvenShareISI_EET2_T4_E12temp_storage+40];
	setp.lt.f64 	%p47, %fd112, %fd113;
	selp.f64 	%fd114, %fd113, %fd112, %p47;
	ld.shared.f64 	%fd115, [_ZZN3cub18CUB_300001_SM_10006detail6reduce18DeviceReduceKernelINS2_10policy_hubIdjN4cuda3__47maximumIvEEE10Policy1000EPdjS8_dNS5_3std3__410__identityEEEvT0_PT3_T1_NS0_13GridEvenShareISI_EET2_T4_E12temp_storage+48];
	setp.lt.f64 	%p48, %fd114, %fd115;
	selp.f64 	%fd116, %fd115, %fd114, %p48;
	ld.shared.f64 	%fd117, [_ZZN3cub18CUB_300001_SM_10006detail6reduce18DeviceReduceKernelINS2_10policy_hubIdjN4cuda3__47maximumIvEEE10Policy1000EPdjS8_dNS5_3std3__410__identityEEEvT0_PT3_T1_NS0_13GridEvenShareISI_EET2_T4_E12temp_storage+56];
	setp.lt.f64 	%p49, %fd116, %fd117;
	selp.f64 	%fd118, %fd117, %fd116, %p49;
	ld.shared.f64 	%fd119, [_ZZN3cub18CUB_300001_SM_10006detail6reduce18DeviceReduceKernelINS2_10policy_hubIdjN4cuda3__47maximumIvEEE10Policy1000EPdjS8_dNS5_3std3__410__identityEEEvT0_PT3_T1_NS0_13GridEvenShareISI_EET2_T4_E12temp_storage+64];
	setp.lt.f64 	%p50, %fd118, %fd119;
	selp.f64 	%fd374, %fd119, %fd118, %p50;
$L__BB4_71:
	mov.u32 	%r507, %tid.x;
	setp.ne.s32 	%p216, %r507, 0;
	@%p216 bra 	$L__BB4_73;
	ld.param.u64 	%rd196, [_ZN3cub18CUB_300001_SM_10006detail6reduce18DeviceReduceKernelINS2_10policy_hubIdjN4cuda3__47maximumIvEEE10Policy1000EPdjS8_dNS5_3std3__410__identityEEEvT0_PT3_T1_NS0_13GridEvenShareISI_EET2_T4__param_1];
	cvta.to.global.u64 	%rd193, %rd196;
	mul.wide.u32 	%rd194, %r3, 8;
	add.s64 	%rd195, %rd193, %rd194;
	st.global.f64 	[%rd195], %fd374;
$L__BB4_73:
	ret;

}
	// .globl	_ZN3cub18CUB_300001_SM_10006detail6reduce28DeviceReduceSingleTileKernelINS2_10policy_hubIdjN4cuda3__47maximumIvEEE10Policy1000EPdSB_iS8_ddNS5_3std3__410__identityEEEvT0_T1_T2_T3_T4_T6_
.visible .entry _ZN3cub18CUB_300001_SM_10006detail6reduce28DeviceReduceSingleTileKernelINS2_10policy_hubIdjN4cuda3__47maximumIvEEE10Policy1000EPdSB_iS8_ddNS5_3std3__410__identityEEEvT0_T1_T2_T3_T4_T6_(
	.param .u64 .ptr .align 1 _ZN3cub18CUB_300001_SM_10006detail6reduce28DeviceReduceSingleTileKernelINS2_10policy_hubIdjN4cuda3__47maximumIvEEE10Policy1000EPdSB_iS8_ddNS5_3std3__410__identityEEEvT0_T1_T2_T3_T4_T6__param_0,
	.param .u64 .ptr .align 1 _ZN3cub18CUB_300001_SM_10006detail6reduce28DeviceReduceSingleTileKernelINS2_10policy_hubIdjN4cuda3__47maximumIvEEE10Policy1000EPdSB_iS8_ddNS5_3std3__410__identityEEEvT0_T1_T2_T3_T4_T6__param_1,
	.param .u32 _ZN3cub18CUB_300001_SM_10006detail6reduce28DeviceReduceSingleTileKernelINS2_10policy_hubIdjN4cuda3__47maximumIvEEE10Policy1000EPdSB_iS8_ddNS5_3std3__410__identityEEEvT0_T1_T2_T3_T4_T6__param_2,
	.param .align 1 .b8 _ZN3cub18CUB_300001_SM_10006detail6reduce28DeviceReduceSingleTileKernelINS2_10policy_hubIdjN4cuda3__47maximumIvEEE10Policy1000EPdSB_iS8_ddNS5_3std3__410__identityEEEvT0_T1_T2_T3_T4_T6__param_3[1],
	.param .f64 _ZN3cub18CUB_300001_SM_10006detail6reduce28DeviceReduceSingleTileKernelINS2_10policy_hubIdjN4cuda3__47maximumIvEEE10Policy1000EPdSB_iS8_ddNS5_3std3__410__identityEEEvT0_T1_T2_T3_T4_T6__param_4,
	.param .align 1 .b8 _ZN3cub18CUB_300001_SM_10006detail6reduce28DeviceReduceSingleTileKernelINS2_10policy_hubIdjN4cuda3__47maximumIvEEE10Policy1000EPdSB_iS8_ddNS5_3std3__410__identityEEEvT0_T1_T2_T3_T4_T6__param_5[1]
)
.maxntid 256
.minnctapersm 1
{
	.reg .pred 	%p<220>;
	.reg .b32 	%r<472>;
	.reg .b64 	%rd<206>;
	.reg .b64 	%fd<381>;
	// demoted variable
	.shared .align 8 .b8 _ZZN3cub18CUB_300001_SM_10006detail6reduce28DeviceReduceSingleTileKernelINS2_10policy_hubIdjN4cuda3__47maximumIvEEE10Policy1000EPdSB_iS8_ddNS5_3std3__410__identityEEEvT0_T1_T2_T3_T4_T6_E12temp_storage[80];
	ld.param.u64 	%rd15, [_ZN3cub18CUB_300001_SM_10006detail6reduce28DeviceReduceSingleTileKernelINS2_10policy_hubIdjN4cuda3__47maximumIvEEE10Policy1000EPdSB_iS8_ddNS5_3std3__410__identityEEEvT0_T1_T2_T3_T4_T6__param_0];
	ld.param.u64 	%rd16, [_ZN3cub18CUB_300001_SM_10006detail6reduce28DeviceReduceSingleTileKernelINS2_10policy_hubIdjN4cuda3__47maximumIvEEE10Policy1000EPdSB_iS8_ddNS5_3std3__410__identityEEEvT0_T1_T2_T3_T4_T6__param_1];
	ld.param.u32 	%r68, [_ZN3cub18CUB_300001_SM_10006detail6reduce28DeviceReduceSingleTileKernelINS2_10policy_hubIdjN4cuda3__47maximumIvEEE10Policy1000EPdSB_iS8_ddNS5_3std3__410__identityEEEvT0_T1_T2_T3_T4_T6__param_2];
	ld.param.f64 	%fd58, [_ZN3cub18CUB_300001_SM_10006detail6reduce28DeviceReduceSingleTileKernelINS2_10policy_hubIdjN4cuda3__47maximumIvEEE10Policy1000EPdSB_iS8_ddNS5_3std3__410__identityEEEvT0_T1_T2_T3_T4_T6__param_4];
	cvta.to.global.u64 	%rd1, %rd16;
	setp.ne.s32 	%p1, %r68, 0;
	@%p1 bra 	$L__BB5_3;
	mov.u32 	%r445, %tid.x;
	setp.ne.s32 	%p219, %r445, 0;
	@%p219 bra 	$L__BB5_74;
	st.global.f64 	[%rd1], %fd58;
	bra.uni 	$L__BB5_74;
$L__BB5_3:
	and.b64  	%rd17, %rd15, 31;
	setp.ne.s64 	%p2, %rd17, 0;
	@%p2 bra 	$L__BB5_38;
	setp.gt.s32 	%p110, %r68, 2047;
	@%p110 bra 	$L__BB5_22;
	mov.u32 	%r1, %tid.x;
	setp.ge.s32 	%p159, %r1, %r68;
	mov.f64 	%fd359, 0d0000000000000000;
	mov.u32 	%r449, %r1;
	@%p159 bra 	$L__BB5_7;
	mul.wide.u32 	%rd169, %r1, 8;
	add.s64 	%rd168, %rd15, %rd169;
	// begin inline asm
	ld.global.nc.u64 %rd167, [%rd168];
	// end inline asm
	mov.b64 	%fd359, %rd167;
	add.s32 	%r449, %r1, 256;
$L__BB5_7:
	setp.ge.s32 	%p160, %r449, %r68;
	@%p160 bra 	$L__BB5_13;
	not.b32 	%r321, %r449;
	add.s32 	%r4, %r68, %r321;
	and.b32  	%r322, %r4, 768;
	setp.eq.s32 	%p161, %r322, 768;
	@%p161 bra 	$L__BB5_11;
	mul.wide.u32 	%rd170, %r449, 8;
	add.s64 	%rd202, %rd15, %rd170;
	shr.u32 	%r323, %r4, 8;
	add.s32 	%r324, %r323, 1;
	and.b32  	%r325, %r324, 3;
	neg.s32 	%r447, %r325;
$L__BB5_10:
	.pragma "nounroll";
	// begin inline asm
	ld.global.nc.u64 %rd171, [%rd202];
	// end inline asm
	mov.b64 	%fd272, %rd171;
	setp.lt.f64 	%p162, %fd359, %fd272;
	selp.f64 	%fd359, %fd272, %fd359, %p162;
	add.s32 	%r449, %r449, 256;
	add.s64 	%rd202, %rd202, 2048;
	add.s32 	%r447, %r447, 1;
	setp.ne.s32 	%p163, %r447, 0;
	@%p163 bra 	$L__BB5_10;
$L__BB5_11:
	setp.lt.u32 	%p164, %r4, 768;
	@%p164 bra 	$L__BB5_13;
$L__BB5_12:
	mul.wide.s32 	%rd181, %r449, 8;
	add.s64 	%rd174, %rd15, %rd181;
	// begin inline asm
	ld.global.nc.u64 %rd173, [%rd174];
	// end inline asm
	mov.b64 	%fd273, %rd173;
	setp.lt.f64 	%p165, %fd359, %fd273;
	selp.f64 	%fd274, %fd273, %fd359, %p165;
	add.s64 	%rd176, %rd174, 2048;
	// begin inline asm
	ld.global.nc.u64 %rd175, [%rd176];
	// end inline asm
	mov.b64 	%fd275, %rd175;
	setp.lt.f64 	%p166, %fd274, %fd275;
	selp.f64 	%fd276, %fd275, %fd274, %p166;
	add.s64 	%rd178, %rd174, 4096;
	// begin inline asm
	ld.global.nc.u64 %rd177, [%rd178];
	// end inline asm
	mov.b64 	%fd277, %rd177;
	setp.lt.f64 	%p167, %fd276, %fd277;
	selp.f64 	%fd278, %fd277, %fd276, %p167;
	add.s64 	%rd180, %rd174, 6144;
	// begin inline asm
	ld.global.nc.u64 %rd179, [%rd180];
	// end inline asm
	mov.b64 	%fd279, %rd179;
	setp.lt.f64 	%p168, %fd278, %fd279;
	selp.f64 	%fd359, %fd279, %fd278, %p168;
	add.s32 	%r449, %r449, 1024;
	setp.lt.s32 	%p169, %r449, %r68;
	@%p169 bra 	$L__BB5_12;
$L__BB5_13:
	setp.lt.s32 	%p170, %r68, 256;
	@%p170 bra 	$L__BB5_18;
	// begin inline asm
	mov.u32 %r389, %laneid;
	// end inline asm
	mov.b64 	%rd192, %fd359;
	mov.b64 	{%r391, %r396}, %rd192;
	mov.b32 	%r397, 1;
	mov.b32 	%r438, 31;
	mov.b32 	%r439, -1;
	// begin inline asm
	shfl.sync.down.b32 %r390, %r391, %r397, %r438, %r439;
	// end inline asm
	// begin inline asm
	shfl.sync.down.b32 %r395, %r396, %r397, %r438, %r439;
	// end inline asm
	mov.b64 	%rd193, {%r390, %r395};
	mov.b64 	%fd327, %rd193;
	setp.gt.s32 	%p198, %r389, 30;
	setp.lt.f64 	%p199, %fd359, %fd327;
	selp.f64 	%fd328, %fd327, %fd359, %p199;
	selp.f64 	%fd329, %fd359, %fd328, %p198;
	mov.b64 	%rd194, %fd329;
	mov.b64 	{%r401, %r406}, %rd194;
	mov.b32 	%r407, 2;
	// begin inline asm
	shfl.sync.down.b32 %r400, %r401, %r407, %r438, %r439;
	// end inline asm
	// begin inline asm
	shfl.sync.down.b32 %r405, %r406, %r407, %r438, %r439;
	// end inline asm
	mov.b64 	%rd195, {%r400, %r405};
	mov.b64 	%fd330, %rd195;
	setp.gt.s32 	%p200, %r389, 29;
	setp.lt.f64 	%p201, %fd329, %fd330;
	selp.f64 	%fd331, %fd330, %fd329, %p201;
	selp.f64 	%fd332, %fd329, %fd331, %p200;
	mov.b64 	%rd196, %fd332;
	mov.b64 	{%r411, %r416}, %rd196;
	mov.b32 	%r417, 4;
	// begin inline asm
	shfl.sync.down.b32 %r410, %r411, %r417, %r438, %r439;
	// end inline asm
	// begin inline asm
	shfl.sync.down.b32 %r415, %r416, %r417, %r438, %r439;
	// end inline asm
	mov.b64 	%rd197, {%r410, %r415};
	mov.b64 	%fd333, %rd197;
	setp.gt.s32 	%p202, %r389, 27;
	setp.lt.f64 	%p203, %fd332, %fd333;
	selp.f64 	%fd334, %fd333, %fd332, %p203;
	selp.f64 	%fd335, %fd332, %fd334, %p202;
	mov.b64 	%rd198, %fd335;
	mov.b64 	{%r421, %r426}, %rd198;
	mov.b32 	%r427, 8;
	// begin inline asm
	shfl.sync.down.b32 %r420, %r421, %r427, %r438, %r439;
	// end inline asm
	// begin inline asm
	shfl.sync.down.b32 %r425, %r426, %r427, %r438, %r439;
	// end inline asm
	mov.b64 	%rd199, {%r420, %r425};
	mov.b64 	%fd336, %rd199;
	setp.gt.s32 	%p204, %r389, 23;
	setp.lt.f64 	%p205, %fd335, %fd336;
	selp.f64 	%fd337, %fd336, %fd335, %p205;
	selp.f64 	%fd338, %fd335, %fd337, %p204;
	mov.b64 	%rd200, %fd338;
	mov.b64 	{%r431, %r436}, %rd200;
	mov.b32 	%r437, 16;
	// begin inline asm
	shfl.sync.down.b32 %r430, %r431, %r437, %r438, %r439;
	// end inline asm
	// begin inline asm
	shfl.sync.down.b32 %r435, %r436, %r437, %r438, %r439;
	// end inline asm
	mov.b64 	%rd201, {%r430, %r435};
	mov.b64 	%fd339, %rd201;
	setp.gt.s32 	%p206, %r389, 15;
	setp.lt.f64 	%p207, %fd338, %fd339;
	selp.f64 	%fd10, %fd339, %fd338, %p207;
	selp.f64 	%fd380, %fd338, %fd10, %p206;
	setp.ne.s32 	%p208, %r389, 0;
	@%p208 bra 	$L__BB5_16;
	shr.u32 	%r440, %r1, 2;
	and.b32  	%r441, %r440, 248;
	mov.u32 	%r442, _ZZN3cub18CUB_300001_SM_10006detail6reduce28DeviceReduceSingleTileKernelINS2_10policy_hubIdjN4cuda3__47maximumIvEEE10Policy1000EPdSB_iS8_ddNS5_3std3__410__identityEEEvT0_T1_T2_T3_T4_T6_E12temp_storage;
	add.s32 	%r443, %r442, %r441;
	st.shared.f64 	[%r443+8], %fd10;
$L__BB5_16:
	bar.sync 	0;
	setp.ne.s32 	%p209, %r1, 0;
	@%p209 bra 	$L__BB5_72;
	ld.shared.f64 	%fd340, [_ZZN3cub18CUB_300001_SM_10006detail6reduce28DeviceReduceSingleTileKernelINS2_10policy_hubIdjN4cuda3__47maximumIvEEE10Policy1000EPdSB_iS8_ddNS5_3std3__410__identityEEEvT0_T1_T2_T3_T4_T6_E12temp_storage+16];
	setp.lt.f64 	%p210, %fd380, %fd340;
	selp.f64 	%fd341, %fd340, %fd380, %p210;
	ld.shared.f64 	%fd342, [_ZZN3cub18CUB_300001_SM_10006detail6reduce28DeviceReduceSingleTileKernelINS2_10policy_hubIdjN4cuda3__47maximumIvEEE10Policy1000EPdSB_iS8_ddNS5_3std3__410__identityEEEvT0_T1_T2_T3_T4_T6_E12temp_storage+24];
	setp.lt.f64 	%p211, %fd341, %fd342;
	selp.f64 	%fd343, %fd342, %fd341, %p211;
	ld.shared.f64 	%fd344, [_ZZN3cub18CUB_300001_SM_10006detail6reduce28DeviceReduceSingleTileKernelINS2_10policy_hubIdjN4cuda3__47maximumIvEEE10Policy1000EPdSB_iS8_ddNS5_3std3__410__identityEEEvT0_T1_T2_T3_T4_T6_E12temp_storage+32];
	setp.lt.f64 	%p212, %fd343, %fd344;
	selp.f64 	%fd345, %fd344, %fd343, %p212;
	ld.shared.f64 	%fd346, [_ZZN3cub18CUB_300001_SM_10006detail6reduce28DeviceReduceSingleTileKernelINS2_10policy_hubIdjN4cuda3__47maximumIvEEE10Policy1000EPdSB_iS8_ddNS5_3std3__410__identityEEEvT0_T1_T2_T3_T4_T6_E12temp_storage+40];
	setp.lt.f64 	%p213, %fd345, %fd346;
	selp.f64 	%fd347, %fd346, %fd345, %p213;
	ld.shared.f64 	%fd348, [_ZZN3cub18CUB_300001_SM_10006detail6reduce28DeviceReduceSingleTileKernelINS2_10policy_hubIdjN4cuda3__47maximumIvEEE10Policy1000EPdSB_iS8_ddNS5_3std3__410__identityEEEvT0_T1_T2_T3_T4_T6_E12temp_storage+48];
	setp.lt.f64 	%p214, %fd347, %fd348;
	selp.f64 	%fd349, %fd348, %fd347, %p214;
	ld.shared.f64 	%fd350, [_ZZN3cub18CUB_300001_SM_10006detail6reduce28DeviceReduceSingleTileKernelINS2_10policy_hubIdjN4cuda3__47maximumIvEEE10Policy1000EPdSB_iS8_ddNS5_3std3__410__identityEEEvT0_T1_T2_T3_T4_T6_E12temp_storage+56];
	setp.lt.f64 	%p215, %fd349, %fd350;
	selp.f64 	%fd351, %fd350, %fd349, %p215;
	ld.shared.f64 	%fd352, [_ZZN3cub18CUB_300001_SM_10006detail6reduce28DeviceReduceSingleTileKernelINS2_10policy_hubIdjN4cuda3__47maximumIvEEE10Policy1000EPdSB_iS8_ddNS5_3std3__410__identityEEEvT0_T1_T2_T3_T4_T6_E12temp_storage+64];
	setp.lt.f64 	%p216, %fd351, %fd352;
	selp.f64 	%fd380, %fd352, %fd351, %p216;
	bra.uni 	$L__BB5_72;
$L__BB5_18:
	// begin inline asm
	mov.u32 %r326, %laneid;
	// end inline asm
	and.b32  	%r377, %r1, 992;
	add.s32 	%r378, %r377, 32;
	setp.gt.s32 	%p171, %r378, %r68;
	not.b32 	%r379, %r377;
	add.s32 	%r380, %r68, %r379;
	selp.b32 	%r375, %r380, 31, %p171;
	mov.b64 	%rd182, %fd359;
	mov.b64 	{%r328, %r333}, %rd182;
	mov.b32 	%r334, 1;
	mov.b32 	%r376, -1;
	// begin inline asm
	shfl.sync.down.b32 %r327, %r328, %r334, %r375, %r376;
	// end inline asm
	// begin inline asm
	shfl.sync.down.b32 %r332, %r333, %r334, %r375, %r376;
	// end inline asm
	mov.b64 	%rd183, {%r327, %r332};
	mov.b64 	%fd280, %rd183;
	setp.lt.s32 	%p172, %r326, %r375;
	setp.lt.f64 	%p173, %fd359, %fd280;
	selp.f64 	%fd281, %fd280, %fd359, %p173;
	selp.f64 	%fd282, %fd281, %fd359, %p172;
	mov.b64 	%rd184, %fd282;
	mov.b64 	{%r338, %r343}, %rd184;
	mov.b32 	%r344, 2;
	// begin inline asm
	shfl.sync.down.b32 %r337, %r338, %r344, %r375, %r376;
	// end inline asm
	// begin inline asm
	shfl.sync.down.b32 %r342, %r343, %r344, %r375, %r376;
	// end inline asm
	mov.b64 	%rd185, {%r337, %r342};
	mov.b64 	%fd283, %rd185;
	add.s32 	%r381, %r326, 2;
	setp.gt.s32 	%p174, %r381, %r375;
	setp.lt.f64 	%p175, %fd282, %fd283;
	selp.f64 	%fd284, %fd283, %fd282, %p175;
	selp.f64 	%fd285, %fd282, %fd284, %p174;
	mov.b64 	%rd186, %fd285;
	mov.b64 	{%r348, %r353}, %rd186;
	mov.b32 	%r354, 4;
	// begin inline asm
	shfl.sync.down.b32 %r347, %r348, %r354, %r375, %r376;
	// end inline asm
	// begin inline asm
	shfl.sync.down.b32 %r352, %r353, %r354, %r375, %r376;
	// end inline asm
	mov.b64 	%rd187, {%r347, %r352};
	mov.b64 	%fd286, %rd187;
	add.s32 	%r382, %r326, 4;
	setp.gt.s32 	%p176, %r382, %r375;
	setp.lt.f64 	%p177, %fd285, %fd286;
	selp.f64 	%fd287, %fd286, %fd285, %p177;
	selp.f64 	%fd288, %fd285, %fd287, %p176;
	mov.b64 	%rd188, %fd288;
	mov.b64 	{%r358, %r363}, %rd188;
	mov.b32 	%r364, 8;
	// begin inline asm
	shfl.sync.down.b32 %r357, %r358, %r364, %r375, %r376;
	// end inline asm
	// begin inline asm
	shfl.sync.down.b32 %r362, %r363, %r364, %r375, %r376;
	// end inline asm
	mov.b64 	%rd189, {%r357, %r362};
	mov.b64 	%fd289, %rd189;
	add.s32 	%r383, %r326, 8;
	setp.gt.s32 	%p178, %r383, %r375;
	setp.lt.f64 	%p179, %fd288, %fd289;
	selp.f64 	%fd290, %fd289, %fd288, %p179;
	selp.f64 	%fd291, %fd288, %fd290, %p178;
	mov.b64 	%rd190, %fd291;
	mov.b64 	{%r368, %r373}, %rd190;
	mov.b32 	%r374, 16;
	// begin inline asm
	shfl.sync.down.b32 %r367, %r368, %r374, %r375, %r376;
	// end inline asm
	// begin inline asm
	shfl.sync.down.b32 %r372, %r373, %r374, %r375, %r376;
	// end inline asm
	mov.b64 	%rd191, {%r367, %r372};
	mov.b64 	%fd292, %rd191;
	add.s32 	%r384, %r326, 16;
	setp.gt.s32 	%p180, %r384, %r375;
	setp.lt.f64 	%p181, %fd291, %fd292;
	selp.f64 	%fd293, %fd292, %fd291, %p181;
	selp.f64 	%fd380, %fd291, %fd293, %p180;
	setp.ne.s32 	%p182, %r326, 0;
	@%p182 bra 	$L__BB5_20;
	shr.u32 	%r385, %r1, 2;
	and.b32  	%r386, %r385, 248;
	mov.u32 	%r387, _ZZN3cub18CUB_300001_SM_10006detail6reduce28DeviceReduceSingleTileKernelINS2_10policy_hubIdjN4cuda3__47maximumIvEEE10Policy1000EPdSB_iS8_ddNS5_3std3__410__identityEEEvT0_T1_T2_T3_T4_T6_E12temp_storage;
	add.s32 	%r388, %r387, %r386;
	st.shared.f64 	[%r388+8], %fd380;
$L__BB5_20:
	bar.sync 	0;
	setp.ne.s32 	%p183, %r1, 0;
	@%p183 bra 	$L__BB5_72;
	setp.gt.s32 	%p184, %r68, 32;
	ld.shared.f64 	%fd294, [_ZZN3cub18CUB_300001_SM_10006detail6reduce28DeviceReduceSingleTileKernelINS2_10policy_hubIdjN4cuda3__47maximumIvEEE10Policy1000EPdSB_iS8_ddNS5_3std3__410__identityEEEvT0_T1_T2_T3_T4_T6_E12temp_storage+16];
	setp.lt.f64 	%p185, %fd380, %fd294;
	selp.f64 	%fd296, %fd294, %fd380, %p185;
	selp.f64 	%fd297, %fd296, %fd380, %p184;
	setp.gt.s32 	%p186, %r68, 64;
	ld.shared.f64 	%fd299, [_ZZN3cub18CUB_300001_SM_10006detail6reduce28DeviceReduceSingleTileKernelINS2_10policy_hubIdjN4cuda3__47maximumIvEEE10Policy1000EPdSB_iS8_ddNS5_3std3__410__identityEEEvT0_T1_T2_T3_T4_T6_E12temp_storage+24];
	setp.lt.f64 	%p187, %fd297, %fd299;
	selp.f64 	%fd301, %fd299, %fd297, %p187;
	selp.f64 	%fd302, %fd301, %fd297, %p186;
	setp.gt.s32 	%p188, %r68, 96;
	ld.shared.f64 	%fd304, [_ZZN3cub18CUB_300001_SM_10006detail6reduce28DeviceReduceSingleTileKernelINS2_10policy_hubIdjN4cuda3__47maximumIvEEE10Policy1000EPdSB_iS8_ddNS5_3std3__410__identityEEEvT0_T1_T2_T3_T4_T6_E12temp_storage+32];
	setp.lt.f64 	%p189, %fd302, %fd304;
	selp.f64 	%fd306, %fd304, %fd302, %p189;
	selp.f64 	%fd307, %fd306, %fd302, %p188;
	setp.gt.s32 	%p190, %r68, 128;
	ld.shared.f64 	%fd309, [_ZZN3cub18CUB_300001_SM_10006detail6reduce28DeviceReduceSingleTileKernelINS2_10policy_hubIdjN4cuda3__47maximumIvEEE10Policy1000EPdSB_iS8_ddNS5_3std3__410__identityEEEvT0_T1_T2_T3_T4_T6_E12temp_storage+40];
	setp.lt.f64 	%p191, %fd307, %fd309;
	selp.f64 	%fd311, %fd309, %fd307, %p191;
	selp.f64 	%fd312, %fd311, %fd307, %p190;
	setp.gt.s32 	%p192, %r68, 160;
	ld.shared.f64 	%fd314, [_ZZN3cub18CUB_300001_SM_10006detail6reduce28DeviceReduceSingleTileKernelINS2_10policy_hubIdjN4cuda3__47maximumIvEEE10Policy1000EPdSB_iS8_ddNS5_3std3__410__identityEEEvT0_T1_T2_T3_T4_T6_E12temp_storage+48];
	setp.lt.f64 	%p193, %fd312, %fd314;
	selp.f64 	%fd316, %fd314, %fd312, %p193;
	selp.f64 	%fd317, %fd316, %fd312, %p192;
	setp.gt.s32 	%p194, %r68, 192;
	ld.shared.f64 	%fd319, [_ZZN3cub18CUB_300001_SM_10006detail6reduce28DeviceReduceSingleTileKernelINS2_10policy_hubIdjN4cuda3__47maximumIvEEE10Policy1000EPdSB_iS8_ddNS5_3std3__410__identityEEEvT0_T1_T2_T3_T4_T6_E12temp_storage+56];
	setp.lt.f64 	%p195, %fd317, %fd319;
	selp.f64 	%fd321, %fd319, %fd317, %p195;
	selp.f64 	%fd322, %fd321, %fd317, %p194;
	setp.gt.s32 	%p196, %r68, 224;
	ld.shared.f64 	%fd324, [_ZZN3cub18CUB_300001_SM_10006detail6reduce28DeviceReduceSingleTileKernelINS2_10policy_hubIdjN4cuda3__47maximumIvEEE10Policy1000EPdSB_iS8_ddNS5_3std3__410__identityEEEvT0_T1_T2_T3_T4_T6_E12temp_storage+64];
	setp.lt.f64 	%p197, %fd322, %fd324;
	selp.f64 	%fd326, %fd324, %fd322, %p197;
	selp.f64 	%fd380, %fd326, %fd322, %p196;
	bra.uni 	$L__BB5_72;
$L__BB5_22:
	mov.u32 	%r13, %tid.x;
	shl.b32 	%r14, %r13, 2;
	mul.wide.u32 	%rd126, %r14, 8;
	add.s64 	%rd116, %rd15, %rd126;
	// begin inline asm
	ld.global.nc.v2.u64 {%rd114, %rd115}, [%rd116];
	// end inline asm
	add.s64 	%rd119, %rd116, 16;
	// begin inline asm
	ld.global.nc.v2.u64 {%rd117, %rd118}, [%rd119];
	// end inline asm
	mov.b64 	%fd206, %rd114;
	mov.b64 	%fd207, %rd115;
	mov.b64 	%fd208, %rd117;
	mov.b64 	%fd209, %rd118;
	add.s64 	%rd122, %rd116, 8192;
	// begin inline asm
	ld.global.nc.v2.u64 {%rd120, %rd121}, [%rd122];
	// end inline asm
	add.s64 	%rd125, %rd116, 8208;
	// begin inline asm
	ld.global.nc.v2.u64 {%rd123, %rd124}, [%rd125];
	// end inline asm
	mov.b64 	%fd210, %rd120;
	mov.b64 	%fd211, %rd121;
	mov.b64 	%fd212, %rd123;
	mov.b64 	%fd213, %rd124;
	setp.lt.f64 	%p111, %fd206, %fd207;
	selp.f64 	%fd214, %fd207, %fd206, %p111;
	setp.lt.f64 	%p112, %fd214, %fd208;
	selp.f64 	%fd215, %fd208, %fd214, %p112;
	setp.lt.f64 	%p113, %fd215, %fd209;
	selp.f64 	%fd216, %fd209, %fd215, %p113;
	setp.lt.f64 	%p114, %fd216, %fd210;
	selp.f64 	%fd217, %fd210, %fd216, %p114;
	setp.lt.f64 	%p115, %fd217, %fd211;
	selp.f64 	%fd218, %fd211, %fd217, %p115;
	setp.lt.f64 	%p116, %fd218, %fd212;
	selp.f64 	%fd219, %fd212, %fd218, %p116;
	setp.lt.f64 	%p117, %fd219, %fd213;
	selp.f64 	%fd366, %fd213, %fd219, %p117;
	setp.lt.u32 	%p118, %r68, 4096;
	mov.b32 	%r452, 2048;
	@%p118 bra 	$L__BB5_26;
	add.s32 	%r15, %r68, -2048;
	mov.b32 	%r452, 2048;
$L__BB5_24:
	add.s32 	%r258, %r452, %r14;
	mul.wide.u32 	%rd139, %r258, 8;
	add.s64 	%rd129, %rd15, %rd139;
	// begin inline asm
	ld.global.nc.v2.u64 {%rd127, %rd128}, [%rd129];
	// end inline asm
	add.s64 	%rd132, %rd129, 16;
	// begin inline asm
	ld.global.nc.v2.u64 {%rd130, %rd131}, [%rd132];
	// end inline asm
	mov.b64 	%fd220, %rd127;
	mov.b64 	%fd221, %rd128;
	mov.b64 	%fd222, %rd130;
	mov.b64 	%fd223, %rd131;
	add.s64 	%rd135, %rd129, 8192;
	// begin inline asm
	ld.global.nc.v2.u64 {%rd133, %rd134}, [%rd135];
	// end inline asm
	add.s64 	%rd138, %rd129, 8208;
	// begin inline asm
	ld.global.nc.v2.u64 {%rd136, %rd137}, [%rd138];
	// end inline asm
	mov.b64 	%fd224, %rd133;
	mov.b64 	%fd225, %rd134;
	mov.b64 	%fd226, %rd136;
	mov.b64 	%fd227, %rd137;
	setp.lt.f64 	%p119, %fd366, %fd220;
	selp.f64 	%fd228, %fd220, %fd366, %p119;
	setp.lt.f64 	%p120, %fd228, %fd221;
	selp.f64 	%fd229, %fd221, %fd228, %p120;
	setp.lt.f64 	%p121, %fd229, %fd222;
	selp.f64 	%fd230, %fd222, %fd229, %p121;
	setp.lt.f64 	%p122, %fd230, %fd223;
	selp.f64 	%fd231, %fd223, %fd230, %p122;
	setp.lt.f64 	%p123, %fd231, %fd224;
	selp.f64 	%fd232, %fd224, %fd231, %p123;
	setp.lt.f64 	%p124, %fd232, %fd225;
	selp.f64 	%fd233, %fd225, %fd232, %p124;
	setp.lt.f64 	%p125, %fd233, %fd226;
	selp.f64 	%fd234, %fd226, %fd233, %p125;
	setp.lt.f64 	%p126, %fd234, %fd227;
	selp.f64 	%fd366, %fd227, %fd234, %p126;
	sub.s32 	%r259, %r68, %r452;
	setp.lt.s32 	%p127, %r259, 2048;
	@%p127 bra 	$L__BB5_34;
	add.s32 	%r452, %r452, 2048;
	setp.le.s32 	%p128, %r452, %r15;
	@%p128 bra 	$L__BB5_24;
$L__BB5_26:
	setp.le.s32 	%p129, %r68, %r452;
	@%p129 bra 	$L__BB5_34;
	sub.s32 	%r19, %r68, %r452;
	setp.ge.s32 	%p130, %r13, %r19;
	@%p130 bra 	$L__BB5_34;
	not.b32 	%r260, %r13;
	add.s32 	%r261, %r68, %r260;
	sub.s32 	%r20, %r261, %r452;
	and.b32  	%r262, %r20, 768;
	setp.eq.s32 	%p131, %r262, 768;
	mov.u32 	%r456, %r13;
	@%p131 bra 	$L__BB5_31;
	add.s32 	%r454, %r13, %r452;
	shr.u32 	%r263, %r20, 8;
	add.s32 	%r264, %r263, 1;
	and.b32  	%r265, %r264, 3;
	neg.s32 	%r453, %r265;
	mov.u32 	%r456, %r13;
$L__BB5_30:
	.pragma "nounroll";
	mul.wide.u32 	%rd142, %r454, 8;
	add.s64 	%rd141, %rd15, %rd142;
	// begin inline asm
	ld.global.nc.u64 %rd140, [%rd141];
	// end inline asm
	mov.b64 	%fd236, %rd140;
	setp.lt.f64 	%p132, %fd366, %fd236;
	selp.f64 	%fd366, %fd236, %fd366, %p132;
	add.s32 	%r456, %r456, 256;
	add.s32 	%r454, %r454, 256;
	add.s32 	%r453, %r453, 1;
	setp.ne.s32 	%p133, %r453, 0;
	@%p133 bra 	$L__BB5_30;
$L__BB5_31:
	setp.lt.u32 	%p134, %r20, 768;
	@%p134 bra 	$L__BB5_34;
	cvt.u64.u32 	%rd143, %r456;
	cvt.u64.u32 	%rd144, %r452;
	add.s64 	%rd145, %rd143, %rd144;
	shl.b64 	%rd146, %rd145, 3;
	add.s64 	%rd147, %rd146, %rd15;
	add.s64 	%rd203, %rd147, 4096;
	add.s32 	%r457, %r456, %r452;
$L__BB5_33:
	mul.wide.u32 	%rd156, %r457, 8;
	add.s64 	%rd149, %rd15, %rd156;
	// begin inline asm
	ld.global.nc.u64 %rd148, [%rd149];
	// end inline asm
	mov.b64 	%fd237, %rd148;
	setp.lt.f64 	%p135, %fd366, %fd237;
	selp.f64 	%fd238, %fd237, %fd366, %p135;
	add.s64 	%rd151, %rd203, -2048;
	// begin inline asm
	ld.global.nc.u64 %rd150, [%rd151];
	// end inline asm
	mov.b64 	%fd239, %rd150;
	setp.lt.f64 	%p136, %fd238, %fd239;
	selp.f64 	%fd240, %fd239, %fd238, %p136;
	// begin inline asm
	ld.global.nc.u64 %rd152, [%rd203];
	// end inline asm
	mov.b64 	%fd241, %rd152;
	setp.lt.f64 	%p137, %fd240, %fd241;
	selp.f64 	%fd242, %fd241, %fd240, %p137;
	add.s64 	%rd155, %rd203, 2048;
	// begin inline asm
	ld.global.nc.u64 %rd154, [%rd155];
	// end inline asm
	mov.b64 	%fd243, %rd154;
	setp.lt.f64 	%p138, %fd242, %fd243;
	selp.f64 	%fd366, %fd243, %fd242, %p138;
	add.s32 	%r456, %r456, 1024;
	add.s64 	%rd203, %rd203, 8192;
	add.s32 	%r457, %r457, 1024;
	setp.lt.s32 	%p139, %r456, %r19;
	@%p139 bra 	$L__BB5_33;
$L__BB5_34:
	// begin inline asm
	mov.u32 %r266, %laneid;
	// end inline asm
	mov.b64 	%rd157, %fd366;
	mov.b64 	{%r268, %r273}, %rd157;
	mov.b32 	%r274, 1;
	mov.b32 	%r315, 31;
	mov.b32 	%r316, -1;
	// begin inline asm
	shfl.sync.down.b32 %r267, %r268, %r274, %r315, %r316;
	// end inline asm
	// begin inline asm
	shfl.sync.down.b32 %r272, %r273, %r274, %r315, %r316;
	// end inline asm
	mov.b64 	%rd158, {%r267, %r272};
	mov.b64 	%fd244, %rd158;
	setp.gt.s32 	%p140, %r266, 30;
	setp.lt.f64 	%p141, %fd366, %fd244;
	selp.f64 	%fd245, %fd244, %fd366, %p141;
	selp.f64 	%fd246, %fd366, %fd245, %p140;
	mov.b64 	%rd159, %fd246;
	mov.b64 	{%r278, %r283}, %rd159;
	mov.b32 	%r284, 2;
	// begin inline asm
	shfl.sync.down.b32 %r277, %r278, %r284, %r315, %r316;
	// end inline asm
	// begin inline asm
	shfl.sync.down.b32 %r282, %r283, %r284, %r315, %r316;
	// end inline asm
	mov.b64 	%rd160, {%r277, %r282};
	mov.b64 	%fd247, %rd160;
	setp.gt.s32 	%p142, %r266, 29;
	setp.lt.f64 	%p143, %fd246, %fd247;
	selp.f64 	%fd248, %fd247, %fd246, %p143;
	selp.f64 	%fd249, %fd246, %fd248, %p142;
	mov.b64 	%rd161, %fd249;
	mov.b64 	{%r288, %r293}, %rd161;
	mov.b32 	%r294, 4;
	// begin inline asm
	shfl.sync.down.b32 %r287, %r288, %r294, %r315, %r316;
	// end inline asm
	// begin inline asm
	shfl.sync.down.b32 %r292, %r293, %r294, %r315, %r316;
	// end inline asm
	mov.b64 	%rd162, {%r287, %r292};
	mov.b64 	%fd250, %rd162;
	setp.gt.s32 	%p144, %r266, 27;
	setp.lt.f64 	%p145, %fd249, %fd250;
	selp.f64 	%fd251, %fd250, %fd249, %p145;
	selp.f64 	%fd252, %fd249, %fd251, %p144;
	mov.b64 	%rd163, %fd252;
	mov.b64 	{%r298, %r303}, %rd163;
	mov.b32 	%r304, 8;
	// begin inline asm
	shfl.sync.down.b32 %r297, %r298, %r304, %r315, %r316;
	// end inline asm
	// begin inline asm
	shfl.sync.down.b32 %r302, %r303, %r304, %r315, %r316;
	// end inline asm
	mov.b64 	%rd164, {%r297, %r302};
	mov.b64 	%fd253, %rd164;
	setp.gt.s32 	%p146, %r266, 23;
	setp.lt.f64 	%p147, %fd252, %fd253;
	selp.f64 	%fd254, %fd253, %fd252, %p147;
	selp.f64 	%fd255, %fd252, %fd254, %p146;
	mov.b64 	%rd165, %fd255;
	mov.b64 	{%r308, %r313}, %rd165;
	mov.b32 	%r314, 16;
	// begin inline asm
	shfl.sync.down.b32 %r307, %r308, %r314, %r315, %r316;
	// end inline asm
	// begin inline asm
	shfl.sync.down.b32 %r312, %r313, %r314, %r315, %r316;
	// end inline asm
	mov.b64 	%rd166, {%r307, %r312};
	mov.b64 	%fd256, %rd166;
	setp.gt.s32 	%p148, %r266, 15;
	setp.lt.f64 	%p149, %fd255, %fd256;
	selp.f64 	%fd26, %fd256, %fd255, %p149;
	selp.f64 	%fd380, %fd255, %fd26, %p148;
	setp.ne.s32 	%p150, %r266, 0;
	@%p150 bra 	$L__BB5_36;
	shr.u32 	%r317, %r13, 2;
	and.b32  	%r318, %r317, 248;
	mov.u32 	%r319, _ZZN3cub18CUB_300001_SM_10006detail6reduce28DeviceReduceSingleTileKernelINS2_10policy_hubIdjN4cuda3__47maximumIvEEE10Policy1000EPdSB_iS8_ddNS5_3std3__410__identityEEEvT0_T1_T2_T3_T4_T6_E12temp_storage;
	add.s32 	%r320, %r319, %r318;
	st.shared.f64 	[%r320+8], %fd26;
$L__BB5_36:
	bar.sync 	0;
	setp.ne.s32 	%p151, %r13, 0;
	@%p151 bra 	$L__BB5_72;
	ld.shared.f64 	%fd257, [_ZZN3cub18CUB_300001_SM_10006detail6reduce28DeviceReduceSingleTileKernelINS2_10policy_hubIdjN4cuda3__47maximumIvEEE10Policy1000EPdSB_iS8_ddNS5_3std3__410__identityEEEvT0_T1_T2_T3_T4_T6_E12temp_storage+16];
	setp.lt.f64 	%p152, %fd380, %fd257;
	selp.f64 	%fd258, %fd257, %fd380, %p152;
	ld.shared.f64 	%fd259, [_ZZN3cub18CUB_300001_SM_10006detail6reduce28DeviceReduceSingleTileKernelINS2_10policy_hubIdjN4cuda3__47maximumIvEEE10Policy1000EPdSB_iS8_ddNS5_3std3__410__identityEEEvT0_T1_T2_T3_T4_T6_E12temp_storage+24];
	setp.lt.f64 	%p153, %fd258, %fd259;
	selp.f64 	%fd260, %fd259, %fd258, %p153;
	ld.shared.f64 	%fd261, [_ZZN3cub18CUB_300001_SM_10006detail6reduce28DeviceReduceSingleTileKernelINS2_10policy_hubIdjN4cuda3__47maximumIvEEE10Policy1000EPdSB_iS8_ddNS5_3std3__410__identityEEEvT0_T1_T2_T3_T4_T6_E12temp_storage+32];
	setp.lt.f64 	%p154, %fd260, %fd261;
	selp.f64 	%fd262, %fd261, %fd260, %p154;
	ld.shared.f64 	%fd263, [_ZZN3cub18CUB_300001_SM_10006detail6reduce28DeviceReduceSingleTileKernelINS2_10policy_hubIdjN4cuda3__47maximumIvEEE10Policy1000EPdSB_iS8_ddNS5_3std3__410__identityEEEvT0_T1_T2_T3_T4_T6_E12temp_storage+40];
	setp.lt.f64 	%p155, %fd262, %fd263;
	selp.f64 	%fd264, %fd263, %fd262, %p155;
	ld.shared.f64 	%fd265, [_ZZN3cub18CUB_300001_SM_10006detail6reduce28DeviceReduceSingleTileKernelINS2_10policy_hubIdjN4cuda3__47maximumIvEEE10Policy1000EPdSB_iS8_ddNS5_3std3__410__identityEEEvT0_T1_T2_T3_T4_T6_E12temp_storage+48];
	setp.lt.f64 	%p156, %fd264, %fd265;
	selp.f64 	%fd266, %fd265, %fd264, %p156;
	ld.shared.f64 	%fd267, [_ZZN3cub18CUB_300001_SM_10006detail6reduce28DeviceReduceSingleTileKernelINS2_10policy_hubIdjN4cuda3__47maximumIvEEE10Policy1000EPdSB_iS8_ddNS5_3std3__410__identityEEEvT0_T1_T2_T3_T4_T6_E12temp_storage+56];
	setp.lt.f64 	%p157, %fd266, %fd267;
	selp.f64 	%fd268, %fd267, %fd266, %p157;
	ld.shared.f64 	%fd269, [_ZZN3cub18CUB_300001_SM_10006detail6reduce28DeviceReduceSingleTileKernelINS2_10policy_hubIdjN4cuda3__47maximumIvEEE10Policy1000EPdSB_iS8_ddNS5_3std3__410__identityEEEvT0_T1_T2_T3_T4_T6_E12temp_storage+64];
	setp.lt.f64 	%p158, %fd268, %fd269;
	selp.f64 	%fd380, %fd269, %fd268, %p158;
	bra.uni 	$L__BB5_72;
$L__BB5_38:
	setp.gt.s32 	%p3, %r68, 2047;
	@%p3 bra 	$L__BB5_56;
	mov.u32 	%r35, %tid.x;
	setp.ge.s32 	%p52, %r35, %r68;
	mov.f64 	%fd372, 0d0000000000000000;
	mov.u32 	%r462, %r35;
	@%p52 bra 	$L__BB5_41;
	mul.wide.u32 	%rd81, %r35, 8;
	add.s64 	%rd80, %rd15, %rd81;
	// begin inline asm
	ld.global.nc.u64 %rd79, [%rd80];
	// end inline asm
	mov.b64 	%fd372, %rd79;
	add.s32 	%r462, %r35, 256;
$L__BB5_41:
	setp.ge.s32 	%p53, %r462, %r68;
	@%p53 bra 	$L__BB5_47;
	not.b32 	%r133, %r462;
	add.s32 	%r38, %r68, %r133;
	and.b32  	%r134, %r38, 768;
	setp.eq.s32 	%p54, %r134, 768;
	@%p54 bra 	$L__BB5_45;
	mul.wide.u32 	%rd82, %r462, 8;
	add.s64 	%rd204, %rd15, %rd82;
	shr.u32 	%r135, %r38, 8;
	add.s32 	%r136, %r135, 1;
	and.b32  	%r137, %r136, 3;
	neg.s32 	%r460, %r137;
$L__BB5_44:
	.pragma "nounroll";
	// begin inline asm
	ld.global.nc.u64 %rd83, [%rd204];
	// end inline asm
	mov.b64 	%fd125, %rd83;
	setp.lt.f64 	%p55, %fd372, %fd125;
	selp.f64 	%fd372, %fd125, %fd372, %p55;
	add.s32 	%r462, %r462, 256;
	add.s64 	%rd204, %rd204, 2048;
	add.s32 	%r460, %r460, 1;
	setp.ne.s32 	%p56, %r460, 0;
	@%p56 bra 	$L__BB5_44;
$L__BB5_45:
	setp.lt.u32 	%p57, %r38, 768;
	@%p57 bra 	$L__BB5_47;
$L__BB5_46:
	mul.wide.s32 	%rd93, %r462, 8;
	add.s64 	%rd86, %rd15, %rd93;
	// begin inline asm
	ld.global.nc.u64 %rd85, [%rd86];
	// end inline asm
	mov.b64 	%fd126, %rd85;
	setp.lt.f64 	%p58, %fd372, %fd126;
	selp.f64 	%fd127, %fd126, %fd372, %p58;
	add.s64 	%rd88, %rd86, 2048;
	// begin inline asm
	ld.global.nc.u64 %rd87, [%rd88];
	// end inline asm
	mov.b64 	%fd128, %rd87;
	setp.lt.f64 	%p59, %fd127, %fd128;
	selp.f64 	%fd129, %fd128, %fd127, %p59;
	add.s64 	%rd90, %rd86, 4096;
	// begin inline asm
	ld.global.nc.u64 %rd89, [%rd90];
	// end inline asm
	mov.b64 	%fd130, %rd89;
	setp.lt.f64 	%p60, %fd129, %fd130;
	selp.f64 	%fd131, %fd130, %fd129, %p60;
	add.s64 	%rd92, %rd86, 6144;
	// begin inline asm
	ld.global.nc.u64 %rd91, [%rd92];
	// end inline asm
	mov.b64 	%fd132, %rd91;
	setp.lt.f64 	%p61, %fd131, %fd132;
	selp.f64 	%fd372, %fd132, %fd131, %p61;
	add.s32 	%r462, %r462, 1024;
	setp.lt.s32 	%p62, %r462, %r68;
	@%p62 bra 	$L__BB5_46;
$L__BB5_47:
	setp.lt.s32 	%p63, %r68, 256;
	@%p63 bra 	$L__BB5_52;
	// begin inline asm
	mov.u32 %r201, %laneid;
	// end inline asm
	mov.b64 	%rd104, %fd372;
	mov.b64 	{%r203, %r208}, %rd104;
	mov.b32 	%r209, 1;
	mov.b32 	%r250, 31;
	mov.b32 	%r251, -1;
	// begin inline asm
	shfl.sync.down.b32 %r202, %r203, %r209, %r250, %r251;
	// end inline asm
	// begin inline asm
	shfl.sync.down.b32 %r207, %r208, %r209, %r250, %r251;
	// end inline asm
	mov.b64 	%rd105, {%r202, %r207};
	mov.b64 	%fd180, %rd105;
	setp.gt.s32 	%p91, %r201, 30;
	setp.lt.f64 	%p92, %fd372, %fd180;
	selp.f64 	%fd181, %fd180, %fd372, %p92;
	selp.f64 	%fd182, %fd372, %fd181, %p91;
	mov.b64 	%rd106, %fd182;
	mov.b64 	{%r213, %r218}, %rd106;
	mov.b32 	%r219, 2;
	// begin inline asm
	shfl.sync.down.b32 %r212, %r213, %r219, %r250, %r251;
	// end inline asm
	// begin inline asm
	shfl.sync.down.b32 %r217, %r218, %r219, %r250, %r251;
	// end inline asm
	mov.b64 	%rd107, {%r212, %r217};
	mov.b64 	%fd183, %rd107;
	setp.gt.s32 	%p93, %r201, 29;
	setp.lt.f64 	%p94, %fd182, %fd183;
	selp.f64 	%fd184, %fd183, %fd182, %p94;
	selp.f64 	%fd185, %fd182, %fd184, %p93;
	mov.b64 	%rd108, %fd185;
	mov.b64 	{%r223, %r228}, %rd108;
	mov.b32 	%r229, 4;
	// begin inline asm
	shfl.sync.down.b32 %r222, %r223, %r229, %r250, %r251;
	// end inline asm
	// begin inline asm
	shfl.sync.down.b32 %r227, %r228, %r229, %r250, %r251;
	// end inline asm
	mov.b64 	%rd109, {%r222, %r227};
	mov.b64 	%fd186, %rd109;
	setp.gt.s32 	%p95, %r201, 27;
	setp.lt.f64 	%p96, %fd185, %fd186;
	selp.f64 	%fd187, %fd186, %fd185, %p96;
	selp.f64 	%fd188, %fd185, %fd187, %p95;
	mov.b64 	%rd110, %fd188;
	mov.b64 	{%r233, %r238}, %rd110;
	mov.b32 	%r239, 8;
	// begin inline asm
	shfl.sync.down.b32 %r232, %r233, %r239, %r250, %r251;
	// end inline asm
	// begin inline asm
	shfl.sync.down.b32 %r237, %r238, %r239, %r250, %r251;
	// end inline asm
	mov.b64 	%rd111, {%r232, %r237};
	mov.b64 	%fd189, %rd111;
	setp.gt.s32 	%p97, %r201, 23;
	setp.lt.f64 	%p98, %fd188, %fd189;
	selp.f64 	%fd190, %fd189, %fd188, %p98;
	selp.f64 	%fd191, %fd188, %fd190, %p97;
	mov.b64 	%rd112, %fd191;
	mov.b64 	{%r243, %r248}, %rd112;
	mov.b32 	%r249, 16;
	// begin inline asm
	shfl.sync.down.b32 %r242, %r243, %r249, %r250, %r251;
	// end inline asm
	// begin inline asm
	shfl.sync.down.b32 %r247, %r248, %r249, %r250, %r251;
	// end inline asm
	mov.b64 	%rd113, {%r242, %r247};
	mov.b64 	%fd192, %rd113;
	setp.gt.s32 	%p99, %r201, 15;
	setp.lt.f64 	%p100, %fd191, %fd192;
	selp.f64 	%fd38, %fd192, %fd191, %p100;
	selp.f64 	%fd380, %fd191, %fd38, %p99;
	setp.ne.s32 	%p101, %r201, 0;
	@%p101 bra 	$L__BB5_50;
	shr.u32 	%r252, %r35, 2;
	and.b32  	%r253, %r252, 248;
	mov.u32 	%r254, _ZZN3cub18CUB_300001_SM_10006detail6reduce28DeviceReduceSingleTileKernelINS2_10policy_hubIdjN4cuda3__47maximumIvEEE10Policy1000EPdSB_iS8_ddNS5_3std3__410__identityEEEvT0_T1_T2_T3_T4_T6_E12temp_storage;
	add.s32 	%r255, %r254, %r253;
	st.shared.f64 	[%r255+8], %fd38;
$L__BB5_50:
	bar.sync 	0;
	setp.ne.s32 	%p102, %r35, 0;
	@%p102 bra 	$L__BB5_72;
	ld.shared.f64 	%fd193, [_ZZN3cub18CUB_300001_SM_10006detail6reduce28DeviceReduceSingleTileKernelINS2_10policy_hubIdjN4cuda3__47maximumIvEEE10Policy1000EPdSB_iS8_ddNS5_3std3__410__identityEEEvT0_T1_T2_T3_T4_T6_E12temp_storage+16];
	setp.lt.f64 	%p103, %fd380, %fd193;
	selp.f64 	%fd194, %fd193, %fd380, %p103;
	ld.shared.f64 	%fd195, [_ZZN3cub18CUB_300001_SM_10006detail6reduce28DeviceReduceSingleTileKernelINS2_10policy_hubIdjN4cuda3__47maximumIvEEE10Policy1000EPdSB_iS8_ddNS5_3std3__410__identityEEEvT0_T1_T2_T3_T4_T6_E12temp_storage+24];
	setp.lt.f64 	%p104, %fd194, %fd195;
	selp.f64 	%fd196, %fd195, %fd194, %p104;
	ld.shared.f64 	%fd197, [_ZZN3cub18CUB_300001_SM_10006detail6reduce28DeviceReduceSingleTileKernelINS2_10policy_hubIdjN4cuda3__47maximumIvEEE10Policy1000EPdSB_iS8_ddNS5_3std3__410__identityEEEvT0_T1_T2_T3_T4_T6_E12temp_storage+32];
	setp.lt.f64 	%p105, %fd196, %fd197;
	selp.f64 	%fd198, %fd197, %fd196, %p105;
	ld.shared.f64 	%fd199, [_ZZN3cub18CUB_300001_SM_10006detail6reduce28DeviceReduceSingleTileKernelINS2_10policy_hubIdjN4cuda3__47maximumIvEEE10Policy1000EPdSB_iS8_ddNS5_3std3__410__identityEEEvT0_T1_T2_T3_T4_T6_E12temp_storage+40];
	setp.lt.f64 	%p106, %fd198, %fd199;
	selp.f64 	%fd200, %fd199, %fd198, %p106;
	ld.shared.f64 	%fd201, [_ZZN3cub18CUB_300001_SM_10006detail6reduce28DeviceReduceSingleTileKernelINS2_10policy_hubIdjN4cuda3__47maximumIvEEE10Policy1000EPdSB_iS8_ddNS5_3std3__410__identityEEEvT0_T1_T2_T3_T4_T6_E12temp_storage+48];
	setp.lt.f64 	%p107, %fd200, %fd201;
	selp.f64 	%fd202, %fd201, %fd200, %p107;
	ld.shared.f64 	%fd203, [_ZZN3cub18CUB_300001_SM_10006detail6reduce28DeviceReduceSingleTileKernelINS2_10policy_hubIdjN4cuda3__47maximumIvEEE10Policy1000EPdSB_iS8_ddNS5_3std3__410__identityEEEvT0_T1_T2_T3_T4_T6_E12temp_storage+56];
	setp.lt.f64 	%p108, %fd202, %fd203;
	selp.f64 	%fd204, %fd203, %fd202, %p108;
	ld.shared.f64 	%fd205, [_ZZN3cub18CUB_300001_SM_10006detail6reduce28DeviceReduceSingleTileKernelINS2_10policy_hubIdjN4cuda3__47maximumIvEEE10Policy1000EPdSB_iS8_ddNS5_3std3__410__identityEEEvT0_T1_T2_T3_T4_T6_E12temp_storage+64];
	setp.lt.f64 	%p109, %fd204, %fd205;
	selp.f64 	%fd380, %fd205, %fd204, %p109;
	bra.uni 	$L__BB5_72;
$L__BB5_52:
	// begin inline asm
	mov.u32 %r138, %laneid;
	// end inline asm
	and.b32  	%r189, %r35, 992;
	add.s32 	%r190, %r189, 32;
	setp.gt.s32 	%p64, %r190, %r68;
	not.b32 	%r191, %r189;
	add.s32 	%r192, %r68, %r191;
	selp.b32 	%r187, %r192, 31, %p64;
	mov.b64 	%rd94, %fd372;
	mov.b64 	{%r140, %r145}, %rd94;
	mov.b32 	%r146, 1;
	mov.b32 	%r188, -1;
	// begin inline asm
	shfl.sync.down.b32 %r139, %r140, %r146, %r187, %r188;
	// end inline asm
	// begin inline asm
	shfl.sync.down.b32 %r144, %r145, %r146, %r187, %r188;
	// end inline asm
	mov.b64 	%rd95, {%r139, %r144};
	mov.b64 	%fd133, %rd95;
	setp.lt.s32 	%p65, %r138, %r187;
	setp.lt.f64 	%p66, %fd372, %fd133;
	selp.f64 	%fd134, %fd133, %fd372, %p66;
	selp.f64 	%fd135, %fd134, %fd372, %p65;
	mov.b64 	%rd96, %fd135;
	mov.b64 	{%r150, %r155}, %rd96;
	mov.b32 	%r156, 2;
	// begin inline asm
	shfl.sync.down.b32 %r149, %r150, %r156, %r187, %r188;
	// end inline asm
	// begin inline asm
	shfl.sync.down.b32 %r154, %r155, %r156, %r187, %r188;
	// end inline asm
	mov.b64 	%rd97, {%r149, %r154};
	mov.b64 	%fd136, %rd97;
	add.s32 	%r193, %r138, 2;
	setp.gt.s32 	%p67, %r193, %r187;
	setp.lt.f64 	%p68, %fd135, %fd136;
	selp.f64 	%fd137, %fd136, %fd135, %p68;
	selp.f64 	%fd138, %fd135, %fd137, %p67;
	mov.b64 	%rd98, %fd138;
	mov.b64 	{%r160, %r165}, %rd98;
	mov.b32 	%r166, 4;
	// begin inline asm
	shfl.sync.down.b32 %r159, %r160, %r166, %r187, %r188;
	// end inline asm
	// begin inline asm
	shfl.sync.down.b32 %r164, %r165, %r166, %r187, %r188;
	// end inline asm
	mov.b64 	%rd99, {%r159, %r164};
	mov.b64 	%fd139, %rd99;
	add.s32 	%r194, %r138, 4;
	setp.gt.s32 	%p69, %r194, %r187;
	setp.lt.f64 	%p70, %fd138, %fd139;
	selp.f64 	%fd140, %fd139, %fd138, %p70;
	selp.f64 	%fd141, %fd138, %fd140, %p69;
	mov.b64 	%rd100, %fd141;
	mov.b64 	{%r170, %r175}, %rd100;
	mov.b32 	%r176, 8;
	// begin inline asm
	shfl.sync.down.b32 %r169, %r170, %r176, %r187, %r188;
	// end inline asm
	// begin inline asm
	shfl.sync.down.b32 %r174, %r175, %r176, %r187, %r188;
	// end inline asm
	mov.b64 	%rd101, {%r169, %r174};
	mov.b64 	%fd142, %rd101;
	add.s32 	%r195, %r138, 8;
	setp.gt.s32 	%p71, %r195, %r187;
	setp.lt.f64 	%p72, %fd141, %fd142;
	selp.f64 	%fd143, %fd142, %fd141, %p72;
	selp.f64 	%fd144, %fd141, %fd143, %p71;
	mov.b64 	%rd102, %fd144;
	mov.b64 	{%r180, %r185}, %rd102;
	mov.b32 	%r186, 16;
	// begin inline asm
	shfl.sync.down.b32 %r179, %r180, %r186, %r187, %r188;
	// end inline asm
	// begin inline asm
	shfl.sync.down.b32 %r184, %r185, %r186, %r187, %r188;
	// end inline asm
	mov.b64 	%rd103, {%r179, %r184};
	mov.b64 	%fd145, %rd103;
	add.s32 	%r196, %r138, 16;
	setp.gt.s32 	%p73, %r196, %r187;
	setp.lt.f64 	%p74, %fd144, %fd145;
	selp.f64 	%fd146, %fd145, %fd144, %p74;
	selp.f64 	%fd380, %fd144, %fd146, %p73;
	setp.ne.s32 	%p75, %r138, 0;
	@%p75 bra 	$L__BB5_54;
	shr.u32 	%r197, %r35, 2;
	and.b32  	%r198, %r197, 248;
	mov.u32 	%r199, _ZZN3cub18CUB_300001_SM_10006detail6reduce28DeviceReduceSingleTileKernelINS2_10policy_hubIdjN4cuda3__47maximumIvEEE10Policy1000EPdSB_iS8_ddNS5_3std3__410__identityEEEvT0_T1_T2_T3_T4_T6_E12temp_storage;
	add.s32 	%r200, %r199, %r198;
	st.shared.f64 	[%r200+8], %fd380;
$L__BB5_54:
	bar.sync 	0;
	setp.ne.s32 	%p76, %r35, 0;
	@%p76 bra 	$L__BB5_72;
	setp.gt.s32 	%p77, %r68, 32;
	ld.shared.f64 	%fd147, [_ZZN3cub18CUB_300001_SM_10006detail6reduce28DeviceReduceSingleTileKernelINS2_10policy_hubIdjN4cuda3__47maximumIvEEE10Policy1000EPdSB_iS8_ddNS5_3std3__410__identityEEEvT0_T1_T2_T3_T4_T6_E12temp_storage+16];
	setp.lt.f64 	%p78, %fd380, %fd147;
	selp.f64 	%fd149, %fd147, %fd380, %p78;
	selp.f64 	%fd150, %fd149, %fd380, %p77;
	setp.gt.s32 	%p79, %r68, 64;
	ld.shared.f64 	%fd152, [_ZZN3cub18CUB_300001_SM_10006detail6reduce28DeviceReduceSingleTileKernelINS2_10policy_hubIdjN4cuda3__47maximumIvEEE10Policy1000EPdSB_iS8_ddNS5_3std3__410__identityEEEvT0_T1_T2_T3_T4_T6_E12temp_storage+24];
	setp.lt.f64 	%p80, %fd150, %fd152;
	selp.f64 	%fd154, %fd152, %fd150, %p80;
	selp.f64 	%fd155, %fd154, %fd150, %p79;
	setp.gt.s32 	%p81, %r68, 96;
	ld.shared.f64 	%fd157, [_ZZN3cub18CUB_300001_SM_10006detail6reduce28DeviceReduceSingleTileKernelINS2_10policy_hubIdjN4cuda3__47maximumIvEEE10Policy1000EPdSB_iS8_ddNS5_3std3__410__identityEEEvT0_T1_T2_T3_T4_T6_E12temp_storage+32];
	setp.lt.f64 	%p82, %fd155, %fd157;
	selp.f64 	%fd159, %fd157, %fd155, %p82;
	selp.f64 	%fd160, %fd159, %fd155, %p81;
	setp.gt.s32 	%p83, %r68, 128;
	ld.shared.f64 	%fd162, [_ZZN3cub18CUB_300001_SM_10006detail6reduce28DeviceReduceSingleTileKernelINS2_10policy_hubIdjN4cuda3__47maximumIvEEE10Policy1000EPdSB_iS8_ddNS5_3std3__410__identityEEEvT0_T1_T2_T3_T4_T6_E12temp_storage+40];
	setp.lt.f64 	%p84, %fd160, %fd162;
	selp.f64 	%fd164, %fd162, %fd160, %p84;
	selp.f64 	%fd165, %fd164, %fd160, %p83;
	setp.gt.s32 	%p85, %r68, 160;
	ld.shared.f64 	%fd167, [_ZZN3cub18CUB_300001_SM_10006detail6reduce28DeviceReduceSingleTileKernelINS2_10policy_hubIdjN4cuda3__47maximumIvEEE10Policy1000EPdSB_iS8_ddNS5_3std3__410__identityEEEvT0_T1_T2_T3_T4_T6_E12temp_storage+48];
	setp.lt.f64 	%p86, %fd165, %fd167;
	selp.f64 	%fd169, %fd167, %fd165, %p86;
	selp.f64 	%fd170, %fd169, %fd165, %p85;
	setp.gt.s32 	%p87, %r68, 192;
	ld.shared.f64 	%fd172, [_ZZN3cub18CUB_300001_SM_10006detail6reduce28DeviceReduceSingleTileKernelINS2_10policy_hubIdjN4cuda3__47maximumIvEEE10Policy1000EPdSB_iS8_ddNS5_3std3__410__identityEEEvT0_T1_T2_T3_T4_T6_E12temp_storage+56];
	setp.lt.f64 	%p88, %fd170, %fd172;
	selp.f64 	%fd174, %fd172, %fd170, %p88;
	selp.f64 	%fd175, %fd174, %fd170, %p87;
	setp.gt.s32 	%p89, %r68, 224;
	ld.shared.f64 	%fd177, [_ZZN3cub18CUB_300001_SM_10006detail6reduce28DeviceReduceSingleTileKernelINS2_10policy_hubIdjN4cuda3__47maximumIvEEE10Policy1000EPdSB_iS8_ddNS5_3std3__410__identityEEEvT0_T1_T2_T3_T4_T6_E12temp_storage+64];
	setp.lt.f64 	%p90, %fd175, %fd177;
	selp.f64 	%fd179, %fd177, %fd175, %p90;
	selp.f64 	%fd380, %fd179, %fd175, %p89;
	bra.uni 	$L__BB5_72;
$L__BB5_56:
	mov.u32 	%r47, %tid.x;
	mul.wide.u32 	%rd34, %r47, 8;
	add.s64 	%rd19, %rd15, %rd34;
	// begin inline asm
	ld.global.nc.u64 %rd18, [%rd19];
	// end inline asm
	mov.b64 	%fd59, %rd18;
	add.s64 	%rd21, %rd19, 2048;
	// begin inline asm
	ld.global.nc.u64 %rd20, [%rd21];
	// end inline asm
	mov.b64 	%fd60, %rd20;
	add.s64 	%rd23, %rd19, 4096;
	// begin inline asm
	ld.global.nc.u64 %rd22, [%rd23];
	// end inline asm
	mov.b64 	%fd61, %rd22;
	add.s64 	%rd25, %rd19, 6144;
	// begin inline asm
	ld.global.nc.u64 %rd24, [%rd25];
	// end inline asm
	mov.b64 	%fd62, %rd24;
	add.s64 	%rd27, %rd19, 8192;
	// begin inline asm
	ld.global.nc.u64 %rd26, [%rd27];
	// end inline asm
	mov.b64 	%fd63, %rd26;
	add.s64 	%rd29, %rd19, 10240;
	// begin inline asm
	ld.global.nc.u64 %rd28, [%rd29];
	// end inline asm
	mov.b64 	%fd64, %rd28;
	add.s64 	%rd31, %rd19, 12288;
	// begin inline asm
	ld.global.nc.u64 %rd30, [%rd31];
	// end inline asm
	mov.b64 	%fd65, %rd30;
	add.s64 	%rd33, %rd19, 14336;
	// begin inline asm
	ld.global.nc.u64 %rd32, [%rd33];
	// end inline asm
	mov.b64 	%fd66, %rd32;
	setp.lt.f64 	%p4, %fd59, %fd60;
	selp.f64 	%fd67, %fd60, %fd59, %p4;
	setp.lt.f64 	%p5, %fd67, %fd61;
	selp.f64 	%fd68, %fd61, %fd67, %p5;
	setp.lt.f64 	%p6, %fd68, %fd62;
	selp.f64 	%fd69, %fd62, %fd68, %p6;
	setp.lt.f64 	%p7, %fd69, %fd63;
	selp.f64 	%fd70, %fd63, %fd69, %p7;
	setp.lt.f64 	%p8, %fd70, %fd64;
	selp.f64 	%fd71, %fd64, %fd70, %p8;
	setp.lt.f64 	%p9, %fd71, %fd65;
	selp.f64 	%fd72, %fd65, %fd71, %p9;
	setp.lt.f64 	%p10, %fd72, %fd66;
	selp.f64 	%fd379, %fd66, %fd72, %p10;
	setp.lt.u32 	%p11, %r68, 4096;
	mov.b32 	%r465, 2048;
	@%p11 bra 	$L__BB5_60;
	add.s32 	%r48, %r68, -2048;
	mov.b32 	%r465, 2048;
$L__BB5_58:
	mul.wide.s32 	%rd51, %r465, 8;
	add.s64 	%rd36, %rd19, %rd51;
	// begin inline asm
	ld.global.nc.u64 %rd35, [%rd36];
	// end inline asm
	mov.b64 	%fd73, %rd35;
	add.s64 	%rd38, %rd36, 2048;
	// begin inline asm
	ld.global.nc.u64 %rd37, [%rd38];
	// end inline asm
	mov.b64 	%fd74, %rd37;
	add.s64 	%rd40, %rd36, 4096;
	// begin inline asm
	ld.global.nc.u64 %rd39, [%rd40];
	// end inline asm
	mov.b64 	%fd75, %rd39;
	add.s64 	%rd42, %rd36, 6144;
	// begin inline asm
	ld.global.nc.u64 %rd41, [%rd42];
	// end inline asm
	mov.b64 	%fd76, %rd41;
	add.s64 	%rd44, %rd36, 8192;
	// begin inline asm
	ld.global.nc.u64 %rd43, [%rd44];
	// end inline asm
	mov.b64 	%fd77, %rd43;
	add.s64 	%rd46, %rd36, 10240;
	// begin inline asm
	ld.global.nc.u64 %rd45, [%rd46];
	// end inline asm
	mov.b64 	%fd78, %rd45;
	add.s64 	%rd48, %rd36, 12288;
	// begin inline asm
	ld.global.nc.u64 %rd47, [%rd48];
	// end inline asm
	mov.b64 	%fd79, %rd47;
	add.s64 	%rd50, %rd36, 14336;
	// begin inline asm
	ld.global.nc.u64 %rd49, [%rd50];
	// end inline asm
	mov.b64 	%fd80, %rd49;
	setp.lt.f64 	%p12, %fd379, %fd73;
	selp.f64 	%fd81, %fd73, %fd379, %p12;
	setp.lt.f64 	%p13, %fd81, %fd74;
	selp.f64 	%fd82, %fd74, %fd81, %p13;
	setp.lt.f64 	%p14, %fd82, %fd75;
	selp.f64 	%fd83, %fd75, %fd82, %p14;
	setp.lt.f64 	%p15, %fd83, %fd76;
	selp.f64 	%fd84, %fd76, %fd83, %p15;
	setp.lt.f64 	%p16, %fd84, %fd77;
	selp.f64 	%fd85, %fd77, %fd84, %p16;
	setp.lt.f64 	%p17, %fd85, %fd78;
	selp.f64 	%fd86, %fd78, %fd85, %p17;
	setp.lt.f64 	%p18, %fd86, %fd79;
	selp.f64 	%fd87, %fd79, %fd86, %p18;
	setp.lt.f64 	%p19, %fd87, %fd80;
	selp.f64 	%fd379, %fd80, %fd87, %p19;
	sub.s32 	%r71, %r68, %r465;
	setp.lt.s32 	%p20, %r71, 2048;
	@%p20 bra 	$L__BB5_68;
	add.s32 	%r465, %r465, 2048;
	setp.le.s32 	%p21, %r465, %r48;
	@%p21 bra 	$L__BB5_58;
$L__BB5_60:
	setp.le.s32 	%p22, %r68, %r465;
	@%p22 bra 	$L__BB5_68;
	sub.s32 	%r52, %r68, %r465;
	setp.ge.s32 	%p23, %r47, %r52;
	@%p23 bra 	$L__BB5_68;
	not.b32 	%r72, %r47;
	add.s32 	%r73, %r68, %r72;
	sub.s32 	%r53, %r73, %r465;
	and.b32  	%r74, %r53, 768;
	setp.eq.s32 	%p24, %r74, 768;
	mov.u32 	%r469, %r47;
	@%p24 bra 	$L__BB5_65;
	add.s32 	%r467, %r47, %r465;
	shr.u32 	%r75, %r53, 8;
	add.s32 	%r76, %r75, 1;
	and.b32  	%r77, %r76, 3;
	neg.s32 	%r466, %r77;
	mov.u32 	%r469, %r47;
$L__BB5_64:
	.pragma "nounroll";
	mul.wide.u32 	%rd54, %r467, 8;
	add.s64 	%rd53, %rd15, %rd54;
	// begin inline asm
	ld.global.nc.u64 %rd52, [%rd53];
	// end inline asm
	mov.b64 	%fd89, %rd52;
	setp.lt.f64 	%p25, %fd379, %fd89;
	selp.f64 	%fd379, %fd89, %fd379, %p25;
	add.s32 	%r469, %r469, 256;
	add.s32 	%r467, %r467, 256;
	add.s32 	%r466, %r466, 1;
	setp.ne.s32 	%p26, %r466, 0;
	@%p26 bra 	$L__BB5_64;
$L__BB5_65:
	setp.lt.u32 	%p27, %r53, 768;
	@%p27 bra 	$L__BB5_68;
	cvt.u64.u32 	%rd55, %r469;
	cvt.u64.u32 	%rd56, %r465;
	add.s64 	%rd57, %rd55, %rd56;
	shl.b64 	%rd58, %rd57, 3;
	add.s64 	%rd59, %rd58, %rd15;
	add.s64 	%rd205, %rd59, 4096;
	add.s32 	%r470, %r469, %r465;
$L__BB5_67:
	mul.wide.u32 	%rd68, %r470, 8;
	add.s64 	%rd61, %rd15, %rd68;
	// begin inline asm
	ld.global.nc.u64 %rd60, [%rd61];
	// end inline asm
	mov.b64 	%fd90, %rd60;
	setp.lt.f64 	%p28, %fd379, %fd90;
	selp.f64 	%fd91, %fd90, %fd379, %p28;
	add.s64 	%rd63, %rd205, -2048;
	// begin inline asm
	ld.global.nc.u64 %rd62, [%rd63];
	// end inline asm
	mov.b64 	%fd92, %rd62;
	setp.lt.f64 	%p29, %fd91, %fd92;
	selp.f64 	%fd93, %fd92, %fd91, %p29;
	// begin inline asm
	ld.global.nc.u64 %rd64, [%rd205];
	// end inline asm
	mov.b64 	%fd94, %rd64;
	setp.lt.f64 	%p30, %fd93, %fd94;
	selp.f64 	%fd95, %fd94, %fd93, %p30;
	add.s64 	%rd67, %rd205, 2048;
	// begin inline asm
	ld.global.nc.u64 %rd66, [%rd67];
	// end inline asm
	mov.b64 	%fd96, %rd66;
	setp.lt.f64 	%p31, %fd95, %fd96;
	selp.f64 	%fd379, %fd96, %fd95, %p31;
	add.s32 	%r469, %r469, 1024;
	add.s64 	%rd205, %rd205, 8192;
	add.s32 	%r470, %r470, 1024;
	setp.lt.s32 	%p32, %r469, %r52;
	@%p32 bra 	$L__BB5_67;
$L__BB5_68:
	// begin inline asm
	mov.u32 %r78, %laneid;
	// end inline asm
	mov.b64 	%rd69, %fd379;
	mov.b64 	{%r80, %r85}, %rd69;
	mov.b32 	%r86, 1;
	mov.b32 	%r127, 31;
	mov.b32 	%r128, -1;
	// begin inline asm
	shfl.sync.down.b32 %r79, %r80, %r86, %r127, %r128;
	// end inline asm
	// begin inline asm
	shfl.sync.down.b32 %r84, %r85, %r86, %r127, %r128;
	// end inline asm
	mov.b64 	%rd70, {%r79, %r84};
	mov.b64 	%fd97, %rd70;
	setp.gt.s32 	%p33, %r78, 30;
	setp.lt.f64 	%p34, %fd379, %fd97;
	selp.f64 	%fd98, %fd97, %fd379, %p34;
	selp.f64 	%fd99, %fd379, %fd98, %p33;
	mov.b64 	%rd71, %fd99;
	mov.b64 	{%r90, %r95}, %rd71;
	mov.b32 	%r96, 2;
	// begin inline asm
	shfl.sync.down.b32 %r89, %r90, %r96, %r127, %r128;
	// end inline asm
	// begin inline asm
	shfl.sync.down.b32 %r94, %r95, %r96, %r127, %r128;
	// end inline asm
	mov.b64 	%rd72, {%r89, %r94};
	mov.b64 	%fd100, %rd72;
	setp.gt.s32 	%p35, %r78, 29;
	setp.lt.f64 	%p36, %fd99, %fd100;
	selp.f64 	%fd101, %fd100, %fd99, %p36;
	selp.f64 	%fd102, %fd99, %fd101, %p35;
	mov.b64 	%rd73, %fd102;
	mov.b64 	{%r100, %r105}, %rd73;
	mov.b32 	%r106, 4;
	// begin inline asm
	shfl.sync.down.b32 %r99, %r100, %r106, %r127, %r128;
	// end inline asm
	// begin inline asm
	shfl.sync.down.b32 %r104, %r105, %r106, %r127, %r128;
	// end inline asm
	mov.b64 	%rd74, {%r99, %r104};
	mov.b64 	%fd103, %rd74;
	setp.gt.s32 	%p37, %r78, 27;
	setp.lt.f64 	%p38, %fd102, %fd103;
	selp.f64 	%fd104, %fd103, %fd102, %p38;
	selp.f64 	%fd105, %fd102, %fd104, %p37;
	mov.b64 	%rd75, %fd105;
	mov.b64 	{%r110, %r115}, %rd75;
	mov.b32 	%r116, 8;
	// begin inline asm
	shfl.sync.down.b32 %r109, %r110, %r116, %r127, %r128;
	// end inline asm
	// begin inline asm
	shfl.sync.down.b32 %r114, %r115, %r116, %r127, %r128;
	// end inline asm
	mov.b64 	%rd76, {%r109, %r114};
	mov.b64 	%fd106, %rd76;
	setp.gt.s32 	%p39, %r78, 23;
	setp.lt.f64 	%p40, %fd105, %fd106;
	selp.f64 	%fd107, %fd106, %fd105, %p40;
	selp.f64 	%fd108, %fd105, %fd107, %p39;
	mov.b64 	%rd77, %fd108;
	mov.b64 	{%r120, %r125}, %rd77;
	mov.b32 	%r126, 16;
	// begin inline asm
	shfl.sync.down.b32 %r119, %r120, %r126, %r127, %r128;
	// end inline asm
	// begin inline asm
	shfl.sync.down.b32 %r124, %r125, %r126, %r127, %r128;
	// end inline asm
	mov.b64 	%rd78, {%r119, %r124};
	mov.b64 	%fd109, %rd78;
	setp.gt.s32 	%p41, %r78, 15;
	setp.lt.f64 	%p42, %fd108, %fd109;
	selp.f64 	%fd54, %fd109, %fd108, %p42;
	selp.f64 	%fd380, %fd108, %fd54, %p41;
	setp.ne.s32 	%p43, %r78, 0;
	@%p43 bra 	$L__BB5_70;
	shr.u32 	%r129, %r47, 2;
	and.b32  	%r130, %r129, 248;
	mov.u32 	%r131, _ZZN3cub18CUB_300001_SM_10006detail6reduce28DeviceReduceSingleTileKernelINS2_10policy_hubIdjN4cuda3__47maximumIvEEE10Policy1000EPdSB_iS8_ddNS5_3std3__410__identityEEEvT0_T1_T2_T3_T4_T6_E12temp_storage;
	add.s32 	%r132, %r131, %r130;
	st.shared.f64 	[%r132+8], %fd54;
$L__BB5_70:
	bar.sync 	0;
	setp.ne.s32 	%p44, %r47, 0;
	@%p44 bra 	$L__BB5_72;
	ld.shared.f64 	%fd110, [_ZZN3cub18CUB_300001_SM_10006detail6reduce28DeviceReduceSingleTileKernelINS2_10policy_hubIdjN4cuda3__47maximumIvEEE10Policy1000EPdSB_iS8_ddNS5_3std3__410__identityEEEvT0_T1_T2_T3_T4_T6_E12temp_storage+16];
	setp.lt.f64 	%p45, %fd380, %fd110;
	selp.f64 	%fd111, %fd110, %fd380, %p45;
	ld.shared.f64 	%fd112, [_ZZN3cub18CUB_300001_SM_10006detail6reduce28DeviceReduceSingleTileKernelINS2_10policy_hubIdjN4cuda3__47maximumIvEEE10Policy1000EPdSB_iS8_ddNS5_3std3__410__identityEEEvT0_T1_T2_T3_T4_T6_E12temp_storage+24];
	setp.lt.f64 	%p46, %fd111, %fd112;
	selp.f64 	%fd113, %fd112, %fd111, %p46;
	ld.shared.f64 	%fd114, [_ZZN3cub18CUB_300001_SM_10006detail6reduce28DeviceReduceSingleTileKernelINS2_10policy_hubIdjN4cuda3__47maximumIvEEE10Policy1000EPdSB_iS8_ddNS5_3std3__410__identityEEEvT0_T1_T2_T3_T4_T6_E12temp_storage+32];
	setp.lt.f64 	%p47, %fd113, %fd114;
	selp.f64 	%fd115, %fd114, %fd113, %p47;
	ld.shared.f64 	%fd116, [_ZZN3cub18CUB_300001_SM_10006detail6reduce28DeviceReduceSingleTileKernelINS2_10policy_hubIdjN4cuda3__47maximumIvEEE10Policy1000EPdSB_iS8_ddNS5_3std3__410__identityEEEvT0_T1_T2_T3_T4_T6_E12temp_storage+40];
	setp.lt.f64 	%p48, %fd115, %fd116;
	selp.f64 	%fd117, %fd116, %fd115, %p48;
	ld.shared.f64 	%fd118, [_ZZN3cub18CUB_300001_SM_10006detail6reduce28DeviceReduceSingleTileKernelINS2_10policy_hubIdjN4cuda3__47maximumIvEEE10Policy1000EPdSB_iS8_ddNS5_3std3__410__identityEEEvT0_T1_T2_T3_T4_T6_E12temp_storage+48];
	setp.lt.f64 	%p49, %fd117, %fd118;
	selp.f64 	%fd119, %fd118, %fd117, %p49;
	ld.shared.f64 	%fd120, [_ZZN3cub18CUB_300001_SM_10006detail6reduce28DeviceReduceSingleTileKernelINS2_10policy_hubIdjN4cuda3__47maximumIvEEE10Policy1000EPdSB_iS8_ddNS5_3std3__410__identityEEEvT0_T1_T2_T3_T4_T6_E12temp_storage+56];
	setp.lt.f64 	%p50, %fd119, %fd120;
	selp.f64 	%fd121, %fd120, %fd119, %p50;
	ld.shared.f64 	%fd122, [_ZZN3cub18CUB_300001_SM_10006detail6reduce28DeviceReduceSingleTileKernelINS2_10policy_hubIdjN4cuda3__47maximumIvEEE10Policy1000EPdSB_iS8_ddNS5_3std3__410__identityEEEvT0_T1_T2_T3_T4_T6_E12temp_storage+64];
	setp.lt.f64 	%p51, %fd121, %fd122;
	selp.f64 	%fd380, %fd122, %fd121, %p51;
$L__BB5_72:
	mov.u32 	%r444, %tid.x;
	setp.ne.s32 	%p217, %r444, 0;
	@%p217 bra 	$L__BB5_74;
	setp.lt.f64 	%p218, %fd58, %fd380;
	selp.f64 	%fd353, %fd380, %fd58, %p218;
	st.global.f64 	[%rd1], %fd353;
$L__BB5_74:
	ret;

}


// ===== COMPILED SASS (sm_100) =====

	.target	sm_100

	.elftype	@"ET_EXEC"


//--------------------- .note.nv.tkinfo           --------------------------
	.section	.note.nv.tkinfo,"",@"SHT_NOTE"
	.sectionflags	@"SHF_NOTE_NV_TKINFO"
	.tkinfo
        /*0018*/ 	.word	0x00000002
        /*0030*/ 	.string	""
        /*0030*/ 	.string	"ptxas"
        /*0030*/ 	.string	"Cuda compilation tools, release 13.0, V13.0.88"
        /*0030*/ 	.string	"Build cuda_13.0.r13.0/compiler.36424714_0"
        /*0030*/ 	.string	"-arch sm_100 -m 64 "



//--------------------- .note.nv.cuinfo           --------------------------
	.section	.note.nv.cuinfo,"",@"SHT_NOTE"
	.sectionflags	@"SHF_NOTE_NV_CUINFO"
        /*0018*/ 	.short	0x0002
        /*001a*/ 	.short	0x0064
        /*001c*/ 	.short	0x0082
	.zero		2


//--------------------- .nv.info                  --------------------------
	.section	.nv.info,"",@"SHT_CUDA_INFO"
	.align	4


	//----- nvinfo : EIATTR_REGCOUNT
	.align		4
        /*0000*/ 	.byte	0x04, 0x2f
        /*0002*/ 	.short	(.L_41 - .L_40)
	.align		4
.L_40:
        /*0004*/ 	.word	index@(_Z12find_AbsDiffPdS_S_m)
        /*0008*/ 	.word	0x0000000c


	//----- nvinfo : EIATTR_FRAME_SIZE
	.align		4
.L_41:
        /*000c*/ 	.byte	0x04, 0x11
        /*000e*/ 	.short	(.L_43 - .L_42)
	.align		4
.L_42:
        /*0010*/ 	.word	index@(_Z12find_AbsDiffPdS_S_m)
        /*0014*/ 	.word	0x00000000


	//----- nvinfo : EIATTR_REGCOUNT
	.align		4
.L_43:
        /*0018*/ 	.byte	0x04, 0x2f
        /*001a*/ 	.short	(.L_45 - .L_44)
	.align		4
.L_44:
        /*001c*/ 	.word	index@(_Z14calculate_gridPdS_m)
        /*0020*/ 	.word	0x00000010


	//----- nvinfo : EIATTR_FRAME_SIZE
	.align		4
.L_45:
        /*0024*/ 	.byte	0x04, 0x11
        /*0026*/ 	.short	(.L_47 - .L_46)
	.align		4
.L_46:
        /*0028*/ 	.word	index@(_Z14calculate_gridPdS_m)
        /*002c*/ 	.word	0x00000000


	//----- nvinfo : EIATTR_REGCOUNT
	.align		4
.L_47:
        /*0030*/ 	.byte	0x04, 0x2f
        /*0032*/ 	.short	(.L_49 - .L_48)
	.align		4
.L_48:
        /*0034*/ 	.word	index@(_ZN3cub18CUB_300001_SM_10006detail11EmptyKernelIvEEvv)
        /*0038*/ 	.word	0x00000004


	//----- nvinfo : EIATTR_FRAME_SIZE
	.align		4
.L_49:
        /*003c*/ 	.byte	0x04, 0x11
        /*003e*/ 	.short	(.L_51 - .L_50)
	.align		4
.L_50:
        /*0040*/ 	.word	index@(_ZN3cub18CUB_300001_SM_10006detail11EmptyKernelIvEEvv)
        /*0044*/ 	.word	0x00000000


	//----- nvinfo : EIATTR_REGCOUNT
	.align		4
.L_51:
        /*0048*/ 	.byte	0x04, 0x2f
        /*004a*/ 	.short	(.L_53 - .L_52)
	.align		4
.L_52:
        /*004c*/ 	.word	index@(_ZN3cub18CUB_300001_SM_10006detail6reduce28DeviceReduceSingleTileKernelINS2_10policy_hubIdjN4cuda3__47maximumIvEEE10Policy1000EPdSB_jS8_ddNS5_3std3__410__identityEEEvT0_T1_T2_T3_T4_T6_)
        /*0050*/ 	.word	0x0000002c


	//----- nvinfo : EIATTR_FRAME_SIZE
	.align		4
.L_53:
        /*0054*/ 	.byte	0x04, 0x11
        /*0056*/ 	.short	(.L_55 - .L_54)
	.align		4
.L_54:
        /*0058*/ 	.word	index@(_ZN3cub18CUB_300001_SM_10006detail6reduce28DeviceReduceSingleTileKernelINS2_10policy_hubIdjN4cuda3__47maximumIvEEE10Policy1000EPdSB_jS8_ddNS5_3std3__410__identityEEEvT0_T1_T2_T3_T4_T6_)
        /*005c*/ 	.word	0x00000000


	//----- nvinfo : EIATTR_REGCOUNT
	.align		4
.L_55:
        /*0060*/ 	.byte	0x04, 0x2f
        /*0062*/ 	.short	(.L_57 - .L_56)
	.align		4
.L_56:
        /*0064*/ 	.word	index@(_ZN3cub18CUB_300001_SM_10006detail6reduce18DeviceReduceKernelINS2_10policy_hubIdjN4cuda3__47maximumIvEEE10Policy1000EPdjS8_dNS5_3std3__410__identityEEEvT0_PT3_T1_NS0_13GridEvenShareISI_EET2_T4_)
        /*0068*/ 	.word	0x0000001c


	//----- nvinfo : EIATTR_FRAME_SIZE
	.align		4
.L_57:
        /*006c*/ 	.byte	0x04, 0x11
        /*006e*/ 	.short	(.L_59 - .L_58)
	.align		4
.L_58:
        /*0070*/ 	.word	index@(_ZN3cub18CUB_300001_SM_10006detail6reduce18DeviceReduceKernelINS2_10policy_hubIdjN4cuda3__47maximumIvEEE10Policy1000EPdjS8_dNS5_3std3__410__identityEEEvT0_PT3_T1_NS0_13GridEvenShareISI_EET2_T4_)
        /*0074*/ 	.word	0x00000000


	//----- nvinfo : EIATTR_REGCOUNT
	.align		4
.L_59:
        /*0078*/ 	.byte	0x04, 0x2f
        /*007a*/ 	.short	(.L_61 - .L_60)
	.align		4
.L_60:
        /*007c*/ 	.word	index@(_ZN3cub18CUB_300001_SM_10006detail6reduce28DeviceReduceSingleTileKernelINS2_10policy_hubIdjN4cuda3__47maximumIvEEE10Policy1000EPdSB_iS8_ddNS5_3std3__410__identityEEEvT0_T1_T2_T3_T4_T6_)
        /*0080*/ 	.word	0x00000030


	//----- nvinfo : EIATTR_FRAME_SIZE
	.align		4
.L_61:
        /*0084*/ 	.byte	0x04, 0x11
        /*0086*/ 	.short	(.L_63 - .L_62)
	.align		4
.L_62:
        /*0088*/ 	.word	index@(_ZN3cub18CUB_300001_SM_10006detail6reduce28DeviceReduceSingleTileKernelINS2_10policy_hubIdjN4cuda3__47maximumIvEEE10Policy1000EPdSB_iS8_ddNS5_3std3__410__identityEEEvT0_T1_T2_T3_T4_T6_)
        /*008c*/ 	.word	0x00000000


	//----- nvinfo : EIATTR_MIN_STACK_SIZE
	.align		4
.L_63:
        /*0090*/ 	.byte	0x04, 0x12
        /*0092*/ 	.short	(.L_65 - .L_64)
	.align		4
.L_64:
        /*0094*/ 	.word	index@(_ZN3cub18CUB_300001_SM_10006detail6reduce28DeviceReduceSingleTileKernelINS2_10policy_hubIdjN4cuda3__47maximumIvEEE10Policy1000EPdSB_iS8_ddNS5_3std3__410__identityEEEvT0_T1_T2_T3_T4_T6_)
        /*0098*/ 	.word	0x00000000


	//----- nvinfo : EIATTR_MIN_STACK_SIZE
	.align		4
.L_65:
        /*009c*/ 	.byte	0x04, 0x12
        /*009e*/ 	.short	(.L_67 - .L_66)
	.align		4
.L_66:
        /*00a0*/ 	.word	index@(_ZN3cub18CUB_300001_SM_10006detail6reduce18DeviceReduceKernelINS2_10policy_hubIdjN4cuda3__47maximumIvEEE10Policy1000EPdjS8_dNS5_3std3__410__identityEEEvT0_PT3_T1_NS0_13GridEvenShareISI_EET2_T4_)
        /*00a4*/ 	.word	0x00000000


	//----- nvinfo : EIATTR_MIN_STACK_SIZE
	.align		4
.L_67:
        /*00a8*/ 	.byte	0x04, 0x12
        /*00aa*/ 	.short	(.L_69 - .L_68)
	.align		4
.L_68:
        /*00ac*/ 	.word	index@(_ZN3cub18CUB_300001_SM_10006detail6reduce28DeviceReduceSingleTileKernelINS2_10policy_hubIdjN4cuda3__47maximumIvEEE10Policy1000EPdSB_jS8_ddNS5_3std3__410__identityEEEvT0_T1_T2_T3_T4_T6_)
        /*00b0*/ 	.word	0x00000000


	//----- nvinfo : EIATTR_MIN_STACK_SIZE
	.align		4
.L_69:
        /*00b4*/ 	.byte	0x04, 0x12
        /*00b6*/ 	.short	(.L_71 - .L_70)
	.align		4
.L_70:
        /*00b8*/ 	.word	index@(_ZN3cub18CUB_300001_SM_10006detail11EmptyKernelIvEEvv)
        /*00bc*/ 	.word	0x00000000


	//----- nvinfo : EIATTR_MIN_STACK_SIZE
	.align		4
.L_71:
        /*00c0*/ 	.byte	0x04, 0x12
        /*00c2*/ 	.short	(.L_73 - .L_72)
	.align		4
.L_72:
        /*00c4*/ 	.word	index@(_Z14calculate_gridPdS_m)
        /*00c8*/ 	.word	0x00000000


	//----- nvinfo : EIATTR_MIN_STACK_SIZE
	.align		4
.L_73:
        /*00cc*/ 	.byte	0x04, 0x12
        /*00ce*/ 	.short	(.L_75 - .L_74)
	.align		4
.L_74:
        /*00d0*/ 	.word	index@(_Z12find_AbsDiffPdS_S_m)
        /*00d4*/ 	.word	0x00000000
.L_75:


//--------------------- .nv.compat                --------------------------
	.section	.nv.compat,"",@"SHT_CUDA_COMPAT_INFO"
	.align	4
        /*0000*/ 	.byte	0x02, 0x09, 0x00, 0x00, 0x02, 0x02, 0x01, 0x00, 0x02, 0x05, 0x05, 0x00, 0x03, 0x07, 0x01, 0x01
        /*0010*/ 	.byte	0x02, 0x03, 0x00, 0x00, 0x02, 0x06, 0x01, 0x00, 0x04, 0x0b, 0x08, 0x00, 0x01, 0x00, 0x00, 0x00
        /*0020*/ 	.byte	0x00, 0x00, 0x00, 0x00


//--------------------- .nv.info._ZN3cub18CUB_300001_SM_10006detail6reduce28DeviceReduceSingleTileKernelINS2_10policy_hubIdjN4cuda3__47maximumIvEEE10Policy1000EPdSB_iS8_ddNS5_3std3__410__identityEEEvT0_T1_T2_T3_T4_T6_ --------------------------
	.section	.nv.info._ZN3cub18CUB_300001_SM_10006detail6reduce28DeviceReduceSingleTileKernelINS2_10policy_hubIdjN4cuda3__47maximumIvEEE10Policy1000EPdSB_iS8_ddNS5_3std3__410__identityEEEvT0_T1_T2_T3_T4_T6_,"",@"SHT_CUDA_INFO"
	.sectionflags	@""
	.align	4


	//----- nvinfo : EIATTR_CUDA_API_VERSION
	.align		4
        /*0000*/ 	.byte	0x04, 0x37
        /*0002*/ 	.short	(.L_77 - .L_76)
.L_76:
        /*0004*/ 	.word	0x00000082


	//----- nvinfo : EIATTR_KPARAM_INFO
	.align		4
.L_77:
        /*0008*/ 	.byte	0x04, 0x17
        /*000a*/ 	.short	(.L_79 - .L_78)
.L_78:
        /*000c*/ 	.word	0x00000000
        /*0010*/ 	.short	0x0005
        /*0012*/ 	.short	0x0020
        /*0014*/ 	.byte	0x00, 0xf0, 0x05, 0x00


	//----- nvinfo : EIATTR_KPARAM_INFO
	.align		4
.L_79:
        /*0018*/ 	.byte	0x04, 0x17
        /*001a*/ 	.short	(.L_81 - .L_80)
.L_80:
        /*001c*/ 	.word	0x00000000
        /*0020*/ 	.short	0x0004
        /*0022*/ 	.short	0x0018
        /*0024*/ 	.byte	0x00, 0xf0, 0x21, 0x00


	//----- nvinfo : EIATTR_KPARAM_INFO
	.align		4
.L_81:
        /*0028*/ 	.byte	0x04, 0x17
        /*002a*/ 	.short	(.L_83 - .L_82)
.L_82:
        /*002c*/ 	.word	0x00000000
        /*0030*/ 	.short	0x0003
        /*0032*/ 	.short	0x0014
        /*0034*/ 	.byte	0x00, 0xf0, 0x05, 0x00


	//----- nvinfo : EIATTR_KPARAM_INFO
	.align		4
.L_83:
        /*0038*/ 	.byte	0x04, 0x17
        /*003a*/ 	.short	(.L_85 - .L_84)
.L_84:
        /*003c*/ 	.word	0x00000000
        /*0040*/ 	.short	0x0002
        /*0042*/ 	.short	0x0010
        /*0044*/ 	.byte	0x00, 0xf0, 0x11, 0x00


	//----- nvinfo : EIATTR_KPARAM_INFO
	.align		4
.L_85:
        /*0048*/ 	.byte	0x04, 0x17
        /*004a*/ 	.short	(.L_87 - .L_86)
.L_86:
        /*004c*/ 	.word	0x00000000
        /*0050*/ 	.short	0x0001
        /*0052*/ 	.short	0x0008
        /*0054*/ 	.byte	0x00, 0xf5, 0x21, 0x00


	//----- nvinfo : EIATTR_KPARAM_INFO
	.align		4
.L_87:
        /*0058*/ 	.byte	0x04, 0x17
        /*005a*/ 	.short	(.L_89 - .L_88)
.L_88:
        /*005c*/ 	.word	0x00000000
        /*0060*/ 	.short	0x0000
        /*0062*/ 	.short	0x0000
        /*0064*/ 	.byte	0x00, 0xf5, 0x21, 0x00


	//----- nvinfo : EIATTR_SPARSE_MMA_MASK
	.align		4
.L_89:
        /*0068*/ 	.byte	0x03, 0x50
        /*006a*/ 	.short	0x0000


	//----- nvinfo : EIATTR_MAXREG_COUNT
	.align		4
        /*006c*/ 	.byte	0x03, 0x1b
        /*006e*/ 	.short	0x00ff


	//----- nvinfo : EIATTR_NUM_BARRIERS
	.align		4
        /*0070*/ 	.byte	0x02, 0x4c
        /*0072*/ 	.byte	0x01
	.zero		1


	//----- nvinfo : EIATTR_MERCURY_ISA_VERSION
	.align		4
        /*0074*/ 	.byte	0x03, 0x5f
        /*0076*/ 	.short	0x0101


	//----- nvinfo : EIATTR_COOP_GROUP_MASK_REGIDS
	.align		4
        /*0078*/ 	.byte	0x04, 0x29
        /*007a*/ 	.short	(.L_91 - .L_90)


	//   ....[0]....
.L_90:
        /*007c*/ 	.word	0xffffffff


	//   ....[1]....
        /*0080*/ 	.word	0xffffffff


	//   ....[2]....
        /*0084*/ 	.word	0xffffffff


	//   ....[3]....
        /*0088*/ 	.word	0xffffffff


	//   ....[4]....
        /*008c*/ 	.word	0xffffffff


	//   ....[5]....
        /*0090*/ 	.word	0xffffffff


	//   ....[6]....
        /*0094*/ 	.word	0xffffffff


	//   ....[7]....
        /*0098*/ 	.word	0xffffffff


	//   ....[8]....
        /*009c*/ 	.word	0xffffffff


	//   ....[9]....
        /*00a0*/ 	.word	0xffffffff


	//   ....[10]....
        /*00a4*/ 	.word	0xffffffff


	//   ....[11]....
        /*00a8*/ 	.word	0xffffffff


	//   ....[12]....
        /*00ac*/ 	.word	0xffffffff


	//   ....[13]....
        /*00b0*/ 	.word	0xffffffff


	//   ....[14]....
        /*00b4*/ 	.word	0xffffffff


	//   ....[15]....
        /*00b8*/ 	.word	0xffffffff


	//   ....[16]....
        /*00bc*/ 	.word	0xffffffff


	//   ....[17]....
        /*00c0*/ 	.word	0xffffffff


	//   ....[18]....
        /*00c4*/ 	.word	0xffffffff


	//   ....[19]....
        /*00c8*/ 	.word	0xffffffff


	//   ....[20]....
        /*00cc*/ 	.word	0xffffffff


	//   ....[21]....
        /*00d0*/ 	.word	0xffffffff


	//   ....[22]....
        /*00d4*/ 	.word	0xffffffff


	//   ....[23]....
        /*00d8*/ 	.word	0xffffffff


	//   ....[24]....
        /*00dc*/ 	.word	0xffffffff


	//   ....[25]....
        /*00e0*/ 	.word	0xffffffff


	//   ....[26]....
        /*00e4*/ 	.word	0xffffffff


	//   ....[27]....
        /*00e8*/ 	.word	0xffffffff


	//   ....[28]....
        /*00ec*/ 	.word	0xffffffff


	//   ....[29]....
        /*00f0*/ 	.word	0xffffffff


	//   ....[30]....
        /*00f4*/ 	.word	0xffffffff


	//   ....[31]....
        /*00f8*/ 	.word	0xffffffff


	//   ....[32]....
        /*00fc*/ 	.word	0xffffffff


	//   ....[33]....
        /*0100*/ 	.word	0xffffffff


	//   ....[34]....
        /*0104*/ 	.word	0xffffffff


	//   ....[35]....
        /*0108*/ 	.word	0xffffffff


	//   ....[36]....
        /*010c*/ 	.word	0xffffffff


	//   ....[37]....
        /*0110*/ 	.word	0xffffffff


	//   ....[38]....
        /*0114*/ 	.word	0xffffffff


	//   ....[39]....
        /*0118*/ 	.word	0xffffffff


	//   ....[40]....
        /*011c*/ 	.word	0xffffffff


	//   ....[41]....
        /*0120*/ 	.word	0xffffffff


	//   ....[42]....
        /*0124*/ 	.word	0xffffffff


	//   ....[43]....
        /*0128*/ 	.word	0xffffffff


	//   ....[44]....
        /*012c*/ 	.word	0xffffffff


	//   ....[45]....
        /*0130*/ 	.word	0xffffffff


	//   ....[46]....
        /*0134*/ 	.word	0xffffffff


	//   ....[47]....
        /*0138*/ 	.word	0xffffffff


	//   ....[48]....
        /*013c*/ 	.word	0xffffffff


	//   ....[49]....
        /*0140*/ 	.word	0xffffffff


	//   ....[50]....
        /*0144*/ 	.word	0xffffffff


	//   ....[51]....
        /*0148*/ 	.word	0xffffffff


	//   ....[52]....
        /*014c*/ 	.word	0xffffffff


	//   ....[53]....
        /*0150*/ 	.word	0xffffffff


	//   ....[54]....
        /*0154*/ 	.word	0xffffffff


	//   ....[55]....
        /*0158*/ 	.word	0xffffffff


	//   ....[56]....
        /*015c*/ 	.word	0xffffffff


	//   ....[57]....
        /*0160*/ 	.word	0xffffffff


	//   ....[58]....
        /*0164*/ 	.word	0xffffffff


	//   ....[59]....
        /*0168*/ 	.word	0xffffffff


	//----- nvinfo : EIATTR_COOP_GROUP_INSTR_OFFSETS
	.align		4
.L_91:
        /*016c*/ 	.byte	0x04, 0x28
        /*016e*/ 	.short	(.L_93 - .L_92)


	//   ....[0]....
.L_92:
        /*0170*/ 	.word	0x00000d30


	//   ....[1]....
        /*0174*/ 	.word	0x00000d40


	//   ....[2]....
        /*0178*/ 	.word	0x00000dd0


	//   ....[3]....
        /*017c*/ 	.word	0x00000e10


	//   ....[4]....
        /*0180*/ 	.word	0x00000e80


	//   ....[5]....
        /*0184*/ 	.word	0x00000ea0


	//   ....[6]....
        /*0188*/ 	.word	0x00000ef0


	//   ....[7]....
        /*018c*/ 	.word	0x00000f10


	//   ....[8]....
        /*0190*/ 	.word	0x00000f60


	//   ....[9]....
        /*0194*/ 	.word	0x00000f80


	//   ....[10]....
        /*0198*/ 	.word	0x00001280


	//   ....[11]....
        /*019c*/ 	.word	0x00001290


	//   ....[12]....
        /*01a0*/ 	.word	0x00001320


	//   ....[13]....
        /*01a4*/ 	.word	0x00001350


	//   ....[14]....
        /*01a8*/ 	.word	0x000013b0


	//   ....[15]....
        /*01ac*/ 	.word	0x000013e0


	//   ....[16]....
        /*01b0*/ 	.word	0x00001440


	//   ....[17]....
        /*01b4*/ 	.word	0x00001480


	//   ....[18]....
        /*01b8*/ 	.word	0x000014f0


	//   ....[19]....
        /*01bc*/ 	.word	0x00001530


	//   ....[20]....
        /*01c0*/ 	.word	0x00002960


	//   ....[21]....
        /*01c4*/ 	.word	0x00002970


	//   ....[22]....
        /*01c8*/ 	.word	0x00002a00


	//   ....[23]....
        /*01cc*/ 	.word	0x00002a30


	//   ....[24]....
        /*01d0*/ 	.word	0x00002aa0


	//   ....[25]....
        /*01d4*/ 	.word	0x00002ac0


	//   ....[26]....
        /*01d8*/ 	.word	0x00002b20


	//   ....[27]....
        /*01dc*/ 	.word	0x00002b30


	//   ....[28]....
        /*01e0*/ 	.word	0x00002b80


	//   ....[29]....
        /*01e4*/ 	.word	0x00002b90


	//   ....[30]....
        /*01e8*/ 	.word	0x00003a20


	//   ....[31]....
        /*01ec*/ 	.word	0x00003a30


	//   ....[32]....
        /*01f0*/ 	.word	0x00003ac0


	//   ....[33]....
        /*01f4*/ 	.word	0x00003b00


	//   ....[34]....
        /*01f8*/ 	.word	0x00003b80


	//   ....[35]....
        /*01fc*/ 	.word	0x00003bc0


	//   ....[36]....
        /*0200*/ 	.word	0x00003c20


	//   ....[37]....
        /*0204*/ 	.word	0x00003c50


	//   ....[38]....
        /*0208*/ 	.word	0x00003ca0


	//   ....[39]....
        /*020c*/ 	.word	0x00003cd0


	//   ....[40]....
        /*0210*/ 	.word	0x00003fb0


	//   ....[41]....
        /*0214*/ 	.word	0x00003fc0


	//   ....[42]....
        /*0218*/ 	.word	0x00004050


	//   ....[43]....
        /*021c*/ 	.word	0x00004080


	//   ....[44]....
        /*0220*/ 	.word	0x000040d0


	//   ....[45]....
        /*0224*/ 	.word	0x00004100


	//   ....[46]....
        /*0228*/ 	.word	0x00004170


	//   ....[47]....
        /*022c*/ 	.word	0x000041b0


	//   ....[48]....
        /*0230*/ 	.word	0x00004220


	//   ....[49]....
        /*0234*/ 	.word	0x00004250


	//   ....[50]....
        /*0238*/ 	.word	0x00005700


	//   ....[51]....
        /*023c*/ 	.word	0x00005710


	//   ....[52]....
        /*0240*/ 	.word	0x000057a0


	//   ....[53]....
        /*0244*/ 	.word	0x000057e0


	//   ....[54]....
        /*0248*/ 	.word	0x00005860


	//   ....[55]....
        /*024c*/ 	.word	0x000058a0


	//   ....[56]....
        /*0250*/ 	.word	0x00005900


	//   ....[57]....
        /*0254*/ 	.word	0x00005930


	//   ....[58]....
        /*0258*/ 	.word	0x00005980


	//   ....[59]....
        /*025c*/ 	.word	0x000059b0


	//----- nvinfo : EIATTR_VRC_CTA_INIT_COUNT
	.align		4
.L_93:
        /*0260*/ 	.byte	0x02, 0x4a
	.zero		1
	.zero		1


	//----- nvinfo : EIATTR_EXIT_INSTR_OFFSETS
	.align		4
        /*0264*/ 	.byte	0x04, 0x1c
        /*0266*/ 	.short	(.L_95 - .L_94)


	//   ....[0]....
.L_94:
        /*0268*/ 	.word	0x00000080


	//   ....[1]....
        /*026c*/ 	.word	0x000000c0


	//   ....[2]....
        /*0270*/ 	.word	0x00005c20


	//   ....[3]....
        /*0274*/ 	.word	0x00005ca0


	//----- nvinfo : EIATTR_MAX_THREADS
	.align		4
.L_95:
        /*0278*/ 	.byte	0x04, 0x05
        /*027a*/ 	.short	(.L_97 - .L_96)
.L_96:
        /*027c*/ 	.word	0x00000100
        /*0280*/ 	.word	0x00000001
        /*0284*/ 	.word	0x00000001


	//----- nvinfo : EIATTR_CRS_STACK_SIZE
	.align		4
.L_97:
        /*0288*/ 	.byte	0x04, 0x1e
        /*028a*/ 	.short	(.L_99 - .L_98)
.L_98:
        /*028c*/ 	.word	0x00000000


	//----- nvinfo : EIATTR_CBANK_PARAM_SIZE
	.align		4
.L_99:
        /*0290*/ 	.byte	0x03, 0x19
        /*0292*/ 	.short	0x0021


	//----- nvinfo : EIATTR_PARAM_CBANK
	.align		4
        /*0294*/ 	.byte	0x04, 0x0a
        /*0296*/ 	.short	(.L_101 - .L_100)
	.align		4
.L_100:
        /*0298*/ 	.word	index@(.nv.constant0._ZN3cub18CUB_300001_SM_10006detail6reduce28DeviceReduceSingleTileKernelINS2_10policy_hubIdjN4cuda3__47maximumIvEEE10Policy1000EPdSB_iS8_ddNS5_3std3__410__identityEEEvT0_T1_T2_T3_T4_T6_)
        /*029c*/ 	.short	0x0380
        /*029e*/ 	.short	0x0021


	//----- nvinfo : EIATTR_SW_WAR
	.align		4
.L_101:
        /*02a0*/ 	.byte	0x04, 0x36
        /*02a2*/ 	.short	(.L_103 - .L_102)
.L_102:
        /*02a4*/ 	.word	0x00000008
.L_103:


//--------------------- .nv.info._ZN3cub18CUB_300001_SM_10006detail6reduce18DeviceReduceKernelINS2_10policy_hubIdjN4cuda3__47maximumIvEEE10Policy1000EPdjS8_dNS5_3std3__410__identityEEEvT0_PT3_T1_NS0_13GridEvenShareISI_EET2_T4_ --------------------------
	.section	.nv.info._ZN3cub18CUB_300001_SM_10006detail6reduce18DeviceReduceKernelINS2_10policy_hubIdjN4cuda3__47maximumIvEEE10Policy1000EPdjS8_dNS5_3std3__410__identityEEEvT0_PT3_T1_NS0_13GridEvenShareISI_EET2_T4_,"",@"SHT_CUDA_INFO"
	.sectionflags	@""
	.align	4


	//----- nvinfo : EIATTR_CUDA_API_VERSION
	.align		4
        /*0000*/ 	.byte	0x04, 0x37
        /*0002*/ 	.short	(.L_105 - .L_104)
.L_104:
        /*0004*/ 	.word	0x00000082


	//----- nvinfo : EIATTR_KPARAM_INFO
	.align		4
.L_105:
        /*0008*/ 	.byte	0x04, 0x17
        /*000a*/ 	.short	(.L_107 - .L_106)
.L_106:
        /*000c*/ 	.word	0x00000000
        /*0010*/ 	.short	0x0005
        /*0012*/ 	.short	0x003d
        /*0014*/ 	.byte	0x00, 0xf0, 0x05, 0x00


	//----- nvinfo : EIATTR_KPARAM_INFO
	.align		4
.L_107:
        /*0018*/ 	.byte	0x04, 0x17
        /*001a*/ 	.short	(.L_109 - .L_108)
.L_108:
        /*001c*/ 	.word	0x00000000
        /*0020*/ 	.short	0x0004
        /*0022*/ 	.short	0x003c
        /*0024*/ 	.byte	0x00, 0xf0, 0x05, 0x00


	//----- nvinfo : EIATTR_KPARAM_INFO
	.align		4
.L_109:
        /*0028*/ 	.byte	0x04, 0x17
        /*002a*/ 	.short	(.L_111 - .L_110)
.L_110:
        /*002c*/ 	.word	0x00000000
        /*0030*/ 	.short	0x0003
        /*0032*/ 	.short	0x0014
        /*0034*/ 	.byte	0x00, 0xf0, 0xa1, 0x00


	//----- nvinfo : EIATTR_KPARAM_INFO
	.align		4
.L_111:
        /*0038*/ 	.byte	0x04, 0x17
        /*003a*/ 	.short	(.L_113 - .L_112)
.L_112:
        /*003c*/ 	.word	0x00000000
        /*0040*/ 	.short	0x0002
        /*0042*/ 	.short	0x0010
        /*0044*/ 	.byte	0x00, 0xf0, 0x11, 0x00


	//----- nvinfo : EIATTR_KPARAM_INFO
	.align		4
.L_113:
        /*0048*/ 	.byte	0x04, 0x17
        /*004a*/ 	.short	(.L_115 - .L_114)
.L_114:
        /*004c*/ 	.word	0x00000000
        /*0050*/ 	.short	0x0001
        /*0052*/ 	.short	0x0008
        /*0054*/ 	.byte	0x00, 0xf5, 0x21, 0x00


	//----- nvinfo : EIATTR_KPARAM_INFO
	.align		4
.L_115:
        /*0058*/ 	.byte	0x04, 0x17
        /*005a*/ 	.short	(.L_117 - .L_116)
.L_116:
        /*005c*/ 	.word	0x00000000
        /*0060*/ 	.short	0x0000
        /*0062*/ 	.short	0x0000
        /*0064*/ 	.byte	0x00, 0xf5, 0x21, 0x00


	//----- nvinfo : EIATTR_SPARSE_MMA_MASK
	.align		4
.L_117:
        /*0068*/ 	.byte	0x03, 0x50
        /*006a*/ 	.short	0x0000


	//----- nvinfo : EIATTR_MAXREG_COUNT
	.align		4
        /*006c*/ 	.byte	0x03, 0x1b
        /*006e*/ 	.short	0x00ff


	//----- nvinfo : EIATTR_NUM_BARRIERS
	.align		4
        /*0070*/ 	.byte	0x02, 0x4c
        /*0072*/ 	.byte	0x01
	.zero		1


	//----- nvinfo : EIATTR_MERCURY_ISA_VERSION
	.align		4
        /*0074*/ 	.byte	0x03, 0x5f
        /*0076*/ 	.short	0x0101


	//----- nvinfo : EIATTR_COOP_GROUP_MASK_REGIDS
	.align		4
        /*0078*/ 	.byte	0x04, 0x29
        /*007a*/ 	.short	(.L_119 - .L_118)


	//   ....[0]....
.L_118:
        /*007c*/ 	.word	0xffffffff


	//   ....[1]....
        /*0080*/ 	.word	0xffffffff


	//   ....[2]....
        /*0084*/ 	.word	0xffffffff


	//   ....[3]....
        /*0088*/ 	.word	0xffffffff


	//   ....[4]....
        /*008c*/ 	.word	0xffffffff


	//   ....[5]....
        /*0090*/ 	.word	0xffffffff


	//   ....[6]....
        /*0094*/ 	.word	0xffffffff


	//   ....[7]....
        /*0098*/ 	.word	0xffffffff


	//   ....[8]....
        /*009c*/ 	.word	0xffffffff


	//   ....[9]....
        /*00a0*/ 	.word	0xffffffff


	//   ....[10]....
        /*00a4*/ 	.word	0xffffffff


	//   ....[11]....
        /*00a8*/ 	.word	0xffffffff


	//   ....[12]....
        /*00ac*/ 	.word	0xffffffff


	//   ....[13]....
        /*00b0*/ 	.word	0xffffffff


	//   ....[14]....
        /*00b4*/ 	.word	0xffffffff


	//   ....[15]....
        /*00b8*/ 	.word	0xffffffff


	//   ....[16]....
        /*00bc*/ 	.word	0xffffffff


	//   ....[17]....
        /*00c0*/ 	.word	0xffffffff


	//   ....[18]....
        /*00c4*/ 	.word	0xffffffff


	//   ....[19]....
        /*00c8*/ 	.word	0xffffffff


	//   ....[20]....
        /*00cc*/ 	.word	0xffffffff


	//   ....[21]....
        /*00d0*/ 	.word	0xffffffff


	//   ....[22]....
        /*00d4*/ 	.word	0xffffffff


	//   ....[23]....
        /*00d8*/ 	.word	0xffffffff


	//   ....[24]....
        /*00dc*/ 	.word	0xffffffff


	//   ....[25]....
        /*00e0*/ 	.word	0xffffffff


	//   ....[26]....
        /*00e4*/ 	.word	0xffffffff


	//   ....[27]....
        /*00e8*/ 	.word	0xffffffff


	//   ....[28]....
        /*00ec*/ 	.word	0xffffffff


	//   ....[29]....
        /*00f0*/ 	.word	0xffffffff


	//   ....[30]....
        /*00f4*/ 	.word	0xffffffff


	//   ....[31]....
        /*00f8*/ 	.word	0xffffffff


	//   ....[32]....
        /*00fc*/ 	.word	0xffffffff


	//   ....[33]....
        /*0100*/ 	.word	0xffffffff


	//   ....[34]....
        /*0104*/ 	.word	0xffffffff


	//   ....[35]....
        /*0108*/ 	.word	0xffffffff


	//   ....[36]....
        /*010c*/ 	.word	0xffffffff


	//   ....[37]....
        /*0110*/ 	.word	0xffffffff


	//   ....[38]....
        /*0114*/ 	.word	0xffffffff


	//   ....[39]....
        /*0118*/ 	.word	0xffffffff


	//   ....[40]....
        /*011c*/ 	.word	0xffffffff


	//   ....[41]....
        /*0120*/ 	.word	0xffffffff


	//   ....[42]....
        /*0124*/ 	.word	0xffffffff


	//   ....[43]....
        /*0128*/ 	.word	0xffffffff


	//   ....[44]....
        /*012c*/ 	.word	0xffffffff


	//   ....[45]....
        /*0130*/ 	.word	0xffffffff


	//   ....[46]....
        /*0134*/ 	.word	0xffffffff


	//   ....[47]....
        /*0138*/ 	.word	0xffffffff


	//   ....[48]....
        /*013c*/ 	.word	0xffffffff


	//   ....[49]....
        /*0140*/ 	.word	0xffffffff


	//   ....[50]....
        /*0144*/ 	.word	0xffffffff


	//   ....[51]....
        /*0148*/ 	.word	0xffffffff


	//   ....[52]....
        /*014c*/ 	.word	0xffffffff


	//   ....[53]....
        /*0150*/ 	.word	0xffffffff


	//   ....[54]....
        /*0154*/ 	.word	0xffffffff


	//   ....[55]....
        /*0158*/ 	.word	0xffffffff


	//   ....[56]....
        /*015c*/ 	.word	0xffffffff


	//   ....[57]....
        /*0160*/ 	.word	0xffffffff


	//   ....[58]....
        /*0164*/ 	.word	0xffffffff


	//   ....[59]....
        /*0168*/ 	.word	0xffffffff


	//----- nvinfo : EIATTR_COOP_GROUP_INSTR_OFFSETS
	.align		4
.L_119:
        /*016c*/ 	.byte	0x04, 0x28
        /*016e*/ 	.short	(.L_121 - .L_120)


	//   ....[0]....
.L_120:
        /*0170*/ 	.word	0x000005c0


	//   ....[1]....
        /*0174*/ 	.word	0x000005d0


	//   ....[2]....
        /*0178*/ 	.word	0x00000660


	//   ....[3]....
        /*017c*/ 	.word	0x00000670


	//   ....[4]....
        /*0180*/ 	.word	0x000006d0


	//   ....[5]....
        /*0184*/ 	.word	0x00000700


	//   ....[6]....
        /*0188*/ 	.word	0x00000780


	//   ....[7]....
        /*018c*/ 	.word	0x00000790


	//   ....[8]....
        /*0190*/ 	.word	0x000007e0


	//   ....[9]....
        /*0194*/ 	.word	0x000007f0


	//   ....[10]....
        /*0198*/ 	.word	0x00000ad0


	//   ....[11]....
        /*019c*/ 	.word	0x00000ae0


	//   ....[12]....
        /*01a0*/ 	.word	0x00000b70


	//   ....[13]....
        /*01a4*/ 	.word	0x00000b90


	//   ....[14]....
        /*01a8*/ 	.word	0x00000bf0


	//   ....[15]....
        /*01ac*/ 	.word	0x00000c10


	//   ....[16]....
        /*01b0*/ 	.word	0x00000c70


	//   ....[17]....
        /*01b4*/ 	.word	0x00000ca0


	//   ....[18]....
        /*01b8*/ 	.word	0x00000d20


	//   ....[19]....
        /*01bc*/ 	.word	0x00000d40


	//   ....[20]....
        /*01c0*/ 	.word	0x00001b60


	//   ....[21]....
        /*01c4*/ 	.word	0x00001b70


	//   ....[22]....
        /*01c8*/ 	.word	0x00001c00


	//   ....[23]....
        /*01cc*/ 	.word	0x00001c30


	//   ....[24]....
        /*01d0*/ 	.word	0x00001ca0


	//   ....[25]....
        /*01d4*/ 	.word	0x00001cc0


	//   ....[26]....
        /*01d8*/ 	.word	0x00001d20


	//   ....[27]....
        /*01dc*/ 	.word	0x00001d30


	//   ....[28]....
        /*01e0*/ 	.word	0x00001d80


	//   ....[29]....
        /*01e4*/ 	.word	0x00001d90


	//   ....[30]....
        /*01e8*/ 	.word	0x00002530


	//   ....[31]....
        /*01ec*/ 	.word	0x00002540


	//   ....[32]....
        /*01f0*/ 	.word	0x000025d0


	//   ....[33]....
        /*01f4*/ 	.word	0x000025e0


	//   ....[34]....
        /*01f8*/ 	.word	0x00002640


	//   ....[35]....
        /*01fc*/ 	.word	0x00002670


	//   ....[36]....
        /*0200*/ 	.word	0x000026f0


	//   ....[37]....
        /*0204*/ 	.word	0x00002700


	//   ....[38]....
        /*0208*/ 	.word	0x00002750


	//   ....[39]....
        /*020c*/ 	.word	0x00002760


	//   ....[40]....
        /*0210*/ 	.word	0x00002a60


	//   ....[41]....
        /*0214*/ 	.word	0x00002a70


	//   ....[42]....
        /*0218*/ 	.word	0x00002b00


	//   ....[43]....
        /*021c*/ 	.word	0x00002b20


	//   ....[44]....
        /*0220*/ 	.word	0x00002b80


	//   ....[45]....
        /*0224*/ 	.word	0x00002ba0


	//   ....[46]....
        /*0228*/ 	.word	0x00002c00


	//   ....[47]....
        /*022c*/ 	.word	0x00002c40


	//   ....[48]....
        /*0230*/ 	.word	0x00002cc0


	//   ....[49]....
        /*0234*/ 	.word	0x00002ce0


	//   ....[50]....
        /*0238*/ 	.word	0x00003b40


	//   ....[51]....
        /*023c*/ 	.word	0x00003b50


	//   ....[52]....
        /*0240*/ 	.word	0x00003be0


	//   ....[53]....
        /*0244*/ 	.word	0x00003bf0


	//   ....[54]....
        /*0248*/ 	.word	0x00003c50


	//   ....[55]....
        /*024c*/ 	.word	0x00003c80


	//   ....[56]....
        /*0250*/ 	.word	0x00003d00


	//   ....[57]....
        /*0254*/ 	.word	0x00003d10


	//   ....[58]....
        /*0258*/ 	.word	0x00003d60


	//   ....[59]....
        /*025c*/ 	.word	0x00003d70


	//----- nvinfo : EIATTR_VRC_CTA_INIT_COUNT
	.align		4
.L_121:
        /*0260*/ 	.byte	0x02, 0x4a
	.zero		1
	.zero		1


	//----- nvinfo : EIATTR_EXIT_INSTR_OFFSETS
	.align		4
        /*0264*/ 	.byte	0x04, 0x1c
        /*0266*/ 	.short	(.L_123 - .L_122)


	//   ....[0]....
.L_122:
        /*0268*/ 	.word	0x00003fe0


	//   ....[1]....
        /*026c*/ 	.word	0x00004040


	//----- nvinfo : EIATTR_MAX_THREADS
	.align		4
.L_123:
        /*0270*/ 	.byte	0x04, 0x05
        /*0272*/ 	.short	(.L_125 - .L_124)
.L_124:
        /*0274*/ 	.word	0x00000100
        /*0278*/ 	.word	0x00000001
        /*027c*/ 	.word	0x00000001


	//----- nvinfo : EIATTR_CRS_STACK_SIZE
	.align		4
.L_125:
        /*0280*/ 	.byte	0x04, 0x1e
        /*0282*/ 	.short	(.L_127 - .L_126)
.L_126:
        /*0284*/ 	.word	0x00000000


	//----- nvinfo : EIATTR_CBANK_PARAM_SIZE
	.align		4
.L_127:
        /*0288*/ 	.byte	0x03, 0x19
        /*028a*/ 	.short	0x003e


	//----- nvinfo : EIATTR_PARAM_CBANK
	.align		4
        /*028c*/ 	.byte	0x04, 0x0a
        /*028e*/ 	.short	(.L_129 - .L_128)
	.align		4
.L_128:
        /*0290*/ 	.word	index@(.nv.constant0._ZN3cub18CUB_300001_SM_10006detail6reduce18DeviceReduceKernelINS2_10policy_hubIdjN4cuda3__47maximumIvEEE10Policy1000EPdjS8_dNS5_3std3__410__identityEEEvT0_PT3_T1_NS0_13GridEvenShareISI_EET2_T4_)
        /*0294*/ 	.short	0x0380
        /*0296*/ 	.short	0x003e


	//----- nvinfo : EIATTR_SW_WAR
	.align		4
.L_129:
        /*0298*/ 	.byte	0x04, 0x36
        /*029a*/ 	.short	(.L_131 - .L_130)
.L_130:
        /*029c*/ 	.word	0x00000008
.L_131:


//--------------------- .nv.info._ZN3cub18CUB_300001_SM_10006detail6reduce28DeviceReduceSingleTileKernelINS2_10policy_hubIdjN4cuda3__47maximumIvEEE10Policy1000EPdSB_jS8_ddNS5_3std3__410__identityEEEvT0_T1_T2_T3_T4_T6_ --------------------------
	.section	.nv.info._ZN3cub18CUB_300001_SM_10006detail6reduce28DeviceReduceSingleTileKernelINS2_10policy_hubIdjN4cuda3__47maximumIvEEE10Policy1000EPdSB_jS8_ddNS5_3std3__410__identityEEEvT0_T1_T2_T3_T4_T6_,"",@"SHT_CUDA_INFO"
	.sectionflags	@""
	.align	4


	//----- nvinfo : EIATTR_CUDA_API_VERSION
	.align		4
        /*0000*/ 	.byte	0x04, 0x37
        /*0002*/ 	.short	(.L_133 - .L_132)
.L_132:
        /*0004*/ 	.word	0x00000082


	//----- nvinfo : EIATTR_KPARAM_INFO
	.align		4
.L_133:
        /*0008*/ 	.byte	0x04, 0x17
        /*000a*/ 	.short	(.L_135 - .L_134)
.L_134:
        /*000c*/ 	.word	0x00000000
        /*0010*/ 	.short	0x0005
        /*0012*/ 	.short	0x0020
        /*0014*/ 	.byte	0x00, 0xf0, 0x05, 0x00


	//----- nvinfo : EIATTR_KPARAM_INFO
	.align		4
.L_135:
        /*0018*/ 	.byte	0x04, 0x17
        /*001a*/ 	.short	(.L_137 - .L_136)
.L_136:
        /*001c*/ 	.word	0x00000000
        /*0020*/ 	.short	0x0004
        /*0022*/ 	.short	0x0018
        /*0024*/ 	.byte	0x00, 0xf0, 0x21, 0x00


	//----- nvinfo : EIATTR_KPARAM_INFO
	.align		4
.L_137:
        /*0028*/ 	.byte	0x04, 0x17
        /*002a*/ 	.short	(.L_139 - .L_138)
.L_138:
        /*002c*/ 	.word	0x00000000
        /*0030*/ 	.short	0x0003
        /*0032*/ 	.short	0x0014
        /*0034*/ 	.byte	0x00, 0xf0, 0x05, 0x00


	//----- nvinfo : EIATTR_KPARAM_INFO
	.align		4
.L_139:
        /*0038*/ 	.byte	0x04, 0x17
        /*003a*/ 	.short	(.L_141 - .L_140)
.L_140:
        /*003c*/ 	.word	0x00000000
        /*0040*/ 	.short	0x0002
        /*0042*/ 	.short	0x0010
        /*0044*/ 	.byte	0x00, 0xf0, 0x11, 0x00


	//----- nvinfo : EIATTR_KPARAM_INFO
	.align		4
.L_141:
        /*0048*/ 	.byte	0x04, 0x17
        /*004a*/ 	.short	(.L_143 - .L_142)
.L_142:
        /*004c*/ 	.word	0x00000000
        /*0050*/ 	.short	0x0001
        /*0052*/ 	.short	0x0008
        /*0054*/ 	.byte	0x00, 0xf5, 0x21, 0x00


	//----- nvinfo : EIATTR_KPARAM_INFO
	.align		4
.L_143:
        /*0058*/ 	.byte	0x04, 0x17
        /*005a*/ 	.short	(.L_145 - .L_144)
.L_144:
        /*005c*/ 	.word	0x00000000
        /*0060*/ 	.short	0x0000
        /*0062*/ 	.short	0x0000
        /*0064*/ 	.byte	0x00, 0xf5, 0x21, 0x00


	//----- nvinfo : EIATTR_SPARSE_MMA_MASK
	.align		4
.L_145:
        /*0068*/ 	.byte	0x03, 0x50
        /*006a*/ 	.short	0x0000


	//----- nvinfo : EIATTR_MAXREG_COUNT
	.align		4
        /*006c*/ 	.byte	0x03, 0x1b
        /*006e*/ 	.short	0x00ff


	//----- nvinfo : EIATTR_NUM_BARRIERS
	.align		4
        /*0070*/ 	.byte	0x02, 0x4c
        /*0072*/ 	.byte	0x01
	.zero		1


	//----- nvinfo : EIATTR_MERCURY_ISA_VERSION
	.align		4
        /*0074*/ 	.byte	0x03, 0x5f
        /*0076*/ 	.short	0x0101


	//----- nvinfo : EIATTR_COOP_GROUP_MASK_REGIDS
	.align		4
        /*0078*/ 	.byte	0x04, 0x29
        /*007a*/ 	.short	(.L_147 - .L_146)


	//   ....[0]....
.L_146:
        /*007c*/ 	.word	0xffffffff


	//   ....[1]....
        /*0080*/ 	.word	0xffffffff


	//   ....[2]....
        /*0084*/ 	.word	0xffffffff


	//   ....[3]....
        /*0088*/ 	.word	0xffffffff


	//   ....[4]....
        /*008c*/ 	.word	0xffffffff


	//   ....[5]....
        /*0090*/ 	.word	0xffffffff


	//   ....[6]....
        /*0094*/ 	.word	0xffffffff


	//   ....[7]....
        /*0098*/ 	.word	0xffffffff


	//   ....[8]....
        /*009c*/ 	.word	0xffffffff


	//   ....[9]....
        /*00a0*/ 	.word	0xffffffff


	//   ....[10]....
        /*00a4*/ 	.word	0xffffffff


	//   ....[11]....
        /*00a8*/ 	.word	0xffffffff


	//   ....[12]....
        /*00ac*/ 	.word	0xffffffff


	//   ....[13]....
        /*00b0*/ 	.word	0xffffffff


	//   ....[14]....
        /*00b4*/ 	.word	0xffffffff


	//   ....[15]....
        /*00b8*/ 	.word	0xffffffff


	//   ....[16]....
        /*00bc*/ 	.word	0xffffffff


	//   ....[17]....
        /*00c0*/ 	.word	0xffffffff


	//   ....[18]....
        /*00c4*/ 	.word	0xffffffff


	//   ....[19]....
        /*00c8*/ 	.word	0xffffffff


	//   ....[20]....
        /*00cc*/ 	.word	0xffffffff


	//   ....[21]....
        /*00d0*/ 	.word	0xffffffff


	//   ....[22]....
        /*00d4*/ 	.word	0xffffffff


	//   ....[23]....
        /*00d8*/ 	.word	0xffffffff


	//   ....[24]....
        /*00dc*/ 	.word	0xffffffff


	//   ....[25]....
        /*00e0*/ 	.word	0xffffffff


	//   ....[26]....
        /*00e4*/ 	.word	0xffffffff


	//   ....[27]....
        /*00e8*/ 	.word	0xffffffff


	//   ....[28]....
        /*00ec*/ 	.word	0xffffffff


	//   ....[29]....
        /*00f0*/ 	.word	0xffffffff


	//   ....[30]....
        /*00f4*/ 	.word	0xffffffff


	//   ....[31]....
        /*00f8*/ 	.word	0xffffffff


	//   ....[32]....
        /*00fc*/ 	.word	0xffffffff


	//   ....[33]....
        /*0100*/ 	.word	0xffffffff


	//   ....[34]....
        /*0104*/ 	.word	0xffffffff


	//   ....[35]....
        /*0108*/ 	.word	0xffffffff


	//   ....[36]....
        /*010c*/ 	.word	0xffffffff


	//   ....[37]....
        /*0110*/ 	.word	0xffffffff


	//   ....[38]....
        /*0114*/ 	.word	0xffffffff


	//   ....[39]....
        /*0118*/ 	.word	0xffffffff


	//   ....[40]....
        /*011c*/ 	.word	0xffffffff


	//   ....[41]....
        /*0120*/ 	.word	0xffffffff


	//   ....[42]....
        /*0124*/ 	.word	0xffffffff


	//   ....[43]....
        /*0128*/ 	.word	0xffffffff


	//   ....[44]....
        /*012c*/ 	.word	0xffffffff


	//   ....[45]....
        /*0130*/ 	.word	0xffffffff


	//   ....[46]....
        /*0134*/ 	.word	0xffffffff


	//   ....[47]....
        /*0138*/ 	.word	0xffffffff


	//   ....[48]....
        /*013c*/ 	.word	0xffffffff


	//   ....[49]....
        /*0140*/ 	.word	0xffffffff


	//   ....[50]....
        /*0144*/ 	.word	0xffffffff


	//   ....[51]....
        /*0148*/ 	.word	0xffffffff


	//   ....[52]....
        /*014c*/ 	.word	0xffffffff


	//   ....[53]....
        /*0150*/ 	.word	0xffffffff


	//   ....[54]....
        /*0154*/ 	.word	0xffffffff


	//   ....[55]....
        /*0158*/ 	.word	0xffffffff


	//   ....[56]....
        /*015c*/ 	.word	0xffffffff


	//   ....[57]....
        /*0160*/ 	.word	0xffffffff


	//   ....[58]....
        /*0164*/ 	.word	0xffffffff


	//   ....[59]....
        /*0168*/ 	.word	0xffffffff


	//----- nvinfo : EIATTR_COOP_GROUP_INSTR_OFFSETS
	.align		4
.L_147:
        /*016c*/ 	.byte	0x04, 0x28
        /*016e*/ 	.short	(.L_149 - .L_148)


	//   ....[0]....
.L_148:
        /*0170*/ 	.word	0x00000cb0


	//   ....[1]....
        /*0174*/ 	.word	0x00000cc0


	//   ....[2]....
        /*0178*/ 	.word	0x00000d50


	//   ....[3]....
        /*017c*/ 	.word	0x00000d90


	//   ....[4]....
        /*0180*/ 	.word	0x00000e10


	//   ....[5]....
        /*0184*/ 	.word	0x00000e40


	//   ....[6]....
        /*0188*/ 	.word	0x00000e90


	//   ....[7]....
        /*018c*/ 	.word	0x00000ec0


	//   ....[8]....
        /*0190*/ 	.word	0x00000f10


	//   ....[9]....
        /*0194*/ 	.word	0x00000f40


	//   ....[10]....
        /*0198*/ 	.word	0x00001240


	//   ....[11]....
        /*019c*/ 	.word	0x00001250


	//   ....[12]....
        /*01a0*/ 	.word	0x000012e0


	//   ....[13]....
        /*01a4*/ 	.word	0x00001310


	//   ....[14]....
        /*01a8*/ 	.word	0x00001370


	//   ....[15]....
        /*01ac*/ 	.word	0x000013a0


	//   ....[16]....
        /*01b0*/ 	.word	0x00001400


	//   ....[17]....
        /*01b4*/ 	.word	0x00001440


	//   ....[18]....
        /*01b8*/ 	.word	0x000014b0


	//   ....[19]....
        /*01bc*/ 	.word	0x000014f0


	//   ....[20]....
        /*01c0*/ 	.word	0x00002180


	//   ....[21]....
        /*01c4*/ 	.word	0x00002190


	//   ....[22]....
        /*01c8*/ 	.word	0x00002220


	//   ....[23]....
        /*01cc*/ 	.word	0x00002250


	//   ....[24]....
        /*01d0*/ 	.word	0x000022c0


	//   ....[25]....
        /*01d4*/ 	.word	0x000022e0


	//   ....[26]....
        /*01d8*/ 	.word	0x00002340


	//   ....[27]....
        /*01dc*/ 	.word	0x00002350


	//   ....[28]....
        /*01e0*/ 	.word	0x000023a0


	//   ....[29]....
        /*01e4*/ 	.word	0x000023b0


	//   ....[30]....
        /*01e8*/ 	.word	0x000031c0


	//   ....[31]....
        /*01ec*/ 	.word	0x000031d0


	//   ....[32]....
        /*01f0*/ 	.word	0x00003260


	//   ....[33]....
        /*01f4*/ 	.word	0x000032a0


	//   ....[34]....
        /*01f8*/ 	.word	0x00003320


	//   ....[35]....
        /*01fc*/ 	.word	0x00003360


	//   ....[36]....
        /*0200*/ 	.word	0x000033c0


	//   ....[37]....
        /*0204*/ 	.word	0x000033f0


	//   ....[38]....
        /*0208*/ 	.word	0x00003440


	//   ....[39]....
        /*020c*/ 	.word	0x00003470


	//   ....[40]....
        /*0210*/ 	.word	0x00003750


	//   ....[41]....
        /*0214*/ 	.word	0x00003760


	//   ....[42]....
        /*0218*/ 	.word	0x000037f0


	//   ....[43]....
        /*021c*/ 	.word	0x00003820


	//   ....[44]....
        /*0220*/ 	.word	0x00003870


	//   ....[45]....
        /*0224*/ 	.word	0x000038a0


	//   ....[46]....
        /*0228*/ 	.word	0x00003910


	//   ....[47]....
        /*022c*/ 	.word	0x00003950


	//   ....[48]....
        /*0230*/ 	.word	0x000039c0


	//   ....[49]....
        /*0234*/ 	.word	0x000039f0


	//   ....[50]....
        /*0238*/ 	.word	0x00004730


	//   ....[51]....
        /*023c*/ 	.word	0x00004740


	//   ....[52]....
        /*0240*/ 	.word	0x000047d0


	//   ....[53]....
        /*0244*/ 	.word	0x00004800


	//   ....[54]....
        /*0248*/ 	.word	0x00004870


	//   ....[55]....
        /*024c*/ 	.word	0x00004890


	//   ....[56]....
        /*0250*/ 	.word	0x000048f0


	//   ....[57]....
        /*0254*/ 	.word	0x00004900


	//   ....[58]....
        /*0258*/ 	.word	0x00004950


	//   ....[59]....
        /*025c*/ 	.word	0x00004960


	//----- nvinfo : EIATTR_VRC_CTA_INIT_COUNT
	.align		4
.L_149:
        /*0260*/ 	.byte	0x02, 0x4a
	.zero		1
	.zero		1


	//----- nvinfo : EIATTR_EXIT_INSTR_OFFSETS
	.align		4
        /*0264*/ 	.byte	0x04, 0x1c
        /*0266*/ 	.short	(.L_151 - .L_150)


	//   ....[0]....
.L_150:
        /*0268*/ 	.word	0x00000080


	//   ....[1]....
        /*026c*/ 	.word	0x000000c0


	//   ....[2]....
        /*0270*/ 	.word	0x00004bd0


	//   ....[3]....
        /*0274*/ 	.word	0x00004c50


	//----- nvinfo : EIATTR_MAX_THREADS
	.align		4
.L_151:
        /*0278*/ 	.byte	0x04, 0x05
        /*027a*/ 	.short	(.L_153 - .L_152)
.L_152:
        /*027c*/ 	.word	0x00000100
        /*0280*/ 	.word	0x00000001
        /*0284*/ 	.word	0x00000001


	//----- nvinfo : EIATTR_CRS_STACK_SIZE
	.align		4
.L_153:
        /*0288*/ 	.byte	0x04, 0x1e
        /*028a*/ 	.short	(.L_155 - .L_154)
.L_154:
        /*028c*/ 	.word	0x00000000


	//----- nvinfo : EIATTR_CBANK_PARAM_SIZE
	.align		4
.L_155:
        /*0290*/ 	.byte	0x03, 0x19
        /*0292*/ 	.short	0x0021


	//----- nvinfo : EIATTR_PARAM_CBANK
	.align		4
        /*0294*/ 	.byte	0x04, 0x0a
        /*0296*/ 	.short	(.L_157 - .L_156)
	.align		4
.L_156:
        /*0298*/ 	.word	index@(.nv.constant0._ZN3cub18CUB_300001_SM_10006detail6reduce28DeviceReduceSingleTileKernelINS2_10policy_hubIdjN4cuda3__47maximumIvEEE10Policy1000EPdSB_jS8_ddNS5_3std3__410__identityEEEvT0_T1_T2_T3_T4_T6_)
        /*029c*/ 	.short	0x0380
        /*029e*/ 	.short	0x0021


	//----- nvinfo : EIATTR_SW_WAR
	.align		4
.L_157:
        /*02a0*/ 	.byte	0x04, 0x36
        /*02a2*/ 	.short	(.L_159 - .L_158)
.L_158:
        /*02a4*/ 	.word	0x00000008
.L_159:


//--------------------- .nv.info._ZN3cub18CUB_300001_SM_10006detail11EmptyKernelIvEEvv --------------------------
	.section	.nv.info._ZN3cub18CUB_300001_SM_10006detail11EmptyKernelIvEEvv,"",@"SHT_CUDA_INFO"
	.sectionflags	@""
	.align	4


	//----- nvinfo : EIATTR_CUDA_API_VERSION
	.align		4
        /*0000*/ 	.byte	0x04, 0x37
        /*0002*/ 	.short	(.L_161 - .L_160)
.L_160:
        /*0004*/ 	.word	0x00000082


	//----- nvinfo : EIATTR_SPARSE_MMA_MASK
	.align		4
.L_161:
        /*0008*/ 	.byte	0x03, 0x50
        /*000a*/ 	.short	0x0000


	//----- nvinfo : EIATTR_MAXREG_COUNT
	.align		4
        /*000c*/ 	.byte	0x03, 0x1b
        /*000e*/ 	.short	0x00ff


	//----- nvinfo : EIATTR_MERCURY_ISA_VERSION
	.align		4
        /*0010*/ 	.byte	0x03, 0x5f
        /*0012*/ 	.short	0x0101


	//----- nvinfo : EIATTR_VRC_CTA_INIT_COUNT
	.align		4
        /*0014*/ 	.byte	0x02, 0x4a
	.zero		1
	.zero		1


	//----- nvinfo : EIATTR_EXIT_INSTR_OFFSETS
	.align		4
        /*0018*/ 	.byte	0x04, 0x1c
        /*001a*/ 	.short	(.L_163 - .L_162)


	//   ....[0]....
.L_162:
        /*001c*/ 	.word	0x00000010


	//----- nvinfo : EIATTR_SW_WAR
	.align		4
.L_163:
        /*0020*/ 	.byte	0x04, 0x36
        /*0022*/ 	.short	(.L_165 - .L_164)
.L_164:
        /*0024*/ 	.word	0x00000008
.L_165:


//--------------------- .nv.info._Z14calculate_gridPdS_m --------------------------
	.section	.nv.info._Z14calculate_gridPdS_m,"",@"SHT_CUDA_INFO"
	.sectionflags	@""
	.align	4


	//----- nvinfo : EIATTR_CUDA_API_VERSION
	.align		4
        /*0000*/ 	.byte	0x04, 0x37
        /*0002*/ 	.short	(.L_167 - .L_166)
.L_166:
        /*0004*/ 	.word	0x00000082


	//----- nvinfo : EIATTR_KPARAM_INFO
	.align		4
.L_167:
        /*0008*/ 	.byte	0x04, 0x17
        /*000a*/ 	.short	(.L_169 - .L_168)
.L_168:
        /*000c*/ 	.word	0x00000000
        /*0010*/ 	.short	0x0002
        /*0012*/ 	.short	0x0010
        /*0014*/ 	.byte	0x00, 0xf0, 0x21, 0x00


	//----- nvinfo : EIATTR_KPARAM_INFO
	.align		4
.L_169:
        /*0018*/ 	.byte	0x04, 0x17
        /*001a*/ 	.short	(.L_171 - .L_170)
.L_170:
        /*001c*/ 	.word	0x00000000
        /*0020*/ 	.short	0x0001
        /*0022*/ 	.short	0x0008
        /*0024*/ 	.byte	0x00, 0xf5, 0x21, 0x00


	//----- nvinfo : EIATTR_KPARAM_INFO
	.align		4
.L_171:
        /*0028*/ 	.byte	0x04, 0x17
        /*002a*/ 	.short	(.L_173 - .L_172)
.L_172:
        /*002c*/ 	.word	0x00000000
        /*0030*/ 	.short	0x0000
        /*0032*/ 	.short	0x0000
        /*0034*/ 	.byte	0x00, 0xf5, 0x21, 0x00


	//----- nvinfo : EIATTR_SPARSE_MMA_MASK
	.align		4
.L_173:
        /*0038*/ 	.byte	0x03, 0x50
        /*003a*/ 	.short	0x0000


	//----- nvinfo : EIATTR_MAXREG_COUNT
	.align		4
        /*003c*/ 	.byte	0x03, 0x1b
        /*003e*/ 	.short	0x00ff


	//----- nvinfo : EIATTR_MERCURY_ISA_VERSION
	.align		4
        /*0040*/ 	.byte	0x03, 0x5f
        /*0042*/ 	.short	0x0101


	//----- nvinfo : EIATTR_VRC_CTA_INIT_COUNT
	.align		4
        /*0044*/ 	.byte	0x02, 0x4a
	.zero		1
	.zero		1


	//----- nvinfo : EIATTR_EXIT_INSTR_OFFSETS
	.align		4
        /*0048*/ 	.byte	0x04, 0x1c
        /*004a*/ 	.short	(.L_175 - .L_174)


	//   ....[0]....
.L_174:
        /*004c*/ 	.word	0x00000110


	//   ....[1]....
        /*0050*/ 	.word	0x000003d0


	//----- nvinfo : EIATTR_CBANK_PARAM_SIZE
	.align		4
.L_175:
        /*0054*/ 	.byte	0x03, 0x19
        /*0056*/ 	.short	0x0018


	//----- nvinfo : EIATTR_PARAM_CBANK
	.align		4
        /*0058*/ 	.byte	0x04, 0x0a
        /*005a*/ 	.short	(.L_177 - .L_176)
	.align		4
.L_176:
        /*005c*/ 	.word	index@(.nv.constant0._Z14calculate_gridPdS_m)
        /*0060*/ 	.short	0x0380
        /*0062*/ 	.short	0x0018


	//----- nvinfo : EIATTR_SW_WAR
	.align		4
.L_177:
        /*0064*/ 	.byte	0x04, 0x36
        /*0066*/ 	.short	(.L_179 - .L_178)
.L_178:
        /*0068*/ 	.word	0x00000008
.L_179:


//--------------------- .nv.info._Z12find_AbsDiffPdS_S_m --------------------------
	.section	.nv.info._Z12find_AbsDiffPdS_S_m,"",@"SHT_CUDA_INFO"
	.sectionflags	@""
	.align	4


	//----- nvinfo : EIATTR_CUDA_API_VERSION
	.align		4
        /*0000*/ 	.byte	0x04, 0x37
        /*0002*/ 	.short	(.L_181 - .L_180)
.L_180:
        /*0004*/ 	.word	0x00000082


	//----- nvinfo : EIATTR_KPARAM_INFO
	.align		4
.L_181:
        /*0008*/ 	.byte	0x04, 0x17
        /*000a*/ 	.short	(.L_183 - .L_182)
.L_182:
        /*000c*/ 	.word	0x00000000
        /*0010*/ 	.short	0x0003
        /*0012*/ 	.short	0x0018
        /*0014*/ 	.byte	0x00, 0xf0, 0x21, 0x00


	//----- nvinfo : EIATTR_KPARAM_INFO
	.align		4
.L_183:
        /*0018*/ 	.byte	0x04, 0x17
        /*001a*/ 	.short	(.L_185 - .L_184)
.L_184:
        /*001c*/ 	.word	0x00000000
        /*0020*/ 	.short	0x0002
        /*0022*/ 	.short	0x0010
        /*0024*/ 	.byte	0x00, 0xf5, 0x21, 0x00


	//----- nvinfo : EIATTR_KPARAM_INFO
	.align		4
.L_185:
        /*0028*/ 	.byte	0x04, 0x17
        /*002a*/ 	.short	(.L_187 - .L_186)
.L_186:
        /*002c*/ 	.word	0x00000000
        /*0030*/ 	.short	0x0001
        /*0032*/ 	.short	0x0008
        /*0034*/ 	.byte	0x00, 0xf5, 0x21, 0x00


	//----- nvinfo : EIATTR_KPARAM_INFO
	.align		4
.L_187:
        /*0038*/ 	.byte	0x04, 0x17
        /*003a*/ 	.short	(.L_189 - .L_188)
.L_188:
        /*003c*/ 	.word	0x00000000
        /*0040*/ 	.short	0x0000
        /*0042*/ 	.short	0x0000
        /*0044*/ 	.byte	0x00, 0xf5, 0x21, 0x00


	//----- nvinfo : EIATTR_SPARSE_MMA_MASK
	.align		4
.L_189:
        /*0048*/ 	.byte	0x03, 0x50
        /*004a*/ 	.short	0x0000


	//----- nvinfo : EIATTR_MAXREG_COUNT
	.align		4
        /*004c*/ 	.byte	0x03, 0x1b
        /*004e*/ 	.short	0x00ff


	//----- nvinfo : EIATTR_MERCURY_ISA_VERSION
	.align		4
        /*0050*/ 	.byte	0x03, 0x5f
        /*0052*/ 	.short	0x0101


	//----- nvinfo : EIATTR_VRC_CTA_INIT_COUNT
	.align		4
        /*0054*/ 	.byte	0x02, 0x4a
	.zero		1
	.zero		1


	//----- nvinfo : EIATTR_EXIT_INSTR_OFFSETS
	.align		4
        /*0058*/ 	.byte	0x04, 0x1c
        /*005a*/ 	.short	(.L_191 - .L_190)


	//   ....[0]....
.L_190:
        /*005c*/ 	.word	0x00000110


	//   ....[1]....
        /*0060*/ 	.word	0x00000270


	//----- nvinfo : EIATTR_CBANK_PARAM_SIZE
	.align		4
.L_191:
        /*0064*/ 	.byte	0x03, 0x19
        /*0066*/ 	.short	0x0020


	//----- nvinfo : EIATTR_PARAM_CBANK
	.align		4
        /*0068*/ 	.byte	0x04, 0x0a
        /*006a*/ 	.short	(.L_193 - .L_192)
	.align		4
.L_192:
        /*006c*/ 	.word	index@(.nv.constant0._Z12find_AbsDiffPdS_S_m)
        /*0070*/ 	.short	0x0380
        /*0072*/ 	.short	0x0020


	//----- nvinfo : EIATTR_SW_WAR
	.align		4
.L_193:
        /*0074*/ 	.byte	0x04, 0x36
        /*0076*/ 	.short	(.L_195 - .L_194)
.L_194:
        /*0078*/ 	.word	0x00000008
.L_195:


//--------------------- .nv.callgraph             --------------------------
	.section	.nv.callgraph,"",@"SHT_CUDA_CALLGRAPH"
	.align	4
	.sectionentsize	8
	.align		4
        /*0000*/ 	.word	0x00000000
	.align		4
        /*0004*/ 	.word	0xffffffff
	.align		4
        /*0008*/ 	.word	0x00000000
	.align		4
        /*000c*/ 	.word	0xfffffffe
	.align		4
        /*0010*/ 	.word	0x00000000
	.align		4
        /*0014*/ 	.word	0xfffffffd
	.align		4
        /*0018*/ 	.word	0x00000000
	.align		4
        /*001c*/ 	.word	0xfffffffc


//--------------------- .nv.constant4             --------------------------
	.section	.nv.constant4,"a",@progbits
	.align	8
	.align		8
.nv.constant4:
        /*0000*/ 	.dword	_ZN34_INTERNAL_6940f304_4_k_cu_fd839c3b4cuda3std3__45__cpo5beginE
	.align		8
        /*0008*/ 	.dword	_ZN34_INTERNAL_6940f304_4_k_cu_fd839c3b4cuda3std3__45__cpo3endE
	.align		8
        /*0010*/ 	.dword	_ZN34_INTERNAL_6940f304_4_k_cu_fd839c3b4cuda3std3__45__cpo6cbeginE
	.align		8
        /*0018*/ 	.dword	_ZN34_INTERNAL_6940f304_4_k_cu_fd839c3b4cuda3std3__45__cpo4cendE
	.align		8
        /*0020*/ 	.dword	_ZN34_INTERNAL_6940f304_4_k_cu_fd839c3b4cuda3std3__45__cpo6rbeginE
	.align		8
        /*0028*/ 	.dword	_ZN34_INTERNAL_6940f304_4_k_cu_fd839c3b4cuda3std3__45__cpo4rendE
	.align		8
        /*0030*/ 	.dword	_ZN34_INTERNAL_6940f304_4_k_cu_fd839c3b4cuda3std3__45__cpo7crbeginE
	.align		8
        /*0038*/ 	.dword	_ZN34_INTERNAL_6940f304_4_k_cu_fd839c3b4cuda3std3__45__cpo5crendE
	.align		8
        /*0040*/ 	.dword	_ZN34_INTERNAL_6940f304_4_k_cu_fd839c3b4cuda3std3__436_GLOBAL__N__6940f304_4_k_cu_fd839c3b6ignoreE
	.align		8
        /*0048*/ 	.dword	_ZN34_INTERNAL_6940f304_4_k_cu_fd839c3b4cuda3std3__419piecewise_constructE
	.align		8
        /*0050*/ 	.dword	_ZN34_INTERNAL_6940f304_4_k_cu_fd839c3b4cuda3std3__48in_placeE
	.align		8
        /*0058*/ 	.dword	_ZN34_INTERNAL_6940f304_4_k_cu_fd839c3b4cuda3std3__420unreachable_sentinelE
	.align		8
        /*0060*/ 	.dword	_ZN34_INTERNAL_6940f304_4_k_cu_fd839c3b4cuda3std3__47nulloptE
	.align		8
        /*0068*/ 	.dword	_ZN34_INTERNAL_6940f304_4_k_cu_fd839c3b4cuda3std3__48unexpectE
	.align		8
        /*0070*/ 	.dword	_ZN34_INTERNAL_6940f304_4_k_cu_fd839c3b4cuda3std6ranges3__45__cpo4swapE
	.align		8
        /*0078*/ 	.dword	_ZN34_INTERNAL_6940f304_4_k_cu_fd839c3b4cuda3std6ranges3__45__cpo9iter_moveE
	.align		8
        /*0080*/ 	.dword	_ZN34_INTERNAL_6940f304_4_k_cu_fd839c3b4cuda3std6ranges3__45__cpo5beginE
	.align		8
        /*0088*/ 	.dword	_ZN34_INTERNAL_6940f304_4_k_cu_fd839c3b4cuda3std6ranges3__45__cpo3endE
	.align		8
        /*0090*/ 	.dword	_ZN34_INTERNAL_6940f304_4_k_cu_fd839c3b4cuda3std6ranges3__45__cpo6cbeginE
	.align		8
        /*0098*/ 	.dword	_ZN34_INTERNAL_6940f304_4_k_cu_fd839c3b4cuda3std6ranges3__45__cpo4cendE
	.align		8
        /*00a0*/ 	.dword	_ZN34_INTERNAL_6940f304_4_k_cu_fd839c3b4cuda3std6ranges3__45__cpo7advanceE
	.align		8
        /*00a8*/ 	.dword	_ZN34_INTERNAL_6940f304_4_k_cu_fd839c3b4cuda3std6ranges3__45__cpo9iter_swapE
	.align		8
        /*00b0*/ 	.dword	_ZN34_INTERNAL_6940f304_4_k_cu_fd839c3b4cuda3std6ranges3__45__cpo4nextE
	.align		8
        /*00b8*/ 	.dword	_ZN34_INTERNAL_6940f304_4_k_cu_fd839c3b4cuda3std6ranges3__45__cpo4prevE
	.align		8
        /*00c0*/ 	.dword	_ZN34_INTERNAL_6940f304_4_k_cu_fd839c3b4cuda3std6ranges3__45__cpo4dataE
	.align		8
        /*00c8*/ 	.dword	_ZN34_INTERNAL_6940f304_4_k_cu_fd839c3b4cuda3std6ranges3__45__cpo5cdataE
	.align		8
        /*00d0*/ 	.dword	_ZN34_INTERNAL_6940f304_4_k_cu_fd839c3b4cuda3std6ranges3__45__cpo4sizeE
	.align		8
        /*00d8*/ 	.dword	_ZN34_INTERNAL_6940f304_4_k_cu_fd839c3b4cuda3std6ranges3__45__cpo5ssizeE
	.align		8
        /*00e0*/ 	.dword	_ZN34_INTERNAL_6940f304_4_k_cu_fd839c3b4cuda3std6ranges3__45__cpo8distanceE
	.align		8
        /*00e8*/ 	.dword	_ZN34_INTERNAL_6940f304_4_k_cu_fd839c3b6thrust24THRUST_300001_SM_1000_NS6system6detail10sequential3seqE
	.align		8
        /*00f0*/ 	.dword	_ZN34_INTERNAL_6940f304_4_k_cu_fd839c3b6thrust24THRUST_300001_SM_1000_NS12placeholders2_1E
	.align		8
        /*00f8*/ 	.dword	_ZN34_INTERNAL_6940f304_4_k_cu_fd839c3b6thrust24THRUST_300001_SM_1000_NS12placeholders2_2E
	.align		8
        /*0100*/ 	.dword	_ZN34_INTERNAL_6940f304_4_k_cu_fd839c3b6thrust24THRUST_300001_SM_1000_NS12placeholders2_3E
	.align		8
        /*0108*/ 	.dword	_ZN34_INTERNAL_6940f304_4_k_cu_fd839c3b6thrust24THRUST_300001_SM_1000_NS12placeholders2_4E
	.align		8
        /*0110*/ 	.dword	_ZN34_INTERNAL_6940f304_4_k_cu_fd839c3b6thrust24THRUST_300001_SM_1000_NS12placeholders2_5E
	.align		8
        /*0118*/ 	.dword	_ZN34_INTERNAL_6940f304_4_k_cu_fd839c3b6thrust24THRUST_300001_SM_1000_NS12placeholders2_6E
	.align		8
        /*0120*/ 	.dword	_ZN34_INTERNAL_6940f304_4_k_cu_fd839c3b6thrust24THRUST_300001_SM_1000_NS12placeholders2_7E
	.align		8
        /*0128*/ 	.dword	_ZN34_INTERNAL_6940f304_4_k_cu_fd839c3b6thrust24THRUST_300001_SM_1000_NS12placeholders2_8E
	.align		8
        /*0130*/ 	.dword	_ZN34_INTERNAL_6940f304_4_k_cu_fd839c3b6thrust24THRUST_300001_SM_1000_NS12placeholders2_9E
	.align		8
        /*0138*/ 	.dword	_ZN34_INTERNAL_6940f304_4_k_cu_fd839c3b6thrust24THRUST_300001_SM_1000_NS12placeholders3_10E


//--------------------- .text._ZN3cub18CUB_300001_SM_10006detail6reduce28DeviceReduceSingleTileKernelINS2_10policy_hubIdjN4cuda3__47maximumIvEEE10Policy1000EPdSB_iS8_ddNS5_3std3__410__identityEEEvT0_T1_T2_T3_T4_T6_ --------------------------
	.section	.text._ZN3cub18CUB_300001_SM_10006detail6reduce28DeviceReduceSingleTileKernelINS2_10policy_hubIdjN4cuda3__47maximumIvEEE10Policy1000EPdSB_iS8_ddNS5_3std3__410__identityEEEvT0_T1_T2_T3_T4_T6_,"ax",@progbits
	.align	128
        .global         _ZN3cub18CUB_300001_SM_10006detail6reduce28DeviceReduceSingleTileKernelINS2_10policy_hubIdjN4cuda3__47maximumIvEEE10Policy1000EPdSB_iS8_ddNS5_3std3__410__identityEEEvT0_T1_T2_T3_T4_T6_
        .type           _ZN3cub18CUB_300001_SM_10006detail6reduce28DeviceReduceSingleTileKernelINS2_10policy_hubIdjN4cuda3__47maximumIvEEE10Policy1000EPdSB_iS8_ddNS5_3std3__410__identityEEEvT0_T1_T2_T3_T4_T6_,@function
        .size           _ZN3cub18CUB_300001_SM_10006detail6reduce28DeviceReduceSingleTileKernelINS2_10policy_hubIdjN4cuda3__47maximumIvEEE10Policy1000EPdSB_iS8_ddNS5_3std3__410__identityEEEvT0_T1_T2_T3_T4_T6_,(.L_x_149 - _ZN3cub18CUB_300001_SM_10006detail6reduce28DeviceReduceSingleTileKernelINS2_10policy_hubIdjN4cuda3__47maximumIvEEE10Policy1000EPdSB_iS8_ddNS5_3std3__410__identityEEEvT0_T1_T2_T3_T4_T6_)
        .other          _ZN3cub18CUB_300001_SM_10006detail6reduce28DeviceReduceSingleTileKernelINS2_10policy_hubIdjN4cuda3__47maximumIvEEE10Policy1000EPdSB_iS8_ddNS5_3std3__410__identityEEEvT0_T1_T2_T3_T4_T6_,@"STO_CUDA_ENTRY STV_DEFAULT"
_ZN3cub18CUB_300001_SM_10006detail6reduce28DeviceReduceSingleTileKernelINS2_10policy_hubIdjN4cuda3__47maximumIvEEE10Policy1000EPdSB_iS8_ddNS5_3std3__410__identityEEEvT0_T1_T2_T3_T4_T6_:
.text._ZN3cub18CUB_300001_SM_10006detail6reduce28DeviceReduceSingleTileKernelINS2_10policy_hubIdjN4cuda3__47maximumIvEEE10Policy1000EPdSB_iS8_ddNS5_3std3__410__identityEEEvT0_T1_T2_T3_T4_T6_:
[----:B------:R-:W-:Y:S01]  /*0000*/  LDC R1, c[0x0][0x37c] ;  /* 0x0000df00ff017b82 */ /* 0x000fe20000000800 */
[----:B------:R-:W0:Y:S01]  /*0010*/  LDCU UR4, c[0x0][0x390] ;  /* 0x00007200ff0477ac */ /* 0x000e220008000800 */
[----:B------:R-:W1:Y:S01]  /*0020*/  LDCU.64 UR6, c[0x0][0x358] ;  /* 0x00006b00ff0677ac */ /* 0x000e620008000a00 */
[----:B0-----:R-:W-:-:S05]  /*0030*/  IMAD.U32 R4, RZ, RZ, UR4 ;  /* 0x00000004ff047e24 */ /* 0x001fca000f8e00ff */
[----:B------:R-:W-:-:S13]  /*0040*/  ISETP.NE.AND P0, PT, R4, RZ, PT ;  /* 0x000000ff0400720c */ /* 0x000fda0003f05270 */
[----:B-1----:R-:W-:Y:S05]  /*0050*/  @P0 BRA `(.L_x_0) ;  /* 0x00000000001c0947 */ /* 0x002fea0003800000 */
[----:B------:R-:W0:Y:S02]  /*0060*/  S2R R0, SR_TID.X ;  /* 0x0000000000007919 */ /* 0x000e240000002100 */
[----:B0-----:R-:W-:-:S13]  /*0070*/  ISETP.NE.AND P0, PT, R0, RZ, PT ;  /* 0x000000ff0000720c */ /* 0x001fda0003f05270 */
[----:B------:R-:W-:Y:S05]  /*0080*/  @P0 EXIT ;  /* 0x000000000000094d */ /* 0x000fea0003800000 */
[----:B------:R-:W0:Y:S08]  /*0090*/  LDC.64 R2, c[0x0][0x388] ;  /* 0x0000e200ff027b82 */ /* 0x000e300000000a00 */
[----:B------:R-:W0:Y:S02]  /*00a0*/  LDC.64 R4, c[0x0][0x398] ;  /* 0x0000e600ff047b82 */ /* 0x000e240000000a00 */
[----:B0-----:R-:W-:Y:S01]  /*00b0*/  STG.E.64 desc[UR6][R2.64], R4 ;  /* 0x0000000402007986 */ /* 0x001fe2000c101b06 */
[----:B------:R-:W-:Y:S05]  /*00c0*/  EXIT ;  /* 0x000000000000794d */ /* 0x000fea0003800000 */
.L_x_0:
[----:B------:R-:W0:Y:S01]  /*00d0*/  LDCU UR4, c[0x0][0x380] ;  /* 0x00007000ff0477ac */ /* 0x000e220008000800 */
[----:B------:R-:W-:Y:S01]  /*00e0*/  BSSY.RECONVERGENT B0, `(.L_x_1) ;  /* 0x00005b3000007945 */ /* 0x000fe20003800200 */
[----:B0-----:R-:W-:-:S09]  /*00f0*/  ULOP3.LUT UP0, URZ, UR4, 0x1f, URZ, 0xc0, !UPT ;  /* 0x0000001f04ff7892 */ /* 0x001fd2000f80c0ff */
[----:B------:R-:W-:Y:S05]  /*0100*/  BRA.U UP0, `(.L_x_2) ;  /* 0x0000002d003c7547 */ /* 0x000fea000b800000 */
[----:B------:R-:W-:-:S13]  /*0110*/  ISETP.GT.AND P0, PT, R4, 0x7ff, PT ;  /* 0x000007ff0400780c */ /* 0x000fda0003f04270 */
[----:B------:R-:W-:Y:S05]  /*0120*/  @P0 BRA `(.L_x_3) ;  /* 0x0000001400e80947 */ /* 0x000fea0003800000 */
[----:B------:R-:W0:Y:S01]  /*0130*/  S2R R3, SR_TID.X ;  /* 0x0000000000037919 */ /* 0x000e220000002100 */
[----:B------:R-:W-:Y:S01]  /*0140*/  BSSY.RECONVERGENT B1, `(.L_x_4) ;  /* 0x0000009000017945 */ /* 0x000fe20003800200 */
[----:B------:R-:W-:Y:S02]  /*0150*/  CS2R R6, SRZ ;  /* 0x0000000000067805 */ /* 0x000fe4000001ff00 */
[----:B0-----:R-:W-:Y:S01]  /*0160*/  ISETP.GE.AND P0, PT, R3, R4, PT ;  /* 0x000000040300720c */ /* 0x001fe20003f06270 */
[----:B------:R-:W-:-:S12]  /*0170*/  IMAD.MOV.U32 R5, RZ, RZ, R3 ;  /* 0x000000ffff057224 */ /* 0x000fd800078e0003 */
[----:B------:R-:W-:Y:S05]  /*0180*/  @P0 BRA `(.L_x_5) ;  /* 0x0000000000100947 */ /* 0x000fea0003800000 */
[----:B------:R-:W0:Y:S02]  /*0190*/  LDC.64 R6, c[0x0][0x380] ;  /* 0x0000e000ff067b82 */ /* 0x000e240000000a00 */
[----:B0-----:R-:W-:-:S06]  /*01a0*/  IMAD.WIDE.U32 R6, R3, 0x8, R6 ;  /* 0x0000000803067825 */ /* 0x001fcc00078e0006 */
[----:B------:R-:W5:Y:S01]  /*01b0*/  LDG.E.64.CONSTANT R6, desc[UR6][R6.64] ;  /* 0x0000000606067981 */ /* 0x000f62000c1e9b00 */
[----:B------:R-:W-:-:S07]  /*01c0*/  VIADD R5, R3, 0x100 ;  /* 0x0000010003057836 */ /* 0x000fce0000000000 */
.L_x_5:
[----:B------:R-:W-:Y:S05]  /*01d0*/  BSYNC.RECONVERGENT B1 ;  /* 0x0000000000017941 */ /* 0x000fea0003800200 */
.L_x_4:
[----:B------:R-:W-:Y:S01]  /*01e0*/  ISETP.GE.AND P0, PT, R5, R4, PT ;  /* 0x000000040500720c */ /* 0x000fe20003f06270 */
[----:B------:R-:W-:-:S12]  /*01f0*/  BSSY.RECONVERGENT B1, `(.L_x_6) ;  /* 0x00000b0000017945 */ /* 0x000fd80003800200 */
[----:B------:R-:W-:Y:S05]  /*0200*/  @P0 BRA `(.L_x_7) ;  /* 0x0000000800b80947 */ /* 0x000fea0003800000 */
[----:B------:R-:W-:Y:S01]  /*0210*/  LOP3.LUT R9, RZ, R5, RZ, 0x33, !PT ;  /* 0x00000005ff097212 */ /* 0x000fe200078e33ff */
[----:B------:R-:W-:Y:S04]  /*0220*/  BSSY.RECONVERGENT B2, `(.L_x_8) ;  /* 0x0000019000027945 */ /* 0x000fe80003800200 */
[----:B------:R-:W-:-:S05]  /*0230*/  IMAD.IADD R0, R9, 0x1, R4 ;  /* 0x0000000109007824 */ /* 0x000fca00078e0204 */
[C---:B------:R-:W-:Y:S02]  /*0240*/  LOP3.LUT R2, R0.reuse, 0x300, RZ, 0xc0, !PT ;  /* 0x0000030000027812 */ /* 0x040fe400078ec0ff */
[----:B------:R-:W-:Y:S02]  /*0250*/  ISETP.GE.U32.AND P0, PT, R0, 0x300, PT ;  /* 0x000003000000780c */ /* 0x000fe40003f06070 */
[----:B------:R-:W-:-:S13]  /*0260*/  ISETP.NE.AND P1, PT, R2, 0x300, PT ;  /* 0x000003000200780c */ /* 0x000fda0003f25270 */
[----:B------:R-:W-:Y:S05]  /*0270*/  @!P1 BRA `(.L_x_9) ;  /* 0x00000000004c9947 */ /* 0x000fea0003800000 */
[----:B------:R-:W0:Y:S01]  /*0280*/  LDC.64 R8, c[0x0][0x380] ;  /* 0x0000e000ff087b82 */ /* 0x000e220000000a00 */
[----:B------:R-:W-:-:S04]  /*0290*/  LEA.HI R0, R0, 0x1, RZ, 0x18 ;  /* 0x0000000100007811 */ /* 0x000fc800078fc0ff */
[----:B------:R-:W-:-:S05]  /*02a0*/  LOP3.LUT R0, R0, 0x3, RZ, 0xc0, !PT ;  /* 0x0000000300007812 */ /* 0x000fca00078ec0ff */
[----:B------:R-:W-:Y:S02]  /*02b0*/  IMAD.MOV R0, RZ, RZ, -R0 ;  /* 0x000000ffff007224 */ /* 0x000fe400078e0a00 */
[----:B0-----:R-:W-:-:S04]  /*02c0*/  IMAD.WIDE.U32 R8, R5, 0x8, R8 ;  /* 0x0000000805087825 */ /* 0x001fc800078e0008 */
[----:B------:R-:W-:Y:S02]  /*02d0*/  IMAD.MOV.U32 R2, RZ, RZ, R8 ;  /* 0x000000ffff027224 */ /* 0x000fe400078e0008 */
[----:B------:R-:W-:-:S07]  /*02e0*/  IMAD.MOV.U32 R11, RZ, RZ, R9 ;  /* 0x000000ffff0b7224 */ /* 0x000fce00078e0009 */
.L_x_10:
[----:B------:R-:W-:Y:S02]  /*02f0*/  IMAD.MOV.U32 R8, RZ, RZ, R2 ;  /* 0x000000ffff087224 */ /* 0x000fe400078e0002 */
[----:B------:R-:W-:-:S06]  /*0300*/  IMAD.MOV.U32 R9, RZ, RZ, R11 ;  /* 0x000000ffff097224 */ /* 0x000fcc00078e000b */
[----:B------:R-:W2:Y:S01]  /*0310*/  LDG.E.64.CONSTANT R8, desc[UR6][R8.64] ;  /* 0x0000000608087981 */ /* 0x000ea2000c1e9b00 */
[----:B------:R-:W-:Y:S01]  /*0320*/  VIADD R0, R0, 0x1 ;  /* 0x0000000100007836 */ /* 0x000fe20000000000 */
[----:B------:R-:W-:Y:S01]  /*0330*/  IADD3 R2, P3, PT, R2, 0x800, RZ ;  /* 0x0000080002027810 */ /* 0x000fe20007f7e0ff */
[----:B------:R-:W-:-:S03]  /*0340*/  VIADD R5, R5, 0x100 ;  /* 0x0000010005057836 */ /* 0x000fc60000000000 */
[----:B------:R-:W-:Y:S01]  /*0350*/  ISETP.NE.AND P2, PT, R0, RZ, PT ;  /* 0x000000ff0000720c */ /* 0x000fe20003f45270 */
[----:B------:R-:W-:Y:S01]  /*0360*/  IMAD.X R11, RZ, RZ, R11, P3 ;  /* 0x000000ffff0b7224 */ /* 0x000fe200018e060b */
[----:B--2--5:R-:W-:-:S06]  /*0370*/  DSETP.GEU.AND P1, PT, R6, R8, PT ;  /* 0x000000080600722a */ /* 0x024fcc0003f2e000 */
[----:B------:R-:W-:Y:S02]  /*0380*/  FSEL R6, R8, R6, !P1 ;  /* 0x0000000608067208 */ /* 0x000fe40004800000 */
[----:B------:R-:W-:-:S03]  /*0390*/  FSEL R7, R9, R7, !P1 ;  /* 0x0000000709077208 */ /* 0x000fc60004800000 */
[----:B------:R-:W-:Y:S05]  /*03a0*/  @P2 BRA `(.L_x_10) ;  /* 0xfffffffc00d02947 */ /* 0x000fea000383ffff */
.L_x_9:
[----:B------:R-:W-:Y:S05]  /*03b0*/  BSYNC.RECONVERGENT B2 ;  /* 0x0000000000027941 */ /* 0x000fea0003800200 */
.L_x_8:
[----:B------:R-:W-:Y:S05]  /*03c0*/  @!P0 BRA `(.L_x_7) ;  /* 0x0000000800488947 */ /* 0x000fea0003800000 */
[----:B------:R-:W-:Y:S01]  /*03d0*/  IMAD.IADD R0, R4, 0x1, -R5 ;  /* 0x0000000104007824 */ /* 0x000fe200078e0a05 */
[----:B------:R-:W-:Y:S01]  /*03e0*/  BSSY.RECONVERGENT B2, `(.L_x_11) ;  /* 0x0000051000027945 */ /* 0x000fe20003800200 */
[----:B------:R-:W-:-:S03]  /*03f0*/  PLOP3.LUT P0, PT, PT, PT, PT, 0x80, 0x8 ;  /* 0x000000000008781c */ /* 0x000fc60003f0f070 */
[----:B------:R-:W-:-:S13]  /*0400*/  ISETP.GT.AND P1, PT, R0, 0xc00, PT ;  /* 0x00000c000000780c */ /* 0x000fda0003f24270 */
[----:B------:R-:W-:Y:S05]  /*0410*/  @!P1 BRA `(.L_x_12) ;  /* 0x0000000400349947 */ /* 0x000fea0003800000 */
[----:B------:R-:W0:Y:S01]  /*0420*/  LDC.64 R8, c[0x0][0x380] ;  /* 0x0000e000ff087b82 */ /* 0x000e220000000a00 */
[----:B------:R-:W-:Y:S01]  /*0430*/  PLOP3.LUT P0, PT, PT, PT, PT, 0x8, 0x80 ;  /* 0x000000000080781c */ /* 0x000fe20003f0e170 */
[----:B------:R-:W-:-:S12]  /*0440*/  VIADD R0, R4, 0xfffff400 ;  /* 0xfffff40004007836 */ /* 0x000fd80000000000 */
.L_x_13:
[----:B0-----:R-:W-:-:S05]  /*0450*/  IMAD.WIDE R30, R5, 0x8, R8 ;  /* 0x00000008051e7825 */ /* 0x001fca00078e0208 */
[----:B------:R-:W2:Y:S04]  /*0460*/  LDG.E.64.CONSTANT R10, desc[UR6][R30.64] ;  /* 0x000000061e0a7981 */ /* 0x000ea8000c1e9b00 */
[----:B------:R-:W3:Y:S04]  /*0470*/  LDG.E.64.CONSTANT R12, desc[UR6][R30.64+0x800] ;  /* 0x000800061e0c7981 */ /* 0x000ee8000c1e9b00 */
[----:B------:R-:W4:Y:S01]  /*0480*/  LDG.E.64.CONSTANT R14, desc[UR6][R30.64+0x1000] ;  /* 0x001000061e0e7981 */ /* 0x000f22000c1e9b00 */
[----:B------:R-:W-:-:S03]  /*0490*/  VIADD R39, R5, 0x400 ;  /* 0x0000040005277836 */ /* 0x000fc60000000000 */
[----:B------:R-:W4:Y:S01]  /*04a0*/  LDG.E.64.CONSTANT R16, desc[UR6][R30.64+0x1800] ;  /* 0x001800061e107981 */ /* 0x000f22000c1e9b00 */
[----:B------:R-:W-:-:S05]  /*04b0*/  IMAD.WIDE R38, R39, 0x8, R8 ;  /* 0x0000000827267825 */ /* 0x000fca00078e0208 */
[----:B------:R-:W4:Y:S04]  /*04c0*/  LDG.E.64.CONSTANT R18, desc[UR6][R38.64] ;  /* 0x0000000626127981 */ /* 0x000f28000c1e9b00 */
[----:B------:R-:W4:Y:S04]  /*04d0*/  LDG.E.64.CONSTANT R20, desc[UR6][R38.64+0x800] ;  /* 0x0008000626147981 */ /* 0x000f28000c1e9b00 */
        /* <DEDUP_REMOVED lines=12> */
[----:B------:R-:W4:Y:S04]  /*05a0*/  LDG.E.64.CONSTANT R38, desc[UR6][R44.64+0x1000] ;  /* 0x001000062c267981 */ /* 0x000f28000c1e9b00 */
[----:B------:R-:W4:Y:S01]  /*05b0*/  LDG.E.64.CONSTANT R40, desc[UR6][R44.64+0x1800] ;  /* 0x001800062c287981 */ /* 0x000f22000c1e9b00 */
[----:B------:R-:W-:-:S05]  /*05c0*/  VIADD R5, R5, 0x1000 ;  /* 0x0000100005057836 */ /* 0x000fca0000000000 */
[----:B------:R-:W-:Y:S01]  /*05d0*/  ISETP.GE.AND P2, PT, R5, R0, PT ;  /* 0x000000000500720c */ /* 0x000fe20003f46270 */
[----:B--2--5:R-:W-:-:S06]  /*05e0*/  DSETP.GEU.AND P1, PT, R6, R10, PT ;  /* 0x0000000a0600722a */ /* 0x024fcc0003f2e000 */
[----:B------:R-:W-:Y:S02]  /*05f0*/  FSEL R6, R10, R6, !P1 ;  /* 0x000000060a067208 */ /* 0x000fe40004800000 */
[----:B------:R-:W-:-:S06]  /*0600*/  FSEL R7, R11, R7, !P1 ;  /* 0x000000070b077208 */ /* 0x000fcc0004800000 */
[----:B---3--:R-:W-:-:S06]  /*0610*/  DSETP.GEU.AND P1, PT, R6, R12, PT ;  /* 0x0000000c0600722a */ /* 0x008fcc0003f2e000 */
[----:B------:R-:W-:Y:S02]  /*0620*/  FSEL R6, R12, R6, !P1 ;  /* 0x000000060c067208 */ /* 0x000fe40004800000 */
[----:B------:R-:W-:-:S06]  /*0630*/  FSEL R7, R13, R7, !P1 ;  /* 0x000000070d077208 */ /* 0x000fcc0004800000 */
[----:B----4-:R-:W-:-:S06]  /*0640*/  DSETP.GEU.AND P1, PT, R6, R14, PT ;  /* 0x0000000e0600722a */ /* 0x010fcc0003f2e000 */
[----:B------:R-:W-:Y:S02]  /*0650*/  FSEL R6, R14, R6, !P1 ;  /* 0x000000060e067208 */ /* 0x000fe40004800000 */
[----:B------:R-:W-:-:S06]  /*0660*/  FSEL R7, R15, R7, !P1 ;  /* 0x000000070f077208 */ /* 0x000fcc0004800000 */
[----:B------:R-:W-:-:S06]  /*0670*/  DSETP.GEU.AND P1, PT, R6, R16, PT ;  /* 0x000000100600722a */ /* 0x000fcc0003f2e000 */
        /* <DEDUP_REMOVED lines=37> */
[----:B------:R-:W-:Y:S01]  /*08d0*/  FSEL R7, R41, R7, !P1 ;  /* 0x0000000729077208 */ /* 0x000fe20004800000 */
[----:B------:R-:W-:Y:S06]  /*08e0*/  @!P2 BRA `(.L_x_13) ;  /* 0xfffffff800d8a947 */ /* 0x000fec000383ffff */
.L_x_12:
[----:B------:R-:W-:Y:S05]  /*08f0*/  BSYNC.RECONVERGENT B2 ;  /* 0x0000000000027941 */ /* 0x000fea0003800200 */
.L_x_11:
[----:B------:R-:W-:Y:S01]  /*0900*/  IMAD.IADD R0, R4, 0x1, -R5 ;  /* 0x0000000104007824 */ /* 0x000fe200078e0a05 */
[----:B------:R-:W-:Y:S04]  /*0910*/  BSSY.RECONVERGENT B2, `(.L_x_14) ;  /* 0x0000029000027945 */ /* 0x000fe80003800200 */
[----:B------:R-:W-:-:S13]  /*0920*/  ISETP.GT.AND P1, PT, R0, 0x400, PT ;  /* 0x000004000000780c */ /* 0x000fda0003f24270 */
[----:B------:R-:W-:Y:S05]  /*0930*/  @!P1 BRA `(.L_x_15) ;  /* 0x0000000000989947 */ /* 0x000fea0003800000 */
[----:B------:R-:W0:Y:S02]  /*0940*/  LDC.64 R18, c[0x0][0x380] ;  /* 0x0000e000ff127b82 */ /* 0x000e240000000a00 */
        /* <DEDUP_REMOVED lines=11> */
[----:B------:R-:W-:Y:S01]  /*0a00*/  VIADD R5, R5, 0x800 ;  /* 0x0000080005057836 */ /* 0x000fe20000000000 */
        /* <DEDUP_REMOVED lines=20> */
[----:B------:R-:W-:Y:S02]  /*0b50*/  FSEL R7, R25, R7, !P0 ;  /* 0x0000000719077208 */ /* 0x000fe40004000000 */
[----:B------:R-:W-:-:S04]  /*0b60*/  PLOP3.LUT P0, PT, PT, PT, PT, 0x8, 0x80 ;  /* 0x000000000080781c */ /* 0x000fc80003f0e170 */
[----:B------:R-:W-:-:S06]  /*0b70*/  DSETP.GEU.AND P1, PT, R6, R26, PT ;  /* 0x0000001a0600722a */ /* 0x000fcc0003f2e000 */
[----:B------:R-:W-:Y:S02]  /*0b80*/  FSEL R6, R26, R6, !P1 ;  /* 0x000000061a067208 */ /* 0x000fe40004800000 */
[----:B------:R-:W-:-:S07]  /*0b90*/  FSEL R7, R27, R7, !P1 ;  /* 0x000000071b077208 */ /* 0x000fce0004800000 */
.L_x_15:
[----:B------:R-:W-:Y:S05]  /*0ba0*/  BSYNC.RECONVERGENT B2 ;  /* 0x0000000000027941 */ /* 0x000fea0003800200 */
.L_x_14:
[----:B------:R-:W-:-:S13]  /*0bb0*/  ISETP.LT.OR P0, PT, R5, R4, P0 ;  /* 0x000000040500720c */ /* 0x000fda0000701670 */
[----:B------:R-:W-:Y:S05]  /*0bc0*/  @!P0 BRA `(.L_x_7) ;  /* 0x0000000000488947 */ /* 0x000fea0003800000 */
[----:B------:R-:W0:Y:S02]  /*0bd0*/  LDC.64 R8, c[0x0][0x380] ;  /* 0x0000e000ff087b82 */ /* 0x000e240000000a00 */
[----:B0-----:R-:W-:-:S05]  /*0be0*/  IMAD.WIDE R8, R5, 0x8, R8 ;  /* 0x0000000805087825 */ /* 0x001fca00078e0208 */
[----:B------:R-:W2:Y:S04]  /*0bf0*/  LDG.E.64.CONSTANT R10, desc[UR6][R8.64] ;  /* 0x00000006080a7981 */ /* 0x000ea8000c1e9b00 */
[----:B------:R-:W3:Y:S04]  /*0c00*/  LDG.E.64.CONSTANT R12, desc[UR6][R8.64+0x800] ;  /* 0x00080006080c7981 */ /* 0x000ee8000c1e9b00 */
[----:B------:R-:W4:Y:S04]  /*0c10*/  LDG.E.64.CONSTANT R14, desc[UR6][R8.64+0x1000] ;  /* 0x00100006080e7981 */ /* 0x000f28000c1e9b00 */
[----:B------:R-:W4:Y:S01]  /*0c20*/  LDG.E.64.CONSTANT R16, desc[UR6][R8.64+0x1800] ;  /* 0x0018000608107981 */ /* 0x000f22000c1e9b00 */
        /* <DEDUP_REMOVED lines=11> */
[----:B------:R-:W-:-:S07]  /*0ce0*/  FSEL R7, R17, R7, !P0 ;  /* 0x0000000711077208 */ /* 0x000fce0004000000 */
.L_x_7:
[----:B------:R-:W-:Y:S05]  /*0cf0*/  BSYNC.RECONVERGENT B1 ;  /* 0x0000000000017941 */ /* 0x000fea0003800200 */
.L_x_6:
[----:B------:R-:W-:-:S13]  /*0d00*/  ISETP.GE.AND P0, PT, R4, 0x100, PT ;  /* 0x000001000400780c */ /* 0x000fda0003f06270 */
[----:B------:R-:W-:Y:S05]  /*0d10*/  @!P0 BRA `(.L_x_16) ;  /* 0x00000004003c8947 */ /* 0x000fea0003800000 */
[----:B------:R-:W0:Y:S01]  /*0d20*/  S2R R8, SR_LANEID ;  /* 0x0000000000087919 */ /* 0x000e220000000000 */
[----:B-----5:R-:W-:Y:S04]  /*0d30*/  SHFL.DOWN PT, R4, R6, 0x1, 0x1f ;  /* 0x08201f0006047f89 */ /* 0x020fe800000e0000 */
[----:B------:R-:W1:Y:S02]  /*0d40*/  SHFL.DOWN PT, R5, R7, 0x1, 0x1f ;  /* 0x08201f0007057f89 */ /* 0x000e6400000e0000 */
[----:B-1----:R-:W-:Y:S01]  /*0d50*/  DSETP.GEU.AND P1, PT, R6, R4, PT ;  /* 0x000000040600722a */ /* 0x002fe20003f2e000 */
[C---:B0-----:R-:W-:Y:S02]  /*0d60*/  ISETP.GT.AND P0, PT, R8.reuse, 0x1e, PT ;  /* 0x0000001e0800780c */ /* 0x041fe40003f04270 */
[----:B------:R-:W-:-:S03]  /*0d70*/  ISETP.NE.AND P2, PT, R8, RZ, PT ;  /* 0x000000ff0800720c */ /* 0x000fc60003f45270 */
[----:B------:R-:W-:Y:S02]  /*0d80*/  FSEL R9, R4, R6, !P1 ;  /* 0x0000000604097208 */ /* 0x000fe40004800000 */
[----:B------:R-:W-:Y:S02]  /*0d90*/  FSEL R5, R5, R7, !P1 ;  /* 0x0000000705057208 */ /* 0x000fe40004800000 */
[----:B------:R-:W-:Y:S02]  /*0da0*/  FSEL R6, R6, R9, P0 ;  /* 0x0000000906067208 */ /* 0x000fe40000000000 */
[----:B------:R-:W-:Y:S02]  /*0db0*/  FSEL R11, R7, R5, P0 ;  /* 0x00000005070b7208 */ /* 0x000fe40000000000 */
[----:B------:R-:W-:Y:S01]  /*0dc0*/  ISETP.GT.AND P0, PT, R8, 0x1d, PT ;  /* 0x0000001d0800780c */ /* 0x000fe20003f04270 */
[----:B------:R-:W-:Y:S01]  /*0dd0*/  SHFL.DOWN PT, R4, R6, 0x2, 0x1f ;  /* 0x08401f0006047f89 */ /* 0x000fe200000e0000 */
[----:B------:R-:W-:Y:S01]  /*0de0*/  @!P2 MOV R2, 0x400 ;  /* 0x000004000002a802 */ /* 0x000fe20000000f00 */
[----:B------:R-:W-:Y:S01]  /*0df0*/  IMAD.MOV.U32 R7, RZ, RZ, R11 ;  /* 0x000000ffff077224 */ /* 0x000fe200078e000b */
[----:B------:R-:W-:Y:S01]  /*0e00*/  @!P2 SHF.R.U32.HI R0, RZ, 0x2, R3 ;  /* 0x00000002ff00a819 */ /* 0x000fe20000011603 */
[----:B------:R-:W0:Y:S03]  /*0e10*/  SHFL.DOWN PT, R5, R11, 0x2, 0x1f ;  /* 0x08401f000b057f89 */ /* 0x000e2600000e0000 */
[----:B------:R-:W-:Y:S01]  /*0e20*/  @!P2 LOP3.LUT R0, R0, 0xf8, RZ, 0xc0, !PT ;  /* 0x000000f80000a812 */ /* 0x000fe200078ec0ff */
[----:B------:R-:W1:Y:S01]  /*0e30*/  @!P2 S2R R9, SR_CgaCtaId ;  /* 0x000000000009a919 */ /* 0x000e620000008800 */
[----:B0-----:R-:W-:-:S06]  /*0e40*/  DSETP.GEU.AND P1, PT, R6, R4, PT ;  /* 0x000000040600722a */ /* 0x001fcc0003f2e000 */
[----:B------:R-:W-:Y:S02]  /*0e50*/  @!P0 FSEL R6, R4, R6, !P1 ;  /* 0x0000000604068208 */ /* 0x000fe40004800000 */
[----:B------:R-:W-:Y:S02]  /*0e60*/  @!P0 FSEL R11, R5, R11, !P1 ;  /* 0x0000000b050b8208 */ /* 0x000fe40004800000 */
[----:B------:R-:W-:Y:S01]  /*0e70*/  ISETP.GT.AND P0, PT, R8, 0x1b, PT ;  /* 0x0000001b0800780c */ /* 0x000fe20003f04270 */
[----:B------:R-:W-:Y:S02]  /*0e80*/  SHFL.DOWN PT, R4, R6, 0x4, 0x1f ;  /* 0x08801f0006047f89 */ /* 0x000fe400000e0000 */
[----:B------:R-:W-:Y:S02]  /*0e90*/  IMAD.MOV.U32 R7, RZ, RZ, R11 ;  /* 0x000000ffff077224 */ /* 0x000fe400078e000b */
[----:B------:R-:W0:Y:S04]  /*0ea0*/  SHFL.DOWN PT, R5, R11, 0x4, 0x1f ;  /* 0x08801f000b057f89 */ /* 0x000e2800000e0000 */
        /* <DEDUP_REMOVED lines=14> */
[----:B0-----:R-:W-:Y:S01]  /*0f90*/  DSETP.GEU.AND P0, PT, R6, R4, PT ;  /* 0x000000040600722a */ /* 0x001fe20003f0e000 */
[----:B-1----:R-:W-:-:S05]  /*0fa0*/  @!P2 LEA R7, R9, R2, 0x18 ;  /* 0x000000020907a211 */ /* 0x002fca00078ec0ff */
[----:B------:R-:W-:Y:S01]  /*0fb0*/  FSEL R4, R4, R6, !P0 ;  /* 0x0000000604047208 */ /* 0x000fe20004000000 */
[----:B------:R-:W-:Y:S01]  /*0fc0*/  @!P2 IMAD.IADD R9, R0, 0x1, R7 ;  /* 0x000000010009a824 */ /* 0x000fe200078e0207 */
[----:B------:R-:W-:Y:S02]  /*0fd0*/  FSEL R5, R5, R11, !P0 ;  /* 0x0000000b05057208 */ /* 0x000fe40004000000 */
[----:B------:R-:W-:Y:S02]  /*0fe0*/  ISETP.NE.AND P0, PT, R3, RZ, PT ;  /* 0x000000ff0300720c */ /* 0x000fe40003f05270 */
[----:B------:R-:W-:Y:S01]  /*0ff0*/  FSEL R6, R6, R4, P1 ;  /* 0x0000000406067208 */ /* 0x000fe20000800000 */
[----:B------:R3:W-:Y:S01]  /*1000*/  @!P2 STS.64 [R9+0x8], R4 ;  /* 0x000008040900a388 */ /* 0x0007e20000000a00 */
[----:B------:R-:W-:Y:S01]  /*1010*/  FSEL R7, R11, R5, P1 ;  /* 0x000000050b077208 */ /* 0x000fe20000800000 */
[----:B------:R-:W-:Y:S08]  /*1020*/  BAR.SYNC.DEFER_BLOCKING 0x0 ;  /* 0x0000000000007b1d */ /* 0x000ff00000010000 */
[----:B------:R-:W-:Y:S05]  /*1030*/  @P0 BRA `(.L_x_17) ;  /* 0x0000004800f40947 */ /* 0x000fea0003800000 */
[----:B------:R-:W0:Y:S01]  /*1040*/  S2UR UR5, SR_CgaCtaId ;  /* 0x00000000000579c3 */ /* 0x000e220000008800 */
[----:B------:R-:W-:Y:S02]  /*1050*/  UMOV UR4, 0x400 ;  /* 0x0000040000047882 */ /* 0x000fe40000000000 */
[----:B0-----:R-:W-:-:S09]  /*1060*/  ULEA UR4, UR5, UR4, 0x18 ;  /* 0x0000000405047291 */ /* 0x001fd2000f8ec0ff */
[----:B---3--:R-:W0:Y:S04]  /*1070*/  LDS.128 R8, [UR4+0x10] ;  /* 0x00001004ff087984 */ /* 0x008e280008000c00 */
[----:B------:R-:W1:Y:S01]  /*1080*/  LDS.128 R12, [UR4+0x20] ;  /* 0x00002004ff0c7984 */ /* 0x000e620008000c00 */
[----:B0-----:R-:W-:-:S06]  /*1090*/  DSETP.GEU.AND P1, PT, R6, R8, PT ;  /* 0x000000080600722a */ /* 0x001fcc0003f2e000 */
[----:B------:R-:W-:Y:S02]  /*10a0*/  FSEL R2, R8, R6, !P1 ;  /* 0x0000000608027208 */ /* 0x000fe40004800000 */
[----:B------:R-:W-:Y:S02]  /*10b0*/  FSEL R3, R9, R7, !P1 ;  /* 0x0000000709037208 */ /* 0x000fe40004800000 */
[----:B------:R-:W0:Y:S04]  /*10c0*/  LDS.128 R4, [UR4+0x30] ;  /* 0x00003004ff047984 */ /* 0x000e280008000c00 */
[----:B------:R-:W-:-:S06]  /*10d0*/  DSETP.GEU.AND P1, PT, R2, R10, PT ;  /* 0x0000000a0200722a */ /* 0x000fcc0003f2e000 */
[----:B------:R-:W-:Y:S02]  /*10e0*/  FSEL R2, R10, R2, !P1 ;  /* 0x000000020a027208 */ /* 0x000fe40004800000 */
[----:B------:R-:W-:-:S06]  /*10f0*/  FSEL R3, R11, R3, !P1 ;  /* 0x000000030b037208 */ /* 0x000fcc0004800000 */
[----:B-1----:R-:W-:-:S06]  /*1100*/  DSETP.GEU.AND P1, PT, R2, R12, PT ;  /* 0x0000000c0200722a */ /* 0x002fcc0003f2e000 */
[----:B------:R-:W-:Y:S02]  /*1110*/  FSEL R8, R12, R2, !P1 ;  /* 0x000000020c087208 */ /* 0x000fe40004800000 */
[----:B------:R-:W-:Y:S02]  /*1120*/  FSEL R9, R13, R3, !P1 ;  /* 0x000000030d097208 */ /* 0x000fe40004800000 */
[----:B------:R-:W1:Y:S04]  /*1130*/  LDS.64 R2, [UR4+0x40] ;  /* 0x00004004ff027984 */ /* 0x000e680008000a00 */
[----:B------:R-:W-:-:S06]  /*1140*/  DSETP.GEU.AND P1, PT, R8, R14, PT ;  /* 0x0000000e0800722a */ /* 0x000fcc0003f2e000 */
[----:B------:R-:W-:Y:S02]  /*1150*/  FSEL R8, R14, R8, !P1 ;  /* 0x000000080e087208 */ /* 0x000fe40004800000 */
[----:B------:R-:W-:-:S06]  /*1160*/  FSEL R9, R15, R9, !P1 ;  /* 0x000000090f097208 */ /* 0x000fcc0004800000 */
[----:B0-----:R-:W-:-:S06]  /*1170*/  DSETP.GEU.AND P1, PT, R8, R4, PT ;  /* 0x000000040800722a */ /* 0x001fcc0003f2e000 */
[----:B------:R-:W-:Y:S02]  /*1180*/  FSEL R4, R4, R8, !P1 ;  /* 0x0000000804047208 */ /* 0x000fe40004800000 */
[----:B------:R-:W-:-:S06]  /*1190*/  FSEL R5, R5, R9, !P1 ;  /* 0x0000000905057208 */ /* 0x000fcc0004800000 */
[----:B------:R-:W-:-:S06]  /*11a0*/  DSETP.GEU.AND P1, PT, R4, R6, PT ;  /* 0x000000060400722a */ /* 0x000fcc0003f2e000 */
[----:B------:R-:W-:Y:S02]  /*11b0*/  FSEL R4, R6, R4, !P1 ;  /* 0x0000000406047208 */ /* 0x000fe40004800000 */
[----:B------:R-:W-:-:S06]  /*11c0*/  FSEL R5, R7, R5, !P1 ;  /* 0x0000000507057208 */ /* 0x000fcc0004800000 */
[----:B-1----:R-:W-:-:S06]  /*11d0*/  DSETP.GEU.AND P1, PT, R4, R2, PT ;  /* 0x000000020400722a */ /* 0x002fcc0003f2e000 */
[----:B------:R-:W-:Y:S02]  /*11e0*/  FSEL R6, R2, R4, !P1 ;  /* 0x0000000402067208 */ /* 0x000fe40004800000 */
[----:B------:R-:W-:Y:S01]  /*11f0*/  FSEL R7, R3, R5, !P1 ;  /* 0x0000000503077208 */ /* 0x000fe20004800000 */
[----:B------:R-:W-:Y:S06]  /*1200*/  BRA `(.L_x_17) ;  /* 0x0000004800807947 */ /* 0x000fec0003800000 */
.L_x_16:
[----:B------:R-:W-:Y:S01]  /*1210*/  LOP3.LUT R0, R3, 0x3e0, RZ, 0xc0, !PT ;  /* 0x000003e003007812 */ /* 0x000fe200078ec0ff */
[----:B------:R-:W0:Y:S03]  /*1220*/  S2R R10, SR_LANEID ;  /* 0x00000000000a7919 */ /* 0x000e260000000000 */
[----:B------:R-:W-:Y:S01]  /*1230*/  LOP3.LUT R9, RZ, R0, RZ, 0x33, !PT ;  /* 0x00000000ff097212 */ /* 0x000fe200078e33ff */
[----:B------:R-:W-:-:S04]  /*1240*/  VIADD R5, R0, 0x20 ;  /* 0x0000002000057836 */ /* 0x000fc80000000000 */
[----:B------:R-:W-:Y:S01]  /*1250*/  IMAD.IADD R9, R9, 0x1, R4 ;  /* 0x0000000109097824 */ /* 0x000fe200078e0204 */
[----:B------:R-:W-:-:S04]  /*1260*/  ISETP.GT.AND P0, PT, R5, R4, PT ;  /* 0x000000040500720c */ /* 0x000fc80003f04270 */
[----:B------:R-:W-:-:S05]  /*1270*/  SEL R5, R9, 0x1f, P0 ;  /* 0x0000001f09057807 */ /* 0x000fca0000000000 */
[----:B-----5:R-:W-:Y:S04]  /*1280*/  SHFL.DOWN PT, R8, R6, 0x1, R5 ;  /* 0x0820000006087989 */ /* 0x020fe800000e0005 */
[----:B------:R-:W1:Y:S01]  /*1290*/  SHFL.DOWN PT, R9, R7, 0x1, R5 ;  /* 0x0820000007097989 */ /* 0x000e6200000e0005 */
[C---:B0-----:R-:W-:Y:S01]  /*12a0*/  ISETP.GE.AND P0, PT, R10.reuse, R5, PT ;  /* 0x000000050a00720c */ /* 0x041fe20003f06270 */
[----:B------:R-:W-:Y:S01]  /*12b0*/  VIADD R0, R10, 0x2 ;  /* 0x000000020a007836 */ /* 0x000fe20000000000 */
[----:B-1----:R-:W-:-:S06]  /*12c0*/  DSETP.GEU.AND P1, PT, R6, R8, PT ;  /* 0x000000080600722a */ /* 0x002fcc0003f2e000 */
[-C--:B------:R-:W-:Y:S02]  /*12d0*/  FSEL R11, R8, R6.reuse, !P1 ;  /* 0x00000006080b7208 */ /* 0x080fe40004800000 */
[-C--:B------:R-:W-:Y:S02]  /*12e0*/  FSEL R9, R9, R7.reuse, !P1 ;  /* 0x0000000709097208 */ /* 0x080fe40004800000 */
[----:B------:R-:W-:Y:S02]  /*12f0*/  FSEL R2, R11, R6, !P0 ;  /* 0x000000060b027208 */ /* 0x000fe40004000000 */
[----:B------:R-:W-:Y:S02]  /*1300*/  FSEL R11, R9, R7, !P0 ;  /* 0x00000007090b7208 */ /* 0x000fe40004000000 */
[----:B------:R-:W-:Y:S01]  /*1310*/  ISETP.GT.AND P0, PT, R0, R5, PT ;  /* 0x000000050000720c */ /* 0x000fe20003f04270 */
[----:B------:R-:W-:Y:S01]  /*1320*/  SHFL.DOWN PT, R8, R2, 0x2, R5 ;  /* 0x0840000002087989 */ /* 0x000fe200000e0005 */
[----:B------:R-:W-:-:S02]  /*1330*/  IMAD.MOV.U32 R6, RZ, RZ, R2 ;  /* 0x000000ffff067224 */ /* 0x000fc400078e0002 */
[----:B------:R-:W-:Y:S01]  /*1340*/  IMAD.MOV.U32 R7, RZ, RZ, R11 ;  /* 0x000000ffff077224 */ /* 0x000fe200078e000b */
[----:B------:R-:W0:Y:S01]  /*1350*/  SHFL.DOWN PT, R9, R11, 0x2, R5 ;  /* 0x084000000b097989 */ /* 0x000e2200000e0005 */
[----:B------:R-:W-:-:S04]  /*1360*/  VIADD R0, R10, 0x4 ;  /* 0x000000040a007836 */ /* 0x000fc80000000000 */
[----:B0-----:R-:W-:-:S06]  /*1370*/  DSETP.GEU.AND P1, PT, R6, R8, PT ;  /* 0x000000080600722a */ /* 0x001fcc0003f2e000 */
[----:B------:R-:W-:Y:S02]  /*1380*/  @!P0 FSEL R2, R8, R2, !P1 ;  /* 0x0000000208028208 */ /* 0x000fe40004800000 */
[----:B------:R-:W-:Y:S02]  /*1390*/  @!P0 FSEL R11, R9, R11, !P1 ;  /* 0x0000000b090b8208 */ /* 0x000fe40004800000 */
[----:B------:R-:W-:Y:S01]  /*13a0*/  ISETP.GT.AND P0, PT, R0, R5, PT ;  /* 0x000000050000720c */ /* 0x000fe20003f04270 */
[----:B------:R-:W-:Y:S01]  /*13b0*/  SHFL.DOWN PT, R6, R2, 0x4, R5 ;  /* 0x0880000002067989 */ /* 0x000fe200000e0005 */
[----:B------:R-:W-:Y:S02]  /*13c0*/  IMAD.MOV.U32 R8, RZ, RZ, R2 ;  /* 0x000000ffff087224 */ /* 0x000fe400078e0002 */
        /* <DEDUP_REMOVED lines=8> */
[----:B------:R-:W-:Y:S01]  /*1450*/  IMAD.MOV.U32 R8, RZ, RZ, R2 ;  /* 0x000000ffff087224 */ /* 0x000fe200078e0002 */
[C---:B------:R-:W-:Y:S01]  /*1460*/  ISETP.NE.AND P0, PT, R10.reuse, RZ, PT ;  /* 0x000000ff0a00720c */ /* 0x040fe20003f05270 */
[----:B------:R-:W-:Y:S01]  /*1470*/  IMAD.MOV.U32 R9, RZ, RZ, R11 ;  /* 0x000000ffff097224 */ /* 0x000fe200078e000b */
[----:B------:R-:W0:Y:S01]  /*1480*/  SHFL.DOWN PT, R7, R11, 0x8, R5 ;  /* 0x090000000b077989 */ /* 0x000e2200000e0005 */
[----:B------:R-:W-:-:S10]  /*1490*/  VIADD R0, R10, 0x10 ;  /* 0x000000100a007836 */ /* 0x000fd40000000000 */
[----:B------:R-:W1:Y:S01]  /*14a0*/  @!P0 S2R R13, SR_CgaCtaId ;  /* 0x00000000000d8919 */ /* 0x000e620000008800 */
[----:B0-----:R-:W-:-:S06]  /*14b0*/  DSETP.GEU.AND P2, PT, R8, R6, PT ;  /* 0x000000060800722a */ /* 0x001fcc0003f4e000 */
[----:B------:R-:W-:Y:S02]  /*14c0*/  @!P1 FSEL R2, R6, R2, !P2 ;  /* 0x0000000206029208 */ /* 0x000fe40005000000 */
[----:B------:R-:W-:Y:S02]  /*14d0*/  @!P1 FSEL R11, R7, R11, !P2 ;  /* 0x0000000b070b9208 */ /* 0x000fe40005000000 */
[----:B------:R-:W-:Y:S01]  /*14e0*/  ISETP.GT.AND P1, PT, R0, R5, PT ;  /* 0x000000050000720c */ /* 0x000fe20003f24270 */
[----:B------:R-:W-:Y:S01]  /*14f0*/  SHFL.DOWN PT, R6, R2, 0x10, R5 ;  /* 0x0a00000002067989 */ /* 0x000fe200000e0005 */
[----:B------:R-:W-:Y:S01]  /*1500*/  IMAD.MOV.U32 R8, RZ, RZ, R2 ;  /* 0x000000ffff087224 */ /* 0x000fe200078e0002 */
[----:B------:R-:W-:Y:S01]  /*1510*/  @!P0 SHF.R.U32.HI R0, RZ, 0x2, R3 ;  /* 0x00000002ff008819 */ /* 0x000fe20000011603 */
[----:B------:R-:W-:Y:S01]  /*1520*/  IMAD.MOV.U32 R9, RZ, RZ, R11 ;  /* 0x000000ffff097224 */ /* 0x000fe200078e000b */
[----:B------:R-:W0:Y:S02]  /*1530*/  SHFL.DOWN PT, R7, R11, 0x10, R5 ;  /* 0x0a0000000b077989 */ /* 0x000e2400000e0005 */
[----:B------:R-:W-:-:S03]  /*1540*/  @!P0 LOP3.LUT R0, R0, 0xf8, RZ, 0xc0, !PT ;  /* 0x000000f800008812 */ /* 0x000fc600078ec0ff */
[----:B0-----:R-:W-:Y:S01]  /*1550*/  DSETP.GEU.AND P2, PT, R8, R6, PT ;  /* 0x000000060800722a */ /* 0x001fe20003f4e000 */
[----:B------:R-:W-:-:S04]  /*1560*/  @!P0 MOV R8, 0x400 ;  /* 0x0000040000088802 */ /* 0x000fc80000000f00 */
[----:B-1----:R-:W-:Y:S02]  /*1570*/  @!P0 LEA R13, R13, R8, 0x18 ;  /* 0x000000080d0d8211 */ /* 0x002fe400078ec0ff */
[----:B------:R-:W-:Y:S02]  /*1580*/  @!P1 FSEL R2, R6, R2, !P2 ;  /* 0x0000000206029208 */ /* 0x000fe40005000000 */
[----:B------:R-:W-:Y:S01]  /*1590*/  @!P1 FSEL R11, R7, R11, !P2 ;  /* 0x0000000b070b9208 */ /* 0x000fe20005000000 */
[----:B------:R-:W-:Y:S02]  /*15a0*/  @!P0 IMAD.IADD R13, R0, 0x1, R13 ;  /* 0x00000001000d8824 */ /* 0x000fe400078e020d */
[----:B------:R-:W-:Y:S02]  /*15b0*/  IMAD.MOV.U32 R6, RZ, RZ, R2 ;  /* 0x000000ffff067224 */ /* 0x000fe400078e0002 */
[----:B------:R-:W-:-:S05]  /*15c0*/  IMAD.MOV.U32 R7, RZ, RZ, R11 ;  /* 0x000000ffff077224 */ /* 0x000fca00078e000b */
[----:B------:R3:W-:Y:S01]  /*15d0*/  @!P0 STS.64 [R13+0x8], R6 ;  /* 0x000008060d008388 */ /* 0x0007e20000000a00 */
[----:B------:R-:W-:Y:S01]  /*15e0*/  BAR.SYNC.DEFER_BLOCKING 0x0 ;  /* 0x0000000000007b1d */ /* 0x000fe20000010000 */
[----:B------:R-:W-:-:S13]  /*15f0*/  ISETP.NE.AND P0, PT, R3, RZ, PT ;  /* 0x000000ff0300720c */ /* 0x000fda0003f05270 */
[----:B---3--:R-:W-:Y:S05]  /*1600*/  @P0 BRA `(.L_x_17) ;  /* 0x0000004400800947 */ /* 0x008fea0003800000 */
[----:B------:R-:W0:Y:S01]  /*1610*/  S2UR UR5, SR_CgaCtaId ;  /* 0x00000000000579c3 */ /* 0x000e220000008800 */
[----:B------:R-:W-:Y:S01]  /*1620*/  UMOV UR4, 0x400 ;  /* 0x0000040000047882 */ /* 0x000fe20000000000 */
[----:B------:R-:W-:Y:S01]  /*1630*/  ISETP.GT.AND P2, PT, R4, 0x20, PT ;  /* 0x000000200400780c */ /* 0x000fe20003f44270 */
[----:B0-----:R-:W-:-:S09]  /*1640*/  ULEA UR4, UR5, UR4, 0x18 ;  /* 0x0000000405047291 */ /* 0x001fd2000f8ec0ff */
[----:B------:R-:W0:Y:S04]  /*1650*/  LDS.128 R16, [UR4+0x10] ;  /* 0x00001004ff107984 */ /* 0x000e280008000c00 */
[----:B------:R-:W1:Y:S04]  /*1660*/  LDS.128 R12, [UR4+0x20] ;  /* 0x00002004ff0c7984 */ /* 0x000e680008000c00 */
[----:B------:R-:W2:Y:S01]  /*1670*/  LDS.128 R8, [UR4+0x30] ;  /* 0x00003004ff087984 */ /* 0x000ea20008000c00 */
[----:B0-----:R-:W-:-:S06]  /*1680*/  DSETP.GEU.AND P1, PT, R6, R16, PT ;  /* 0x000000100600722a */ /* 0x001fcc0003f2e000 */
[-C--:B------:R-:W-:Y:S02]  /*1690*/  FSEL R3, R16, R6.reuse, !P1 ;  /* 0x0000000610037208 */ /* 0x080fe40004800000 */
[-C--:B------:R-:W-:Y:S02]  /*16a0*/  FSEL R17, R17, R7.reuse, !P1 ;  /* 0x0000000711117208 */ /* 0x080fe40004800000 */
[----:B------:R-:W-:Y:S02]  /*16b0*/  FSEL R6, R3, R6, P2 ;  /* 0x0000000603067208 */ /* 0x000fe40001000000 */
[----:B------:R-:W-:Y:S02]  /*16c0*/  FSEL R7, R17, R7, P2 ;  /* 0x0000000711077208 */ /* 0x000fe40001000000 */
[C---:B------:R-:W-:Y:S01]  /*16d0*/  ISETP.GT.AND P1, PT, R4.reuse, 0x40, PT ;  /* 0x000000400400780c */ /* 0x040fe20003f24270 */
[----:B------:R-:W-:Y:S01]  /*16e0*/  IMAD.MOV.U32 R2, RZ, RZ, R6 ;  /* 0x000000ffff027224 */ /* 0x000fe200078e0006 */
[----:B------:R-:W-:Y:S01]  /*16f0*/  ISETP.GT.AND P2, PT, R4, 0x60, PT ;  /* 0x000000600400780c */ /* 0x000fe20003f44270 */
[----:B------:R-:W-:-:S06]  /*1700*/  IMAD.MOV.U32 R3, RZ, RZ, R7 ;  /* 0x000000ffff037224 */ /* 0x000fcc00078e0007 */
[----:B------:R-:W-:-:S06]  /*1710*/  DSETP.GEU.AND P3, PT, R2, R18, PT ;  /* 0x000000120200722a */ /* 0x000fcc0003f6e000 */
[----:B------:R-:W-:Y:S02]  /*1720*/  @P1 FSEL R6, R18, R6, !P3 ;  /* 0x0000000612061208 */ /* 0x000fe40005800000 */
[----:B------:R-:W-:Y:S02]  /*1730*/  @P1 FSEL R7, R19, R7, !P3 ;  /* 0x0000000713071208 */ /* 0x000fe40005800000 */
[----:B------:R-:W-:Y:S01]  /*1740*/  ISETP.GT.AND P1, PT, R4, 0x80, PT ;  /* 0x000000800400780c */ /* 0x000fe20003f24270 */
[----:B------:R-:W-:Y:S02]  /*1750*/  IMAD.MOV.U32 R2, RZ, RZ, R6 ;  /* 0x000000ffff027224 */ /* 0x000fe400078e0006 */
[----:B------:R-:W-:-:S06]  /*1760*/  IMAD.MOV.U32 R3, RZ, RZ, R7 ;  /* 0x000000ffff037224 */ /* 0x000fcc00078e0007 */
[----:B-1----:R-:W-:Y:S01]  /*1770*/  DSETP.GEU.AND P3, PT, R2, R12, PT ;  /* 0x0000000c0200722a */ /* 0x002fe20003f6e000 */
[----:B------:R-:W0:Y:S05]  /*1780*/  LDS.64 R2, [UR4+0x40] ;  /* 0x00004004ff027984 */ /* 0x000e2a0008000a00 */
[----:B------:R-:W-:Y:S02]  /*1790*/  @P2 FSEL R6, R12, R6, !P3 ;  /* 0x000000060c062208 */ /* 0x000fe40005800000 */
[----:B------:R-:W-:Y:S02]  /*17a0*/  @P2 FSEL R7, R13, R7, !P3 ;  /* 0x000000070d072208 */ /* 0x000fe40005800000 */
[----:B------:R-:W-:-:S04]  /*17b0*/  ISETP.GT.AND P2, PT, R4, 0xa0, PT ;  /* 0x000000a00400780c */ /* 0x000fc80003f44270 */
[----:B------:R-:W-:-:S06]  /*17c0*/  DSETP.GEU.AND P3, PT, R6, R14, PT ;  /* 0x0000000e0600722a */ /* 0x000fcc0003f6e000 */
[----:B------:R-:W-:Y:S02]  /*17d0*/  @P1 FSEL R6, R14, R6, !P3 ;  /* 0x000000060e061208 */ /* 0x000fe40005800000 */
[----:B------:R-:W-:Y:S02]  /*17e0*/  @P1 FSEL R7, R15, R7, !P3 ;  /* 0x000000070f071208 */ /* 0x000fe40005800000 */
[----:B------:R-:W-:-:S04]  /*17f0*/  ISETP.GT.AND P1, PT, R4, 0xc0, PT ;  /* 0x000000c00400780c */ /* 0x000fc80003f24270 */
[----:B--2---:R-:W-:-:S06]  /*1800*/  DSETP.GEU.AND P3, PT, R6, R8, PT ;  /* 0x000000080600722a */ /* 0x004fcc0003f6e000 */
[----:B------:R-:W-:Y:S02]  /*1810*/  @P2 FSEL R6, R8, R6, !P3 ;  /* 0x0000000608062208 */ /* 0x000fe40005800000 */
[----:B------:R-:W-:Y:S02]  /*1820*/  @P2 FSEL R7, R9, R7, !P3 ;  /* 0x0000000709072208 */ /* 0x000fe40005800000 */
[----:B------:R-:W-:-:S04]  /*1830*/  ISETP.GT.AND P2, PT, R4, 0xe0, PT ;  /* 0x000000e00400780c */ /* 0x000fc80003f44270 */
[----:B------:R-:W-:-:S06]  /*1840*/  DSETP.GEU.AND P3, PT, R6, R10, PT ;  /* 0x0000000a0600722a */ /* 0x000fcc0003f6e000 */
[----:B------:R-:W-:Y:S02]  /*1850*/  @P1 FSEL R6, R10, R6, !P3 ;  /* 0x000000060a061208 */ /* 0x000fe40005800000 */
[----:B------:R-:W-:-:S03]  /*1860*/  @P1 FSEL R7, R11, R7, !P3 ;  /* 0x000000070b071208 */ /* 0x000fc60005800000 */
[----:B------:R-:W-:Y:S02]  /*1870*/  IMAD.MOV.U32 R4, RZ, RZ, R6 ;  /* 0x000000ffff047224 */ /* 0x000fe400078e0006 */
[----:B------:R-:W-:-:S06]  /*1880*/  IMAD.MOV.U32 R5, RZ, RZ, R7 ;  /* 0x000000ffff057224 */ /* 0x000fcc00078e0007 */
[----:B0-----:R-:W-:-:S06]  /*1890*/  DSETP.GEU.AND P1, PT, R4, R2, PT ;  /* 0x000000020400722a */ /* 0x001fcc0003f2e000 */
[----:B------:R-:W-:Y:S02]  /*18a0*/  @P2 FSEL R6, R2, R6, !P1 ;  /* 0x0000000602062208 */ /* 0x000fe40004800000 */
[----:B------:R-:W-:Y:S01]  /*18b0*/  @P2 FSEL R7, R3, R7, !P1 ;  /* 0x0000000703072208 */ /* 0x000fe20004800000 */
[----:B------:R-:W-:Y:S06]  /*18c0*/  BRA `(.L_x_17) ;  /* 0x0000004000d07947 */ /* 0x000fec0003800000 */
.L_x_3:
[----:B------:R-:W0:Y:S01]  /*18d0*/  S2R R0, SR_TID.X ;  /* 0x0000000000007919 */ /* 0x000e220000002100 */
[----:B------:R-:W1:Y:S02]  /*18e0*/  LDCU.64 UR4, c[0x0][0x380] ;  /* 0x00007000ff0477ac */ /* 0x000e640008000a00 */
[----:B-1----:R-:W-:Y:S02]  /*18f0*/  IMAD.U32 R2, RZ, RZ, UR4 ;  /* 0x00000004ff027e24 */ /* 0x002fe4000f8e00ff */
[----:B------:R-:W-:Y:S02]  /*1900*/  IMAD.U32 R3, RZ, RZ, UR5 ;  /* 0x00000005ff037e24 */ /* 0x000fe4000f8e00ff */
[----:B0-----:R-:W-:-:S04]  /*1910*/  IMAD.SHL.U32 R5, R0, 0x4, RZ ;  /* 0x0000000400057824 */ /* 0x001fc800078e00ff */
[----:B------:R-:W-:-:S05]  /*1920*/  IMAD.WIDE.U32 R6, R5, 0x8, R2 ;  /* 0x0000000805067825 */ /* 0x000fca00078e0002 */
[----:B------:R-:W2:Y:S04]  /*1930*/  LDG.E.128.CONSTANT R20, desc[UR6][R6.64] ;  /* 0x0000000606147981 */ /* 0x000ea8000c1e9d00 */
[----:B------:R-:W3:Y:S04]  /*1940*/  LDG.E.128.CONSTANT R12, desc[UR6][R6.64+0x10] ;  /* 0x00001006060c7981 */ /* 0x000ee8000c1e9d00 */
[----:B------:R-:W4:Y:S04]  /*1950*/  LDG.E.128.CONSTANT R8, desc[UR6][R6.64+0x2000] ;  /* 0x0020000606087981 */ /* 0x000f28000c1e9d00 */
[----:B------:R0:W5:Y:S01]  /*1960*/  LDG.E.128.CONSTANT R16, desc[UR6][R6.64+0x2010] ;  /* 0x0020100606107981 */ /* 0x000162000c1e9d00 */
[----:B------:R-:W-:Y:S01]  /*1970*/  ISETP.GE.U32.AND P1, PT, R4, 0x1000, PT ;  /* 0x000010000400780c */ /* 0x000fe20003f26070 */
[----:B------:R-:W-:Y:S01]  /*1980*/  UMOV UR4, 0x800 ;  /* 0x0000080000047882 */ /* 0x000fe20000000000 */
[----:B--2---:R-:W-:-:S06]  /*1990*/  DSETP.GEU.AND P0, PT, R20, R22, PT ;  /* 0x000000161400722a */ /* 0x004fcc0003f0e000 */
[----:B------:R-:W-:Y:S02]  /*19a0*/  FSEL R20, R22, R20, !P0 ;  /* 0x0000001416147208 */ /* 0x000fe40004000000 */
[----:B------:R-:W-:-:S06]  /*19b0*/  FSEL R21, R23, R21, !P0 ;  /* 0x0000001517157208 */ /* 0x000fcc0004000000 */
[----:B---3--:R-:W-:-:S06]  /*19c0*/  DSETP.GEU.AND P0, PT, R20, R12, PT ;  /* 0x0000000c1400722a */ /* 0x008fcc0003f0e000 */
[----:B------:R-:W-:Y:S02]  /*19d0*/  FSEL R12, R12, R20, !P0 ;  /* 0x000000140c0c7208 */ /* 0x000fe40004000000 */
[----:B------:R-:W-:-:S06]  /*19e0*/  FSEL R13, R13, R21, !P0 ;  /* 0x000000150d0d7208 */ /* 0x000fcc0004000000 */
[----:B------:R-:W-:-:S06]  /*19f0*/  DSETP.GEU.AND P0, PT, R12, R14, PT ;  /* 0x0000000e0c00722a */ /* 0x000fcc0003f0e000 */
[----:B------:R-:W-:Y:S02]  /*1a00*/  FSEL R12, R14, R12, !P0 ;  /* 0x0000000c0e0c7208 */ /* 0x000fe40004000000 */
[----:B------:R-:W-:-:S06]  /*1a10*/  FSEL R13, R15, R13, !P0 ;  /* 0x0000000d0f0d7208 */ /* 0x000fcc0004000000 */
[----:B----4-:R-:W-:-:S06]  /*1a20*/  DSETP.GEU.AND P0, PT, R12, R8, PT ;  /* 0x000000080c00722a */ /* 0x010fcc0003f0e000 */
[----:B0-----:R-:W-:Y:S02]  /*1a30*/  FSEL R6, R8, R12, !P0 ;  /* 0x0000000c08067208 */ /* 0x001fe40004000000 */
[----:B------:R-:W-:-:S06]  /*1a40*/  FSEL R7, R9, R13, !P0 ;  /* 0x0000000d09077208 */ /* 0x000fcc0004000000 */
[----:B------:R-:W-:-:S06]  /*1a50*/  DSETP.GEU.AND P0, PT, R6, R10, PT ;  /* 0x0000000a0600722a */ /* 0x000fcc0003f0e000 */
[----:B------:R-:W-:Y:S02]  /*1a60*/  FSEL R6, R10, R6, !P0 ;  /* 0x000000060a067208 */ /* 0x000fe40004000000 */
[----:B------:R-:W-:-:S06]  /*1a70*/  FSEL R7, R11, R7, !P0 ;  /* 0x000000070b077208 */ /* 0x000fcc0004000000 */
[----:B-----5:R-:W-:-:S06]  /*1a80*/  DSETP.GEU.AND P0, PT, R6, R16, PT ;  /* 0x000000100600722a */ /* 0x020fcc0003f0e000 */
[----:B------:R-:W-:Y:S02]  /*1a90*/  FSEL R6, R16, R6, !P0 ;  /* 0x0000000610067208 */ /* 0x000fe40004000000 */
[----:B------:R-:W-:-:S06]  /*1aa0*/  FSEL R7, R17, R7, !P0 ;  /* 0x0000000711077208 */ /* 0x000fcc0004000000 */
[----:B------:R-:W-:-:S06]  /*1ab0*/  DSETP.GEU.AND P0, PT, R6, R18, PT ;  /* 0x000000120600722a */ /* 0x000fcc0003f0e000 */
[----:B------:R-:W-:Y:S02]  /*1ac0*/  FSEL R6, R18, R6, !P0 ;  /* 0x0000000612067208 */ /* 0x000fe40004000000 */
[----:B------:R-:W-:Y:S01]  /*1ad0*/  FSEL R7, R19, R7, !P0 ;  /* 0x0000000713077208 */ /* 0x000fe20004000000 */
[----:B------:R-:W-:Y:S06]  /*1ae0*/  @!P1 BRA `(.L_x_18) ;  /* 0x0000000000a49947 */ /* 0x000fec0003800000 */
[----:B------:R-:W0:Y:S01]  /*1af0*/  LDC R24, c[0x0][0x390] ;  /* 0x0000e400ff187b82 */ /* 0x000e220000000800 */
[----:B------:R-:W-:Y:S01]  /*1b00*/  VIADD R25, R4, 0xfffff800 ;  /* 0xfffff80004197836 */ /* 0x000fe20000000000 */
[----:B------:R-:W-:-:S06]  /*1b10*/  UMOV UR4, 0x800 ;  /* 0x0000080000047882 */ /* 0x000fcc0000000000 */
[----:B------:R-:W1:Y:S02]  /*1b20*/  LDC.64 R2, c[0x0][0x380] ;  /* 0x0000e000ff027b82 */ /* 0x000e640000000a00 */
.L_x_20:
[----:B------:R-:W-:-:S04]  /*1b30*/  VIADD R27, R5, UR4 ;  /* 0x00000004051b7c36 */ /* 0x000fc80008000000 */
[----:B-1----:R-:W-:-:S05]  /*1b40*/  IMAD.WIDE.U32 R26, R27, 0x8, R2 ;  /* 0x000000081b1a7825 */ /* 0x002fca00078e0002 */
[----:B------:R-:W2:Y:S04]  /*1b50*/  LDG.E.128.CONSTANT R12, desc[UR6][R26.64] ;  /* 0x000000061a0c7981 */ /* 0x000ea8000c1e9d00 */
[----:B------:R-:W3:Y:S04]  /*1b60*/  LDG.E.128.CONSTANT R16, desc[UR6][R26.64+0x10] ;  /* 0x000010061a107981 */ /* 0x000ee8000c1e9d00 */
[----:B------:R-:W4:Y:S04]  /*1b70*/  LDG.E.128.CONSTANT R20, desc[UR6][R26.64+0x2000] ;  /* 0x002000061a147981 */ /* 0x000f28000c1e9d00 */
[----:B------:R-:W5:Y:S01]  /*1b80*/  LDG.E.128.CONSTANT R8, desc[UR6][R26.64+0x2010] ;  /* 0x002010061a087981 */ /* 0x000f62000c1e9d00 */
[----:B0-----:R-:W-:Y:S01]  /*1b90*/  IMAD.MOV.U32 R4, RZ, RZ, R24 ;  /* 0x000000ffff047224 */ /* 0x001fe200078e0018 */
[----:B--2---:R-:W-:-:S06]  /*1ba0*/  DSETP.GEU.AND P0, PT, R6, R12, PT ;  /* 0x0000000c0600722a */ /* 0x004fcc0003f0e000 */
[----:B------:R-:W-:Y:S02]  /*1bb0*/  FSEL R6, R12, R6, !P0 ;  /* 0x000000060c067208 */ /* 0x000fe40004000000 */
[----:B------:R-:W-:-:S06]  /*1bc0*/  FSEL R7, R13, R7, !P0 ;  /* 0x000000070d077208 */ /* 0x000fcc0004000000 */
[----:B------:R-:W-:-:S06]  /*1bd0*/  DSETP.GEU.AND P0, PT, R6, R14, PT ;  /* 0x0000000e0600722a */ /* 0x000fcc0003f0e000 */
        /* <DEDUP_REMOVED lines=14> */
[----:B-----5:R-:W-:-:S06]  /*1cc0*/  DSETP.GEU.AND P0, PT, R6, R8, PT ;  /* 0x000000080600722a */ /* 0x020fcc0003f0e000 */
[----:B------:R-:W-:Y:S01]  /*1cd0*/  FSEL R6, R8, R6, !P0 ;  /* 0x0000000608067208 */ /* 0x000fe20004000000 */
[----:B------:R-:W-:Y:S01]  /*1ce0*/  VIADD R8, R4, -UR4 ;  /* 0x8000000404087c36 */ /* 0x000fe20008000000 */
[----:B------:R-:W-:-:S04]  /*1cf0*/  FSEL R7, R9, R7, !P0 ;  /* 0x0000000709077208 */ /* 0x000fc80004000000 */
[----:B------:R-:W-:Y:S02]  /*1d00*/  ISETP.GE.AND P1, PT, R8, 0x800, PT ;  /* 0x000008000800780c */ /* 0x000fe40003f26270 */
[----:B------:R-:W-:-:S06]  /*1d10*/  DSETP.GEU.AND P0, PT, R6, R10, PT ;  /* 0x0000000a0600722a */ /* 0x000fcc0003f0e000 */
[----:B------:R-:W-:Y:S02]  /*1d20*/  FSEL R6, R10, R6, !P0 ;  /* 0x000000060a067208 */ /* 0x000fe40004000000 */
[----:B------:R-:W-:-:S03]  /*1d30*/  FSEL R7, R11, R7, !P0 ;  /* 0x000000070b077208 */ /* 0x000fc60004000000 */
[----:B------:R-:W-:Y:S05]  /*1d40*/  @!P1 BRA `(.L_x_19) ;  /* 0x0000000c00009947 */ /* 0x000fea0003800000 */
[----:B------:R-:W-:-:S06]  /*1d50*/  UIADD3 UR4, UPT, UPT, UR4, 0x800, URZ ;  /* 0x0000080004047890 */ /* 0x000fcc000fffe0ff */
[----:B------:R-:W-:-:S13]  /*1d60*/  ISETP.LT.AND P0, PT, R25, UR4, PT ;  /* 0x0000000419007c0c */ /* 0x000fda000bf01270 */
[----:B------:R-:W-:Y:S05]  /*1d70*/  @!P0 BRA `(.L_x_20) ;  /* 0xfffffffc006c8947 */ /* 0x000fea000383ffff */
.L_x_18:
[----:B------:R-:W-:-:S13]  /*1d80*/  ISETP.LE.AND P0, PT, R4, UR4, PT ;  /* 0x0000000404007c0c */ /* 0x000fda000bf03270 */
[----:B------:R-:W-:Y:S05]  /*1d90*/  @P0 BRA `(.L_x_19) ;  /* 0x0000000800ec0947 */ /* 0x000fea0003800000 */
[----:B------:R-:W-:Y:S01]  /*1da0*/  VIADD R41, R4, -UR4 ;  /* 0x8000000404297c36 */ /* 0x000fe20008000000 */
[----:B------:R-:W-:Y:S04]  /*1db0*/  BSSY.RECONVERGENT B1, `(.L_x_19) ;  /* 0x00000b9000017945 */ /* 0x000fe80003800200 */
[----:B------:R-:W-:-:S13]  /*1dc0*/  ISETP.GE.AND P0, PT, R0, R41, PT ;  /* 0x000000290000720c */ /* 0x000fda0003f06270 */
[----:B------:R-:W-:Y:S05]  /*1dd0*/  @P0 BRA `(.L_x_21) ;  /* 0x0000000800d80947 */ /* 0x000fea0003800000 */
[----:B------:R-:W-:Y:S01]  /*1de0*/  LOP3.LUT R5, RZ, R0, RZ, 0x33, !PT ;  /* 0x00000000ff057212 */ /* 0x000fe200078e33ff */
[----:B------:R-:W-:Y:S01]  /*1df0*/  BSSY.RECONVERGENT B2, `(.L_x_22) ;  /* 0x0000016000027945 */ /* 0x000fe20003800200 */
[----:B------:R-:W-:Y:S02]  /*1e00*/  IMAD.MOV.U32 R40, RZ, RZ, R0 ;  /* 0x000000ffff287224 */ /* 0x000fe400078e0000 */
[----:B------:R-:W-:-:S04]  /*1e10*/  IADD3 R4, PT, PT, R4, -UR4, R5 ;  /* 0x8000000404047c10 */ /* 0x000fc8000fffe005 */
[C---:B------:R-:W-:Y:S02]  /*1e20*/  LOP3.LUT R5, R4.reuse, 0x300, RZ, 0xc0, !PT ;  /* 0x0000030004057812 */ /* 0x040fe400078ec0ff */
[----:B------:R-:W-:Y:S02]  /*1e30*/  ISETP.GE.U32.AND P2, PT, R4, 0x300, PT ;  /* 0x000003000400780c */ /* 0x000fe40003f46070 */
[----:B------:R-:W-:-:S13]  /*1e40*/  ISETP.NE.AND P0, PT, R5, 0x300, PT ;  /* 0x000003000500780c */ /* 0x000fda0003f05270 */
[----:B------:R-:W-:Y:S05]  /*1e50*/  @!P0 BRA `(.L_x_23) ;  /* 0x00000000003c8947 */ /* 0x000fea0003800000 */
[----:B------:R-:W-:Y:S01]  /*1e60*/  LEA.HI R4, R4, 0x1, RZ, 0x18 ;  /* 0x0000000104047811 */ /* 0x000fe200078fc0ff */
[----:B------:R-:W-:Y:S02]  /*1e70*/  VIADD R9, R0, UR4 ;  /* 0x0000000400097c36 */ /* 0x000fe40008000000 */
[----:B------:R-:W-:Y:S01]  /*1e80*/  IMAD.MOV.U32 R40, RZ, RZ, R0 ;  /* 0x000000ffff287224 */ /* 0x000fe200078e0000 */
[----:B------:R-:W-:-:S05]  /*1e90*/  LOP3.LUT R4, R4, 0x3, RZ, 0xc0, !PT ;  /* 0x0000000304047812 */ /* 0x000fca00078ec0ff */
[----:B------:R-:W-:-:S07]  /*1ea0*/  IMAD.MOV R8, RZ, RZ, -R4 ;  /* 0x000000ffff087224 */ /* 0x000fce00078e0a04 */
.L_x_24:
[----:B------:R-:W-:-:S06]  /*1eb0*/  IMAD.WIDE.U32 R4, R9, 0x8, R2 ;  /* 0x0000000809047825 */ /* 0x000fcc00078e0002 */
[----:B------:R-:W2:Y:S01]  /*1ec0*/  LDG.E.64.CONSTANT R4, desc[UR6][R4.64] ;  /* 0x0000000604047981 */ /* 0x000ea2000c1e9b00 */
[----:B------:R-:W-:Y:S02]  /*1ed0*/  VIADD R8, R8, 0x1 ;  /* 0x0000000108087836 */ /* 0x000fe40000000000 */
[----:B------:R-:W-:Y:S02]  /*1ee0*/  VIADD R40, R40, 0x100 ;  /* 0x0000010028287836 */ /* 0x000fe40000000000 */
[----:B------:R-:W-:Y:S01]  /*1ef0*/  VIADD R9, R9, 0x100 ;  /* 0x0000010009097836 */ /* 0x000fe20000000000 */
[----:B------:R-:W-:Y:S01]  /*1f00*/  ISETP.NE.AND P1, PT, R8, RZ, PT ;  /* 0x000000ff0800720c */ /* 0x000fe20003f25270 */
[----:B--2---:R-:W-:-:S06]  /*1f10*/  DSETP.GEU.AND P0, PT, R6, R4, PT ;  /* 0x000000040600722a */ /* 0x004fcc0003f0e000 */
[----:B------:R-:W-:Y:S02]  /*1f20*/  FSEL R6, R4, R6, !P0 ;  /* 0x0000000604067208 */ /* 0x000fe40004000000 */
[----:B------:R-:W-:-:S04]  /*1f30*/  FSEL R7, R5, R7, !P0 ;  /* 0x0000000705077208 */ /* 0x000fc80004000000 */
[----:B------:R-:W-:Y:S05]  /*1f40*/  @P1 BRA `(.L_x_24) ;  /* 0xfffffffc00d81947 */ /* 0x000fea000383ffff */
.L_x_23:
[----:B------:R-:W-:Y:S05]  /*1f50*/  BSYNC.RECONVERGENT B2 ;  /* 0x0000000000027941 */ /* 0x000fea0003800200 */
.L_x_22:
[----:B------:R-:W-:Y:S05]  /*1f60*/  @!P2 BRA `(.L_x_21) ;  /* 0x000000080074a947 */ /* 0x000fea0003800000 */
[----:B------:R-:W0:Y:S01]  /*1f70*/  LDCU.64 UR8, c[0x0][0x380] ;  /* 0x00007000ff0877ac */ /* 0x000e220008000a00 */
[----:B------:R-:W-:Y:S01]  /*1f80*/  IMAD.IADD R9, R41, 0x1, -R40 ;  /* 0x0000000129097824 */ /* 0x000fe200078e0a28 */
[C---:B------:R-:W-:Y:S01]  /*1f90*/  IADD3 R5, P0, PT, R40.reuse, UR4, RZ ;  /* 0x0000000428057c10 */ /* 0x040fe2000ff1e0ff */
[----:B------:R-:W-:Y:S01]  /*1fa0*/  BSSY.RECONVERGENT B2, `(.L_x_25) ;  /* 0x0000059000027945 */ /* 0x000fe20003800200 */
[----:B------:R-:W-:Y:S02]  /*1fb0*/  VIADD R43, R40, UR4 ;  /* 0x00000004282b7c36 */ /* 0x000fe40008000000 */
[----:B------:R-:W-:Y:S01]  /*1fc0*/  ISETP.GT.AND P1, PT, R9, 0xc00, PT ;  /* 0x00000c000900780c */ /* 0x000fe20003f24270 */
[----:B------:R-:W-:Y:S01]  /*1fd0*/  IMAD.X R8, RZ, RZ, RZ, P0 ;  /* 0x000000ffff087224 */ /* 0x000fe200000e06ff */
[----:B0-----:R-:W-:-:S04]  /*1fe0*/  LEA R4, P0, R5, UR8, 0x3 ;  /* 0x0000000805047c11 */ /* 0x001fc8000f8018ff */
[----:B------:R-:W-:Y:S02]  /*1ff0*/  LEA.HI.X R5, R5, UR9, R8, 0x3, P0 ;  /* 0x0000000905057c11 */ /* 0x000fe400080f1c08 */
[----:B------:R-:W-:-:S05]  /*2000*/  IADD3 R4, P0, PT, R4, 0x1000, RZ ;  /* 0x0000100004047810 */ /* 0x000fca0007f1e0ff */
[----:B------:R-:W-:Y:S01]  /*2010*/  IMAD.X R5, RZ, RZ, R5, P0 ;  /* 0x000000ffff057224 */ /* 0x000fe200000e0605 */
[----:B------:R-:W-:Y:S01]  /*2020*/  PLOP3.LUT P0, PT, PT, PT, PT, 0x80, 0x8 ;  /* 0x000000000008781c */ /* 0x000fe20003f0f070 */
[----:B------:R-:W-:-:S12]  /*2030*/  @!P1 BRA `(.L_x_26) ;  /* 0x00000004003c9947 */ /* 0x000fd80003800000 */
[----:B------:R-:W-:Y:S01]  /*2040*/  PLOP3.LUT P0, PT, PT, PT, PT, 0x8, 0x80 ;  /* 0x000000000080781c */ /* 0x000fe20003f0e170 */
[----:B------:R-:W-:-:S12]  /*2050*/  VIADD R45, R41, 0xfffff400 ;  /* 0xfffff400292d7836 */ /* 0x000fd80000000000 */
.L_x_27:
[C---:B------:R-:W-:Y:S01]  /*2060*/  IMAD.WIDE.U32 R38, R43.reuse, 0x8, R2 ;  /* 0x000000082b267825 */ /* 0x040fe200078e0002 */
[----:B------:R-:W2:Y:S04]  /*2070*/  LDG.E.64.CONSTANT R8, desc[UR6][R4.64+-0x800] ;  /* 0xfff8000604087981 */ /* 0x000ea8000c1e9b00 */
[----:B------:R-:W3:Y:S04]  /*2080*/  LDG.E.64.CONSTANT R10, desc[UR6][R4.64] ;  /* 0x00000006040a7981 */ /* 0x000ee8000c1e9b00 */
[----:B------:R-:W4:Y:S01]  /*2090*/  LDG.E.64.CONSTANT R38, desc[UR6][R38.64] ;  /* 0x0000000626267981 */ /* 0x000f22000c1e9b00 */
[----:B------:R-:W-:-:S03]  /*20a0*/  VIADD R15, R43, 0x400 ;  /* 0x000004002b0f7836 */ /* 0x000fc60000000000 */
[----:B------:R-:W5:Y:S01]  /*20b0*/  LDG.E.64.CONSTANT R12, desc[UR6][R4.64+0x800] ;  /* 0x00080006040c7981 */ /* 0x000f62000c1e9b00 */
[----:B------:R-:W-:-:S03]  /*20c0*/  IMAD.WIDE.U32 R14, R15, 0x8, R2 ;  /* 0x000000080f0e7825 */ /* 0x000fc600078e0002 */
[----:B------:R-:W5:Y:S04]  /*20d0*/  LDG.E.64.CONSTANT R16, desc[UR6][R4.64+0x1800] ;  /* 0x0018000604107981 */ /* 0x000f68000c1e9b00 */
[----:B------:R-:W5:Y:S04]  /*20e0*/  LDG.E.64.CONSTANT R14, desc[UR6][R14.64] ;  /* 0x000000060e0e7981 */ /* 0x000f68000c1e9b00 */
[----:B------:R-:W5:Y:S01]  /*20f0*/  LDG.E.64.CONSTANT R18, desc[UR6][R4.64+0x2000] ;  /* 0x0020000604127981 */ /* 0x000f62000c1e9b00 */
        /* <DEDUP_REMOVED lines=11> */
[----:B------:R-:W5:Y:S04]  /*21b0*/  LDG.E.64.CONSTANT R34, desc[UR6][R4.64+0x6000] ;  /* 0x0060000604227981 */ /* 0x000f68000c1e9b00 */
[----:B------:R0:W5:Y:S01]  /*21c0*/  LDG.E.64.CONSTANT R36, desc[UR6][R4.64+0x6800] ;  /* 0x0068000604247981 */ /* 0x000162000c1e9b00 */
[----:B------:R-:W-:-:S05]  /*21d0*/  VIADD R40, R40, 0x1000 ;  /* 0x0000100028287836 */ /* 0x000fca0000000000 */
[----:B------:R-:W-:Y:S02]  /*21e0*/  ISETP.GE.AND P2, PT, R40, R45, PT ;  /* 0x0000002d2800720c */ /* 0x000fe40003f46270 */
[----:B0-----:R-:W-:Y:S01]  /*21f0*/  IADD3 R4, P3, PT, R4, 0x8000, RZ ;  /* 0x0000800004047810 */ /* 0x001fe20007f7e0ff */
[----:B------:R-:W-:-:S04]  /*2200*/  VIADD R43, R43, 0x1000 ;  /* 0x000010002b2b7836 */ /* 0x000fc80000000000 */
[----:B------:R-:W-:Y:S01]  /*2210*/  IMAD.X R5, RZ, RZ, R5, P3 ;  /* 0x000000ffff057224 */ /* 0x000fe200018e0605 */
[----:B----4-:R-:W-:-:S06]  /*2220*/  DSETP.GEU.AND P1, PT, R6, R38, PT ;  /* 0x000000260600722a */ /* 0x010fcc0003f2e000 */
[----:B------:R-:W-:Y:S02]  /*2230*/  FSEL R6, R38, R6, !P1 ;  /* 0x0000000626067208 */ /* 0x000fe40004800000 */
[----:B------:R-:W-:-:S06]  /*2240*/  FSEL R7, R39, R7, !P1 ;  /* 0x0000000727077208 */ /* 0x000fcc0004800000 */
[----:B--2---:R-:W-:-:S06]  /*2250*/  DSETP.GEU.AND P1, PT, R6, R8, PT ;  /* 0x000000080600722a */ /* 0x004fcc0003f2e000 */
[----:B------:R-:W-:Y:S02]  /*2260*/  FSEL R6, R8, R6, !P1 ;  /* 0x0000000608067208 */ /* 0x000fe40004800000 */
[----:B------:R-:W-:-:S06]  /*2270*/  FSEL R7, R9, R7, !P1 ;  /* 0x0000000709077208 */ /* 0x000fcc0004800000 */
[----:B---3--:R-:W-:-:S06]  /*2280*/  DSETP.GEU.AND P1, PT, R6, R10, PT ;  /* 0x0000000a0600722a */ /* 0x008fcc0003f2e000 */
[----:B------:R-:W-:Y:S02]  /*2290*/  FSEL R6, R10, R6, !P1 ;  /* 0x000000060a067208 */ /* 0x000fe40004800000 */
[----:B------:R-:W-:-:S06]  /*22a0*/  FSEL R7, R11, R7, !P1 ;  /* 0x000000070b077208 */ /* 0x000fcc0004800000 */
[----:B-----5:R-:W-:-:S06]  /*22b0*/  DSETP.GEU.AND P1, PT, R6, R12, PT ;  /* 0x0000000c0600722a */ /* 0x020fcc0003f2e000 */
        /* <DEDUP_REMOVED lines=39> */
.L_x_26:
[----:B------:R-:W-:Y:S05]  /*2530*/  BSYNC.RECONVERGENT B2 ;  /* 0x0000000000027941 */ /* 0x000fea0003800200 */
.L_x_25:
[----:B------:R-:W-:Y:S01]  /*2540*/  IMAD.IADD R8, R41, 0x1, -R40 ;  /* 0x0000000129087824 */ /* 0x000fe200078e0a28 */
[----:B------:R-:W-:Y:S04]  /*2550*/  BSSY.RECONVERGENT B2, `(.L_x_28) ;  /* 0x000002b000027945 */ /* 0x000fe80003800200 */
[----:B------:R-:W-:-:S13]  /*2560*/  ISETP.GT.AND P1, PT, R8, 0x400, PT ;  /* 0x000004000800780c */ /* 0x000fda0003f24270 */
[----:B------:R-:W-:Y:S05]  /*2570*/  @!P1 BRA `(.L_x_29) ;  /* 0x0000000000a09947 */ /* 0x000fea0003800000 */
        /* <DEDUP_REMOVED lines=9> */
[----:B------:R-:W5:Y:S04]  /*2610*/  LDG.E.64.CONSTANT R22, desc[UR6][R4.64+0x2000] ;  /* 0x0020000604167981 */ /* 0x000f68000c1e9b00 */
[----:B------:R0:W5:Y:S01]  /*2620*/  LDG.E.64.CONSTANT R8, desc[UR6][R4.64+0x2800] ;  /* 0x0028000604087981 */ /* 0x000162000c1e9b00 */
[----:B------:R-:W-:-:S02]  /*2630*/  VIADD R40, R40, 0x800 ;  /* 0x0000080028287836 */ /* 0x000fc40000000000 */
[----:B------:R-:W-:Y:S01]  /*2640*/  VIADD R43, R43, 0x800 ;  /* 0x000008002b2b7836 */ /* 0x000fe20000000000 */
[----:B0-----:R-:W-:-:S05]  /*2650*/  IADD3 R4, P2, PT, R4, 0x4000, RZ ;  /* 0x0000400004047810 */ /* 0x001fca0007f5e0ff */
        /* <DEDUP_REMOVED lines=22> */
[----:B------:R-:W-:Y:S01]  /*27c0*/  DSETP.GEU.AND P1, PT, R6, R8, PT ;  /* 0x000000080600722a */ /* 0x000fe20003f2e000 */
[----:B------:R-:W-:-:S05]  /*27d0*/  PLOP3.LUT P0, PT, PT, PT, PT, 0x8, 0x80 ;  /* 0x000000000080781c */ /* 0x000fca0003f0e170 */
[----:B------:R-:W-:Y:S02]  /*27e0*/  FSEL R6, R8, R6, !P1 ;  /* 0x0000000608067208 */ /* 0x000fe40004800000 */
[----:B------:R-:W-:-:S07]  /*27f0*/  FSEL R7, R9, R7, !P1 ;  /* 0x0000000709077208 */ /* 0x000fce0004800000 */
.L_x_29:
[----:B------:R-:W-:Y:S05]  /*2800*/  BSYNC.RECONVERGENT B2 ;  /* 0x0000000000027941 */ /* 0x000fea0003800200 */
.L_x_28:
[----:B------:R-:W-:-:S13]  /*2810*/  ISETP.LT.OR P0, PT, R40, R41, P0 ;  /* 0x000000292800720c */ /* 0x000fda0000701670 */
[----:B------:R-:W-:Y:S05]  /*2820*/  @!P0 BRA `(.L_x_21) ;  /* 0x0000000000448947 */ /* 0x000fea0003800000 */
[----:B------:R-:W-:Y:S01]  /*2830*/  IMAD.WIDE.U32 R2, R43, 0x8, R2 ;  /* 0x000000082b027825 */ /* 0x000fe200078e0002 */
[----:B------:R-:W2:Y:S04]  /*2840*/  LDG.E.64.CONSTANT R8, desc[UR6][R4.64+-0x800] ;  /* 0xfff8000604087981 */ /* 0x000ea8000c1e9b00 */
[----:B------:R-:W3:Y:S04]  /*2850*/  LDG.E.64.CONSTANT R10, desc[UR6][R4.64] ;  /* 0x00000006040a7981 */ /* 0x000ee8000c1e9b00 */
[----:B------:R-:W4:Y:S04]  /*2860*/  LDG.E.64.CONSTANT R2, desc[UR6][R2.64] ;  /* 0x0000000602027981 */ /* 0x000f28000c1e9b00 */
[----:B------:R-:W5:Y:S01]  /*2870*/  LDG.E.64.CONSTANT R12, desc[UR6][R4.64+0x800] ;  /* 0x00080006040c7981 */ /* 0x000f62000c1e9b00 */
        /* <DEDUP_REMOVED lines=11> */
[----:B------:R-:W-:-:S07]  /*2930*/  FSEL R7, R13, R3, !P0 ;  /* 0x000000030d077208 */ /* 0x000fce0004000000 */
.L_x_21:
[----:B------:R-:W-:Y:S05]  /*2940*/  BSYNC.RECONVERGENT B1 ;  /* 0x0000000000017941 */ /* 0x000fea0003800200 */
.L_x_19:
[----:B------:R-:W0:Y:S01]  /*2950*/  S2R R10, SR_LANEID ;  /* 0x00000000000a7919 */ /* 0x000e220000000000 */
[----:B------:R-:W-:Y:S04]  /*2960*/  SHFL.DOWN PT, R2, R6, 0x1, 0x1f ;  /* 0x08201f0006027f89 */ /* 0x000fe800000e0000 */
        /* <DEDUP_REMOVED lines=10> */
[----:B------:R-:W-:-:S02]  /*2a10*/  @!P2 MOV R7, 0x400 ;  /* 0x000004000007a802 */ /* 0x000fc40000000f00 */
        /* <DEDUP_REMOVED lines=8> */
[----:B------:R-:W-:Y:S01]  /*2aa0*/  SHFL.DOWN PT, R2, R4, 0x4, 0x1f ;  /* 0x08801f0004027f89 */ /* 0x000fe200000e0000 */
[----:B-1----:R-:W-:-:S03]  /*2ab0*/  @!P2 LEA R7, R8, R7, 0x18 ;  /* 0x000000070807a211 */ /* 0x002fc600078ec0ff */
[----:B------:R-:W0:Y:S02]  /*2ac0*/  SHFL.DOWN PT, R3, R5, 0x4, 0x1f ;  /* 0x08801f0005037f89 */ /* 0x000e2400000e0000 */
[----:B------:R-:W-:Y:S01]  /*2ad0*/  @!P2 IMAD.IADD R9, R6, 0x1, R7 ;  /* 0x000000010609a824 */ /* 0x000fe200078e0207 */
[----:B0-----:R-:W-:-:S06]  /*2ae0*/  DSETP.GEU.AND P0, PT, R4, R2, PT ;  /* 0x000000020400722a */ /* 0x001fcc0003f0e000 */
[----:B------:R-:W-:Y:S02]  /*2af0*/  @!P1 FSEL R4, R2, R4, !P0 ;  /* 0x0000000402049208 */ /* 0x000fe40004000000 */
[----:B------:R-:W-:Y:S02]  /*2b00*/  @!P1 FSEL R5, R3, R5, !P0 ;  /* 0x0000000503059208 */ /* 0x000fe40004000000 */
[----:B------:R-:W-:Y:S01]  /*2b10*/  ISETP.GT.AND P1, PT, R10, 0x17, PT ;  /* 0x000000170a00780c */ /* 0x000fe20003f24270 */
[----:B------:R-:W-:Y:S04]  /*2b20*/  SHFL.DOWN PT, R2, R4, 0x8, 0x1f ;  /* 0x09001f0004027f89 */ /* 0x000fe800000e0000 */
[----:B------:R-:W0:Y:S02]  /*2b30*/  SHFL.DOWN PT, R3, R5, 0x8, 0x1f ;  /* 0x09001f0005037f89 */ /* 0x000e2400000e0000 */
[----:B0-----:R-:W-:-:S06]  /*2b40*/  DSETP.GEU.AND P0, PT, R4, R2, PT ;  /* 0x000000020400722a */ /* 0x001fcc0003f0e000 */
[----:B------:R-:W-:Y:S02]  /*2b50*/  @!P1 FSEL R4, R2, R4, !P0 ;  /* 0x0000000402049208 */ /* 0x000fe40004000000 */
[----:B------:R-:W-:Y:S02]  /*2b60*/  @!P1 FSEL R5, R3, R5, !P0 ;  /* 0x0000000503059208 */ /* 0x000fe40004000000 */
[----:B------:R-:W-:Y:S01]  /*2b70*/  ISETP.GT.AND P1, PT, R10, 0xf, PT ;  /* 0x0000000f0a00780c */ /* 0x000fe20003f24270 */
[----:B------:R-:W-:Y:S04]  /*2b80*/  SHFL.DOWN PT, R2, R4, 0x10, 0x1f ;  /* 0x0a001f0004027f89 */ /* 0x000fe800000e0000 */
[----:B------:R-:W0:Y:S02]  /*2b90*/  SHFL.DOWN PT, R3, R5, 0x10, 0x1f ;  /* 0x0a001f0005037f89 */ /* 0x000e2400000e0000 */
[----:B0-----:R-:W-:-:S06]  /*2ba0*/  DSETP.GEU.AND P0, PT, R4, R2, PT ;  /* 0x000000020400722a */ /* 0x001fcc0003f0e000 */
[----:B------:R-:W-:Y:S02]  /*2bb0*/  FSEL R2, R2, R4, !P0 ;  /* 0x0000000402027208 */ /* 0x000fe40004000000 */
        /* <DEDUP_REMOVED lines=10> */
[----:B--2---:R-:W0:Y:S04]  /*2c60*/  LDS.128 R8, [UR4+0x10] ;  /* 0x00001004ff087984 */ /* 0x004e280008000c00 */
        /* <DEDUP_REMOVED lines=25> */
.L_x_2:
        /* <DEDUP_REMOVED lines=12> */
.L_x_32:
[----:B------:R-:W-:Y:S05]  /*2ec0*/  BSYNC.RECONVERGENT B1 ;  /* 0x0000000000017941 */ /* 0x000fea0003800200 */
.L_x_31:
        /* <DEDUP_REMOVED lines=17> */
.L_x_37:
        /* <DEDUP_REMOVED lines=12> */
.L_x_36:
[----:B------:R-:W-:Y:S05]  /*30a0*/  BSYNC.RECONVERGENT B2 ;  /* 0x0000000000027941 */ /* 0x000fea0003800200 */
.L_x_35:
        /* <DEDUP_REMOVED lines=9> */
.L_x_40:
        /* <DEDUP_REMOVED lines=74> */
.L_x_39:
[----:B------:R-:W-:Y:S05]  /*35e0*/  BSYNC.RECONVERGENT B2 ;  /* 0x0000000000027941 */ /* 0x000fea0003800200 */
.L_x_38:
        /* <DEDUP_REMOVED lines=42> */
.L_x_42:
[----:B------:R-:W-:Y:S05]  /*3890*/  BSYNC.RECONVERGENT B2 ;  /* 0x0000000000027941 */ /* 0x000fea0003800200 */
.L_x_41:
        /* <DEDUP_REMOVED lines=20> */
.L_x_34:
[----:B------:R-:W-:Y:S05]  /*39e0*/  BSYNC.RECONVERGENT B1 ;  /* 0x0000000000017941 */ /* 0x000fea0003800200 */
.L_x_33:
        /* <DEDUP_REMOVED lines=14> */
[----:B------:R-:W-:Y:S01]  /*3ad0*/  IMAD.MOV.U32 R2, RZ, RZ, R9 ;  /* 0x000000ffff027224 */ /* 0x000fe200078e0009 */
[----:B------:R-:W-:Y:S01]  /*3ae0*/  @!P2 MOV R4, 0x400 ;  /* 0x000004000004a802 */ /* 0x000fe20000000f00 */
[----:B------:R-:W-:Y:S01]  /*3af0*/  IMAD.MOV.U32 R3, RZ, RZ, R11 ;  /* 0x000000ffff037224 */ /* 0x000fe200078e000b */
[----:B------:R-:W0:Y:S01]  /*3b00*/  SHFL.DOWN PT, R7, R11, 0x2, 0x1f ;  /* 0x08401f000b077f89 */ /* 0x000e2200000e0000 */
[----:B------:R-:W-:Y:S01]  /*3b10*/  @!P2 SHF.R.U32.HI R0, RZ, 0x2, R5 ;  /* 0x00000002ff00a819 */ /* 0x000fe20000011605 */
[----:B------:R-:W1:Y:S03]  /*3b20*/  @!P2 S2R R13, SR_CgaCtaId ;  /* 0x00000000000da919 */ /* 0x000e660000008800 */
[----:B------:R-:W-:Y:S01]  /*3b30*/  @!P2 LOP3.LUT R0, R0, 0xf8, RZ, 0xc0, !PT ;  /* 0x000000f80000a812 */ /* 0x000fe200078ec0ff */
[----:B0-----:R-:W-:-:S06]  /*3b40*/  DSETP.GEU.AND P0, PT, R2, R6, PT ;  /* 0x000000060200722a */ /* 0x001fcc0003f0e000 */
[----:B------:R-:W-:Y:S02]  /*3b50*/  @!P1 FSEL R9, R6, R9, !P0 ;  /* 0x0000000906099208 */ /* 0x000fe40004000000 */
[----:B------:R-:W-:Y:S02]  /*3b60*/  @!P1 FSEL R11, R7, R11, !P0 ;  /* 0x0000000b070b9208 */ /* 0x000fe40004000000 */
[----:B------:R-:W-:Y:S01]  /*3b70*/  ISETP.GT.AND P1, PT, R8, 0x1b, PT ;  /* 0x0000001b0800780c */ /* 0x000fe20003f24270 */
[----:B------:R-:W-:Y:S01]  /*3b80*/  SHFL.DOWN PT, R2, R9, 0x4, 0x1f ;  /* 0x08801f0009027f89 */ /* 0x000fe200000e0000 */
[----:B------:R-:W-:Y:S01]  /*3b90*/  IMAD.MOV.U32 R6, RZ, RZ, R9 ;  /* 0x000000ffff067224 */ /* 0x000fe200078e0009 */
[----:B-1----:R-:W-:Y:S01]  /*3ba0*/  @!P2 LEA R13, R13, R4, 0x18 ;  /* 0x000000040d0da211 */ /* 0x002fe200078ec0ff */
[----:B------:R-:W-:Y:S01]  /*3bb0*/  IMAD.MOV.U32 R7, RZ, RZ, R11 ;  /* 0x000000ffff077224 */ /* 0x000fe200078e000b */
[----:B------:R-:W0:Y:S03]  /*3bc0*/  SHFL.DOWN PT, R3, R11, 0x4, 0x1f ;  /* 0x08801f000b037f89 */ /* 0x000e2600000e0000 */
[----:B------:R-:W-:-:S02]  /*3bd0*/  @!P2 IMAD.IADD R13, R0, 0x1, R13 ;  /* 0x00000001000da824 */ /* 0x000fc400078e020d */
[----:B0-----:R-:W-:-:S06]  /*3be0*/  DSETP.GEU.AND P0, PT, R6, R2, PT ;  /* 0x000000020600722a */ /* 0x001fcc0003f0e000 */
[----:B------:R-:W-:Y:S02]  /*3bf0*/  @!P1 FSEL R9, R2, R9, !P0 ;  /* 0x0000000902099208 */ /* 0x000fe40004000000 */
[----:B------:R-:W-:Y:S02]  /*3c00*/  @!P1 FSEL R11, R3, R11, !P0 ;  /* 0x0000000b030b9208 */ /* 0x000fe40004000000 */
[----:B------:R-:W-:Y:S01]  /*3c10*/  ISETP.GT.AND P1, PT, R8, 0x17, PT ;  /* 0x000000170800780c */ /* 0x000fe20003f24270 */
[----:B------:R-:W-:Y:S01]  /*3c20*/  SHFL.DOWN PT, R2, R9, 0x8, 0x1f ;  /* 0x09001f0009027f89 */ /* 0x000fe200000e0000 */
[----:B------:R-:W-:Y:S02]  /*3c30*/  IMAD.MOV.U32 R6, RZ, RZ, R9 ;  /* 0x000000ffff067224 */ /* 0x000fe400078e0009 */
[----:B------:R-:W-:Y:S01]  /*3c40*/  IMAD.MOV.U32 R7, RZ, RZ, R11 ;  /* 0x000000ffff077224 */ /* 0x000fe200078e000b */
[----:B------:R-:W0:Y:S05]  /*3c50*/  SHFL.DOWN PT, R3, R11, 0x8, 0x1f ;  /* 0x09001f000b037f89 */ /* 0x000e2a00000e0000 */
        /* <DEDUP_REMOVED lines=20> */
[----:B------:R-:W0:Y:S04]  /*3da0*/  LDS.128 R8, [UR4+0x10] ;  /* 0x00001004ff087984 */ /* 0x000e280008000c00 */
[----:B-1----:R-:W1:Y:S01]  /*3db0*/  LDS.128 R12, [UR4+0x20] ;  /* 0x00002004ff0c7984 */ /* 0x002e620008000c00 */
        /* <DEDUP_REMOVED lines=24> */
.L_x_43:
        /* <DEDUP_REMOVED lines=20> */
[----:B------:R-:W0:Y:S05]  /*4080*/  SHFL.DOWN PT, R7, R0, 0x2, R11 ;  /* 0x0840000000077989 */ /* 0x000e2a00000e000b */
[----:B0-----:R-:W-:-:S06]  /*4090*/  DSETP.GEU.AND P0, PT, R2, R6, PT ;  /* 0x000000060200722a */ /* 0x001fcc0003f0e000 */
[----:B------:R-:W-:Y:S01]  /*40a0*/  @!P1 FSEL R9, R6, R9, !P0 ;  /* 0x0000000906099208 */ /* 0x000fe20004000000 */
[----:B------:R-:W-:Y:S01]  /*40b0*/  VIADD R6, R8, 0x4 ;  /* 0x0000000408067836 */ /* 0x000fe20000000000 */
[----:B------:R-:W-:-:S03]  /*40c0*/  @!P1 FSEL R0, R7, R0, !P0 ;  /* 0x0000000007009208 */ /* 0x000fc60004000000 */
[----:B------:R-:W-:Y:S01]  /*40d0*/  SHFL.DOWN PT, R2, R9, 0x4, R11 ;  /* 0x0880000009027989 */ /* 0x000fe200000e000b */
[----:B------:R-:W-:Y:S01]  /*40e0*/  ISETP.GT.AND P1, PT, R6, R11, PT ;  /* 0x0000000b0600720c */ /* 0x000fe20003f24270 */
[----:B------:R-:W-:Y:S02]  /*40f0*/  IMAD.MOV.U32 R6, RZ, RZ, R9 ;  /* 0x000000ffff067224 */ /* 0x000fe400078e0009 */
[----:B------:R-:W0:Y:S01]  /*4100*/  SHFL.DOWN PT, R3, R0, 0x4, R11 ;  /* 0x0880000000037989 */ /* 0x000e2200000e000b */
[----:B------:R-:W-:-:S06]  /*4110*/  IMAD.MOV.U32 R7, RZ, RZ, R0 ;  /* 0x000000ffff077224 */ /* 0x000fcc00078e0000 */
[----:B0-----:R-:W-:Y:S01]  /*4120*/  DSETP.GEU.AND P0, PT, R6, R2, PT ;  /* 0x000000020600722a */ /* 0x001fe20003f0e000 */
[----:B------:R-:W-:-:S05]  /*4130*/  VIADD R6, R8, 0x8 ;  /* 0x0000000808067836 */ /* 0x000fca0000000000 */
        /* <DEDUP_REMOVED lines=15> */
[----:B------:R-:W-:Y:S02]  /*4230*/  IMAD.MOV.U32 R6, RZ, RZ, R9 ;  /* 0x000000ffff067224 */ /* 0x000fe400078e0009 */
[----:B------:R-:W-:Y:S01]  /*4240*/  IMAD.MOV.U32 R7, RZ, RZ, R0 ;  /* 0x000000ffff077224 */ /* 0x000fe200078e0000 */
[----:B------:R-:W0:Y:S05]  /*4250*/  SHFL.DOWN PT, R3, R0, 0x10, R11 ;  /* 0x0a00000000037989 */ /* 0x000e2a00000e000b */
[----:B0-----:R-:W-:Y:S01]  /*4260*/  DSETP.GEU.AND P1, PT, R6, R2, PT ;  /* 0x000000020600722a */ /* 0x001fe20003f2e000 */
[----:B------:R-:W-:-:S02]  /*4270*/  @!P0 MOV R7, 0x400 ;  /* 0x0000040000078802 */ /* 0x000fc40000000f00 */
[----:B------:R-:W-:Y:S02]  /*4280*/  @!P0 SHF.R.U32.HI R6, RZ, 0x2, R5 ;  /* 0x00000002ff068819 */ /* 0x000fe40000011605 */
[----:B-1----:R-:W-:Y:S02]  /*4290*/  @!P0 LEA R7, R10, R7, 0x18 ;  /* 0x000000070a078211 */ /* 0x002fe400078ec0ff */
[----:B------:R-:W-:Y:S02]  /*42a0*/  @!P0 LOP3.LUT R6, R6, 0xf8, RZ, 0xc0, !PT ;  /* 0x000000f806068812 */ /* 0x000fe400078ec0ff */
[----:B------:R-:W-:Y:S02]  /*42b0*/  @!P2 FSEL R9, R2, R9, !P1 ;  /* 0x000000090209a208 */ /* 0x000fe40004800000 */
[----:B------:R-:W-:Y:S01]  /*42c0*/  @!P2 FSEL R0, R3, R0, !P1 ;  /* 0x000000000300a208 */ /* 0x000fe20004800000 */
[----:B------:R-:W-:Y:S02]  /*42d0*/  @!P0 IMAD.IADD R3, R6, 0x1, R7 ;  /* 0x0000000106038824 */ /* 0x000fe400078e0207 */
[----:B------:R-:W-:-:S02]  /*42e0*/  IMAD.MOV.U32 R6, RZ, RZ, R9 ;  /* 0x000000ffff067224 */ /* 0x000fc400078e0009 */
[----:B------:R-:W-:-:S05]  /*42f0*/  IMAD.MOV.U32 R7, RZ, RZ, R0 ;  /* 0x000000ffff077224 */ /* 0x000fca00078e0000 */
[----:B------:R1:W-:Y:S01]  /*4300*/  @!P0 STS.64 [R3+0x8], R6 ;  /* 0x0000080603008388 */ /* 0x0003e20000000a00 */
[----:B------:R-:W-:Y:S01]  /*4310*/  BAR.SYNC.DEFER_BLOCKING 0x0 ;  /* 0x0000000000007b1d */ /* 0x000fe20000010000 */
[----:B------:R-:W-:-:S13]  /*4320*/  ISETP.NE.AND P0, PT, R5, RZ, PT ;  /* 0x000000ff0500720c */ /* 0x000fda0003f05270 */
[----:B-1----:R-:W-:Y:S05]  /*4330*/  @P0 BRA `(.L_x_17) ;  /* 0x0000001800340947 */ /* 0x002fea0003800000 */
[----:B------:R-:W0:Y:S01]  /*4340*/  S2UR UR5, SR_CgaCtaId ;  /* 0x00000000000579c3 */ /* 0x000e220000008800 */
[----:B------:R-:W-:Y:S01]  /*4350*/  UMOV UR4, 0x400 ;  /* 0x0000040000047882 */ /* 0x000fe20000000000 */
[C---:B------:R-:W-:Y:S02]  /*4360*/  ISETP.GT.AND P3, PT, R4.reuse, 0x20, PT ;  /* 0x000000200400780c */ /* 0x040fe40003f64270 */
        /* <DEDUP_REMOVED lines=10> */
[----:B------:R-:W-:Y:S01]  /*4410*/  ISETP.GT.AND P1, PT, R4, 0x60, PT ;  /* 0x000000600400780c */ /* 0x000fe20003f24270 */
[----:B------:R-:W-:Y:S02]  /*4420*/  IMAD.MOV.U32 R2, RZ, RZ, R6 ;  /* 0x000000ffff027224 */ /* 0x000fe400078e0006 */
        /* <DEDUP_REMOVED lines=29> */
.L_x_30:
[----:B------:R-:W0:Y:S01]  /*4600*/  S2R R41, SR_TID.X ;  /* 0x0000000000297919 */ /* 0x000e220000002100 */
[----:B------:R-:W0:Y:S02]  /*4610*/  LDC.64 R6, c[0x0][0x380] ;  /* 0x0000e000ff067b82 */ /* 0x000e240000000a00 */
[----:B0-----:R-:W-:-:S05]  /*4620*/  IMAD.WIDE.U32 R6, R41, 0x8, R6 ;  /* 0x0000000829067825 */ /* 0x001fca00078e0006 */
[----:B------:R-:W2:Y:S04]  /*4630*/  LDG.E.64.CONSTANT R20, desc[UR6][R6.64] ;  /* 0x0000000606147981 */ /* 0x000ea8000c1e9b00 */
[----:B------:R-:W2:Y:S04]  /*4640*/  LDG.E.64.CONSTANT R2, desc[UR6][R6.64+0x800] ;  /* 0x0008000606027981 */ /* 0x000ea8000c1e9b00 */
[----:B------:R-:W3:Y:S04]  /*4650*/  LDG.E.64.CONSTANT R8, desc[UR6][R6.64+0x1000] ;  /* 0x0010000606087981 */ /* 0x000ee8000c1e9b00 */
[----:B------:R-:W4:Y:S04]  /*4660*/  LDG.E.64.CONSTANT R10, desc[UR6][R6.64+0x1800] ;  /* 0x00180006060a7981 */ /* 0x000f28000c1e9b00 */
[----:B------:R-:W5:Y:S04]  /*4670*/  LDG.E.64.CONSTANT R12, desc[UR6][R6.64+0x2000] ;  /* 0x00200006060c7981 */ /* 0x000f68000c1e9b00 */
[----:B------:R-:W5:Y:S04]  /*4680*/  LDG.E.64.CONSTANT R14, desc[UR6][R6.64+0x2800] ;  /* 0x00280006060e7981 */ /* 0x000f68000c1e9b00 */
[----:B------:R-:W5:Y:S04]  /*4690*/  LDG.E.64.CONSTANT R16, desc[UR6][R6.64+0x3000] ;  /* 0x0030000606107981 */ /* 0x000f68000c1e9b00 */
[----:B------:R-:W5:Y:S01]  /*46a0*/  LDG.E.64.CONSTANT R18, desc[UR6][R6.64+0x3800] ;  /* 0x0038000606127981 */ /* 0x000f62000c1e9b00 */
[----:B------:R-:W-:Y:S01]  /*46b0*/  ISETP.GE.U32.AND P1, PT, R4, 0x1000, PT ;  /* 0x000010000400780c */ /* 0x000fe20003f26070 */
[----:B------:R-:W-:Y:S01]  /*46c0*/  IMAD.MOV.U32 R45, RZ, RZ, 0x800 ;  /* 0x00000800ff2d7424 */ /* 0x000fe200078e00ff */
[----:B--2---:R-:W-:-:S06]  /*46d0*/  DSETP.GEU.AND P0, PT, R20, R2, PT ;  /* 0x000000021400722a */ /* 0x004fcc0003f0e000 */
        /* <DEDUP_REMOVED lines=21> */
[----:B------:R-:W0:Y:S01]  /*4830*/  LDC R24, c[0x0][0x390] ;  /* 0x0000e400ff187b82 */ /* 0x000e220000000800 */
[----:B------:R-:W-:Y:S02]  /*4840*/  VIADD R0, R4, 0xfffff800 ;  /* 0xfffff80004007836 */ /* 0x000fe40000000000 */
[----:B------:R-:W-:-:S07]  /*4850*/  IMAD.MOV.U32 R45, RZ, RZ, 0x800 ;  /* 0x00000800ff2d7424 */ /* 0x000fce00078e00ff */
.L_x_46:
[----:B------:R-:W-:-:S05]  /*4860*/  IMAD.WIDE R4, R45, 0x8, R6 ;  /* 0x000000082d047825 */ /* 0x000fca00078e0206 */
[----:B------:R-:W2:Y:S04]  /*4870*/  LDG.E.64.CONSTANT R10, desc[UR6][R4.64] ;  /* 0x00000006040a7981 */ /* 0x000ea8000c1e9b00 */
[----:B------:R-:W3:Y:S04]  /*4880*/  LDG.E.64.CONSTANT R12, desc[UR6][R4.64+0x800] ;  /* 0x00080006040c7981 */ /* 0x000ee8000c1e9b00 */
[----:B------:R-:W4:Y:S04]  /*4890*/  LDG.E.64.CONSTANT R14, desc[UR6][R4.64+0x1000] ;  /* 0x00100006040e7981 */ /* 0x000f28000c1e9b00 */
[----:B------:R-:W5:Y:S04]  /*48a0*/  LDG.E.64.CONSTANT R16, desc[UR6][R4.64+0x1800] ;  /* 0x0018000604107981 */ /* 0x000f68000c1e9b00 */
[----:B------:R-:W5:Y:S04]  /*48b0*/  LDG.E.64.CONSTANT R18, desc[UR6][R4.64+0x2000] ;  /* 0x0020000604127981 */ /* 0x000f68000c1e9b00 */
[----:B------:R-:W5:Y:S04]  /*48c0*/  LDG.E.64.CONSTANT R20, desc[UR6][R4.64+0x2800] ;  /* 0x0028000604147981 */ /* 0x000f68000c1e9b00 */
[----:B------:R-:W5:Y:S04]  /*48d0*/  LDG.E.64.CONSTANT R22, desc[UR6][R4.64+0x3000] ;  /* 0x0030000604167981 */ /* 0x000f68000c1e9b00 */
[----:B------:R0:W5:Y:S02]  /*48e0*/  LDG.E.64.CONSTANT R8, desc[UR6][R4.64+0x3800] ;  /* 0x0038000604087981 */ /* 0x000164000c1e9b00 */
[----:B0-----:R-:W-:-:S04]  /*48f0*/  IMAD.MOV.U32 R4, RZ, RZ, R24 ;  /* 0x000000ffff047224 */ /* 0x001fc800078e0018 */
[----:B------:R-:W-:-:S05]  /*4900*/  IMAD.IADD R5, R4, 0x1, -R45 ;  /* 0x0000000104057824 */ /* 0x000fca00078e0a2d */
[----:B------:R-:W-:Y:S01]  /*4910*/  ISETP.GE.AND P1, PT, R5, 0x800, PT ;  /* 0x000008000500780c */ /* 0x000fe20003f26270 */
        /* <DEDUP_REMOVED lines=25> */
[----:B------:R-:W-:-:S05]  /*4ab0*/  VIADD R45, R45, 0x800 ;  /* 0x000008002d2d7836 */ /* 0x000fca0000000000 */
[----:B------:R-:W-:-:S13]  /*4ac0*/  ISETP.GT.AND P0, PT, R45, R0, PT ;  /* 0x000000002d00720c */ /* 0x000fda0003f04270 */
[----:B------:R-:W-:Y:S05]  /*4ad0*/  @!P0 BRA `(.L_x_46) ;  /* 0xfffffffc00608947 */ /* 0x000fea000383ffff */
.L_x_44:
[----:B------:R-:W-:-:S13]  /*4ae0*/  ISETP.GE.AND P0, PT, R45, R4, PT ;  /* 0x000000042d00720c */ /* 0x000fda0003f06270 */
[----:B------:R-:W-:Y:S05]  /*4af0*/  @P0 BRA `(.L_x_45) ;  /* 0x0000000800fc0947 */ /* 0x000fea0003800000 */
[----:B------:R-:W-:Y:S01]  /*4b00*/  IMAD.IADD R0, R4, 0x1, -R45 ;  /* 0x0000000104007824 */ /* 0x000fe200078e0a2d */
[----:B------:R-:W-:Y:S04]  /*4b10*/  BSSY.RECONVERGENT B1, `(.L_x_45) ;  /* 0x00000bd000017945 */ /* 0x000fe80003800200 */
[----:B------:R-:W-:-:S13]  /*4b20*/  ISETP.GE.AND P0, PT, R41, R0, PT ;  /* 0x000000002900720c */ /* 0x000fda0003f06270 */
[----:B------:R-:W-:Y:S05]  /*4b30*/  @P0 BRA `(.L_x_47) ;  /* 0x0000000800e80947 */ /* 0x000fea0003800000 */
[----:B------:R-:W-:Y:S01]  /*4b40*/  LOP3.LUT R5, RZ, R41, RZ, 0x33, !PT ;  /* 0x00000029ff057212 */ /* 0x000fe200078e33ff */
[----:B------:R-:W-:Y:S01]  /*4b50*/  BSSY.RECONVERGENT B2, `(.L_x_48) ;  /* 0x0000017000027945 */ /* 0x000fe20003800200 */
[----:B------:R-:W-:Y:S02]  /*4b60*/  IMAD.MOV.U32 R43, RZ, RZ, R41 ;  /* 0x000000ffff2b7224 */ /* 0x000fe400078e0029 */
[----:B------:R-:W-:-:S04]  /*4b70*/  IADD3 R4, PT, PT, -R45, R4, R5 ;  /* 0x000000042d047210 */ /* 0x000fc80007ffe105 */
[C---:B------:R-:W-:Y:S02]  /*4b80*/  LOP3.LUT R5, R4.reuse, 0x300, RZ, 0xc0, !PT ;  /* 0x0000030004057812 */ /* 0x040fe400078ec0ff */
[----:B------:R-:W-:Y:S02]  /*4b90*/  ISETP.GE.U32.AND P2, PT, R4, 0x300, PT ;  /* 0x000003000400780c */ /* 0x000fe40003f46070 */
[----:B------:R-:W-:-:S13]  /*4ba0*/  ISETP.NE.AND P0, PT, R5, 0x300, PT ;  /* 0x000003000500780c */ /* 0x000fda0003f05270 */
[----:B------:R-:W-:Y:S05]  /*4bb0*/  @!P0 BRA `(.L_x_49) ;  /* 0x0000000000408947 */ /* 0x000fea0003800000 */
[----:B------:R-:W0:Y:S01]  /*4bc0*/  LDC.64 R6, c[0x0][0x380] ;  /* 0x0000e000ff067b82 */ /* 0x000e220000000a00 */
[----:B------:R-:W-:Y:S01]  /*4bd0*/  LEA.HI R4, R4, 0x1, RZ, 0x18 ;  /* 0x0000000104047811 */ /* 0x000fe200078fc0ff */
[----:B------:R-:W-:Y:S02]  /*4be0*/  IMAD.IADD R9, R41, 0x1, R45 ;  /* 0x0000000129097824 */ /* 0x000fe400078e022d */
[----:B------:R-:W-:Y:S01]  /*4bf0*/  IMAD.MOV.U32 R43, RZ, RZ, R41 ;  /* 0x000000ffff2b7224 */ /* 0x000fe200078e0029 */
[----:B------:R-:W-:-:S05]  /*4c00*/  LOP3.LUT R4, R4, 0x3, RZ, 0xc0, !PT ;  /* 0x0000000304047812 */ /* 0x000fca00078ec0ff */
[----:B------:R-:W-:-:S07]  /*4c10*/  IMAD.MOV R8, RZ, RZ, -R4 ;  /* 0x000000ffff087224 */ /* 0x000fce00078e0a04 */
.L_x_50:
[----:B0-----:R-:W-:-:S06]  /*4c20*/  IMAD.WIDE.U32 R4, R9, 0x8, R6 ;  /* 0x0000000809047825 */ /* 0x001fcc00078e0006 */
        /* <DEDUP_REMOVED lines=9> */
.L_x_49:
[----:B------:R-:W-:Y:S05]  /*4cc0*/  BSYNC.RECONVERGENT B2 ;  /* 0x0000000000027941 */ /* 0x000fea0003800200 */
.L_x_48:
[----:B------:R-:W-:Y:S05]  /*4cd0*/  @!P2 BRA `(.L_x_47) ;  /* 0x000000080080a947 */ /* 0x000fea0003800000 */
[----:B------:R-:W0:Y:S01]  /*4ce0*/  LDCU.64 UR4, c[0x0][0x380] ;  /* 0x00007000ff0477ac */ /* 0x000e220008000a00 */
[----:B------:R-:W-:Y:S01]  /*4cf0*/  IMAD.IADD R7, R0, 0x1, -R43 ;  /* 0x0000000100077824 */ /* 0x000fe200078e0a2b */
[C---:B------:R-:W-:Y:S01]  /*4d00*/  IADD3 R5, P0, PT, R43.reuse, R45, RZ ;  /* 0x0000002d2b057210 */ /* 0x040fe20007f1e0ff */
[----:B------:R-:W-:Y:S01]  /*4d10*/  BSSY.RECONVERGENT B2, `(.L_x_51) ;  /* 0x000005a000027945 */ /* 0x000fe20003800200 */
[----:B------:R-:W-:Y:S02]  /*4d20*/  IMAD.IADD R45, R43, 0x1, R45 ;  /* 0x000000012b2d7824 */ /* 0x000fe400078e022d */
        /* <DEDUP_REMOVED lines=8> */
[----:B------:R-:W0:Y:S01]  /*4db0*/  LDC.64 R6, c[0x0][0x380] ;  /* 0x0000e000ff067b82 */ /* 0x000e220000000a00 */
[----:B------:R-:W-:Y:S01]  /*4dc0*/  PLOP3.LUT P0, PT, PT, PT, PT, 0x8, 0x80 ;  /* 0x000000000080781c */ /* 0x000fe20003f0e170 */
[----:B------:R-:W-:-:S12]  /*4dd0*/  VIADD R40, R0, 0xfffff400 ;  /* 0xfffff40000287836 */ /* 0x000fd80000000000 */
.L_x_53:
[C---:B0-----:R-:W-:Y:S01]  /*4de0*/  IMAD.WIDE.U32 R38, R45.reuse, 0x8, R6 ;  /* 0x000000082d267825 */ /* 0x041fe200078e0006 */
        /* <DEDUP_REMOVED lines=76> */
.L_x_52:
[----:B------:R-:W-:Y:S05]  /*52b0*/  BSYNC.RECONVERGENT B2 ;  /* 0x0000000000027941 */ /* 0x000fea0003800200 */
.L_x_51:
[----:B------:R-:W-:Y:S01]  /*52c0*/  IMAD.IADD R6, R0, 0x1, -R43 ;  /* 0x0000000100067824 */ /* 0x000fe200078e0a2b */
[----:B------:R-:W-:Y:S04]  /*52d0*/  BSSY.RECONVERGENT B2, `(.L_x_54) ;  /* 0x000002c000027945 */ /* 0x000fe80003800200 */
[----:B------:R-:W-:-:S13]  /*52e0*/  ISETP.GT.AND P1, PT, R6, 0x400, PT ;  /* 0x000004000600780c */ /* 0x000fda0003f24270 */
[----:B------:R-:W-:Y:S05]  /*52f0*/  @!P1 BRA `(.L_x_55) ;  /* 0x0000000000a49947 */ /* 0x000fea0003800000 */
[----:B------:R-:W0:Y:S01]  /*5300*/  LDC.64 R16, c[0x0][0x380] ;  /* 0x0000e000ff107b82 */ /* 0x000e220000000a00 */
[----:B------:R-:W2:Y:S04]  /*5310*/  LDG.E.64.CONSTANT R10, desc[UR6][R4.64+-0x800] ;  /* 0xfff80006040a7981 */ /* 0x000ea8000c1e9b00 */
[----:B------:R-:W3:Y:S01]  /*5320*/  LDG.E.64.CONSTANT R12, desc[UR6][R4.64] ;  /* 0x00000006040c7981 */ /* 0x000ee2000c1e9b00 */
[----:B------:R-:W-:-:S03]  /*5330*/  VIADD R7, R45, 0x400 ;  /* 0x000004002d077836 */ /* 0x000fc60000000000 */
[----:B------:R-:W4:Y:S04]  /*5340*/  LDG.E.64.CONSTANT R14, desc[UR6][R4.64+0x800] ;  /* 0x00080006040e7981 */ /* 0x000f28000c1e9b00 */
[----:B------:R-:W5:Y:S04]  /*5350*/  LDG.E.64.CONSTANT R18, desc[UR6][R4.64+0x1800] ;  /* 0x0018000604127981 */ /* 0x000f68000c1e9b00 */
[----:B------:R-:W5:Y:S01]  /*5360*/  LDG.E.64.CONSTANT R20, desc[UR6][R4.64+0x2000] ;  /* 0x0020000604147981 */ /* 0x000f62000c1e9b00 */
[----:B0-----:R-:W-:-:S06]  /*5370*/  IMAD.WIDE.U32 R8, R45, 0x8, R16 ;  /* 0x000000082d087825 */ /* 0x001fcc00078e0010 */
[----:B------:R-:W2:Y:S01]  /*5380*/  LDG.E.64.CONSTANT R8, desc[UR6][R8.64] ;  /* 0x0000000608087981 */ /* 0x000ea2000c1e9b00 */
[----:B------:R-:W-:-:S03]  /*5390*/  IMAD.WIDE.U32 R16, R7, 0x8, R16 ;  /* 0x0000000807107825 */ /* 0x000fc600078e0010 */
[----:B------:R0:W5:Y:S04]  /*53a0*/  LDG.E.64.CONSTANT R6, desc[UR6][R4.64+0x2800] ;  /* 0x0028000604067981 */ /* 0x000168000c1e9b00 */
[----:B------:R-:W5:Y:S01]  /*53b0*/  LDG.E.64.CONSTANT R16, desc[UR6][R16.64] ;  /* 0x0000000610107981 */ /* 0x000f62000c1e9b00 */
[----:B------:R-:W-:Y:S01]  /*53c0*/  VIADD R43, R43, 0x800 ;  /* 0x000008002b2b7836 */ /* 0x000fe20000000000 */
[----:B0-----:R-:W-:Y:S01]  /*53d0*/  IADD3 R4, P2, PT, R4, 0x4000, RZ ;  /* 0x0000400004047810 */ /* 0x001fe20007f5e0ff */
[----:B------:R-:W-:-:S04]  /*53e0*/  VIADD R45, R45, 0x800 ;  /* 0x000008002d2d7836 */ /* 0x000fc80000000000 */
[----:B------:R-:W-:Y:S01]  /*53f0*/  IMAD.X R5, RZ, RZ, R5, P2 ;  /* 0x000000ffff057224 */ /* 0x000fe200010e0605 */
        /* <DEDUP_REMOVED lines=25> */
.L_x_55:
[----:B------:R-:W-:Y:S05]  /*5590*/  BSYNC.RECONVERGENT B2 ;  /* 0x0000000000027941 */ /* 0x000fea0003800200 */
.L_x_54:
[----:B------:R-:W-:-:S13]  /*55a0*/  ISETP.LT.OR P0, PT, R43, R0, P0 ;  /* 0x000000002b00720c */ /* 0x000fda0000701670 */
[----:B------:R-:W-:Y:S05]  /*55b0*/  @!P0 BRA `(.L_x_47) ;  /* 0x0000000000488947 */ /* 0x000fea0003800000 */
[----:B------:R-:W0:Y:S01]  /*55c0*/  LDC.64 R6, c[0x0][0x380] ;  /* 0x0000e000ff067b82 */ /* 0x000e220000000a00 */
[----:B------:R-:W2:Y:S04]  /*55d0*/  LDG.E.64.CONSTANT R8, desc[UR6][R4.64+-0x800] ;  /* 0xfff8000604087981 */ /* 0x000ea8000c1e9b00 */
[----:B------:R-:W3:Y:S04]  /*55e0*/  LDG.E.64.CONSTANT R10, desc[UR6][R4.64] ;  /* 0x00000006040a7981 */ /* 0x000ee8000c1e9b00 */
[----:B------:R-:W4:Y:S01]  /*55f0*/  LDG.E.64.CONSTANT R12, desc[UR6][R4.64+0x800] ;  /* 0x00080006040c7981 */ /* 0x000f22000c1e9b00 */
[----:B0-----:R-:W-:-:S06]  /*5600*/  IMAD.WIDE.U32 R6, R45, 0x8, R6 ;  /* 0x000000082d067825 */ /* 0x001fcc00078e0006 */
[----:B------:R-:W5:Y:S02]  /*5610*/  LDG.E.64.CONSTANT R6, desc[UR6][R6.64] ;  /* 0x0000000606067981 */ /* 0x000f64000c1e9b00 */
[----:B-----5:R-:W-:-:S06]  /*5620*/  DSETP.GEU.AND P0, PT, R2, R6, PT ;  /* 0x000000060200722a */ /* 0x020fcc0003f0e000 */
        /* <DEDUP_REMOVED lines=10> */
[----:B------:R-:W-:-:S07]  /*56d0*/  FSEL R3, R13, R3, !P0 ;  /* 0x000000030d037208 */ /* 0x000fce0004000000 */
.L_x_47:
[----:B------:R-:W-:Y:S05]  /*56e0*/  BSYNC.RECONVERGENT B1 ;  /* 0x0000000000017941 */ /* 0x000fea0003800200 */
.L_x_45:
        /* <DEDUP_REMOVED lines=54> */
[----:B------:R-:W1:Y:S01]  /*5a50*/  S2UR UR5, SR_CgaCtaId ;  /* 0x00000000000579c3 */ /* 0x000e620000008800 */
[----:B------:R-:W-:Y:S02]  /*5a60*/  UMOV UR4, 0x400 ;  /* 0x0000040000047882 */ /* 0x000fe40000000000 */
[----:B-1----:R-:W-:-:S09]  /*5a70*/  ULEA UR4, UR5, UR4, 0x18 ;  /* 0x0000000405047291 */ /* 0x002fd2000f8ec0ff */
[----:B0-----:R-:W0:Y:S04]  /*5a80*/  LDS.128 R8, [UR4+0x10] ;  /* 0x00001004ff087984 */ /* 0x001e280008000c00 */
        /* <DEDUP_REMOVED lines=23> */
[----:B------:R-:W-:-:S07]  /*5c00*/  FSEL R7, R3, R5, !P1 ;  /* 0x0000000503077208 */ /* 0x000fce0004800000 */
.L_x_17:
[----:B------:R-:W-:Y:S05]  /*5c10*/  BSYNC.RECONVERGENT B0 ;  /* 0x0000000000007941 */ /* 0x000fea0003800200 */
.L_x_1:
[----:B------:R-:W-:Y:S05]  /*5c20*/  @P0 EXIT ;  /* 0x000000000000094d */ /* 0x000fea0003800000 */
[----:B------:R-:W4:Y:S01]  /*5c30*/  LDCU.64 UR8, c[0x0][0x398] ;  /* 0x00007300ff0877ac */ /* 0x000f220008000a00 */
[----:B---3--:R-:W3:Y:S01]  /*5c40*/  LDC.64 R4, c[0x0][0x388] ;  /* 0x0000e200ff047b82 */ /* 0x008ee20000000a00 */
[----:B------:R-:W0:Y:S01]  /*5c50*/  LDCU.64 UR4, c[0x0][0x398] ;  /* 0x00007300ff0477ac */ /* 0x000e220008000a00 */
[----:B----4-:R-:W-:-:S06]  /*5c60*/  DSETP.GT.AND P0, PT, R6, UR8, PT ;  /* 0x0000000806007e2a */ /* 0x010fcc000bf04000 */
[----:B012---:R-:W-:Y:S02]  /*5c70*/  FSEL R2, R6, UR4, P0 ;  /* 0x0000000406027c08 */ /* 0x007fe40008000000 */
[----:B------:R-:W-:-:S05]  /*5c80*/  FSEL R3, R7, UR5, P0 ;  /* 0x0000000507037c08 */ /* 0x000fca0008000000 */
[----:B---3--:R-:W-:Y:S01]  /*5c90*/  STG.E.64 desc[UR6][R4.64], R2 ;  /* 0x0000000204007986 */ /* 0x008fe2000c101b06 */
[----:B------:R-:W-:Y:S05]  /*5ca0*/  EXIT ;  /* 0x000000000000794d */ /* 0x000fea0003800000 */
.L_x_56:
[----:B------:R-:W-:-:S00]  /*5cb0*/  BRA `(.L_x_56) ;  /* 0xfffffffc00fc7947 */ /* 0x000fc0000383ffff */
[----:B------:R-:W-:-:S00]  /*5cc0*/  NOP ;  /* 0x0000000000007918 */ /* 0x000fc00000000000 */
        /* <DEDUP_REMOVED lines=11> */
.L_x_149:


//--------------------- .text._ZN3cub18CUB_300001_SM_10006detail6reduce18DeviceReduceKernelINS2_10policy_hubIdjN4cuda3__47maximumIvEEE10Policy1000EPdjS8_dNS5_3std3__410__identityEEEvT0_PT3_T1_NS0_13GridEvenShareISI_EET2_T4_ --------------------------
	.section	.text._ZN3cub18CUB_300001_SM_10006detail6reduce18DeviceReduceKernelINS2_10policy_hubIdjN4cuda3__47maximumIvEEE10Policy1000EPdjS8_dNS5_3std3__410__identityEEEvT0_PT3_T1_NS0_13GridEvenShareISI_EET2_T4_,"ax",@progbits
	.align	128
        .global         _ZN3cub18CUB_300001_SM_10006detail6reduce18DeviceReduceKernelINS2_10policy_hubIdjN4cuda3__47maximumIvEEE10Policy1000EPdjS8_dNS5_3std3__410__identityEEEvT0_PT3_T1_NS0_13GridEvenShareISI_EET2_T4_
        .type           _ZN3cub18CUB_300001_SM_10006detail6reduce18DeviceReduceKernelINS2_10policy_hubIdjN4cuda3__47maximumIvEEE10Policy1000EPdjS8_dNS5_3std3__410__identityEEEvT0_PT3_T1_NS0_13GridEvenShareISI_EET2_T4_,@function
        .size           _ZN3cub18CUB_300001_SM_10006detail6reduce18DeviceReduceKernelINS2_10policy_hubIdjN4cuda3__47maximumIvEEE10Policy1000EPdjS8_dNS5_3std3__410__identityEEEvT0_PT3_T1_NS0_13GridEvenShareISI_EET2_T4_,(.L_x_150 - _ZN3cub18CUB_300001_SM_10006detail6reduce18DeviceReduceKernelINS2_10policy_hubIdjN4cuda3__47maximumIvEEE10Policy1000EPdjS8_dNS5_3std3__410__identityEEEvT0_PT3_T1_NS0_13GridEvenShareISI_EET2_T4_)
        .other          _ZN3cub18CUB_300001_SM_10006detail6reduce18DeviceReduceKernelINS2_10policy_hubIdjN4cuda3__47maximumIvEEE10Policy1000EPdjS8_dNS5_3std3__410__identityEEEvT0_PT3_T1_NS0_13GridEvenShareISI_EET2_T4_,@"STO_CUDA_ENTRY STV_DEFAULT"
_ZN3cub18CUB_300001_SM_10006detail6reduce18DeviceReduceKernelINS2_10policy_hubIdjN4cuda3__47maximumIvEEE10Policy1000EPdjS8_dNS5_3std3__410__identityEEEvT0_PT3_T1_NS0_13GridEvenShareISI_EET2_T4_:
.text._ZN3cub18CUB_300001_SM_10006detail6reduce18DeviceReduceKernelINS2_10policy_hubIdjN4cuda3__47maximumIvEEE10Policy1000EPdjS8_dNS5_3std3__410__identityEEEvT0_PT3_T1_NS0_13GridEvenShareISI_EET2_T4_:
[----:B------:R-:W-:Y:S01]  /*0000*/  LDC R1, c[0x0][0x37c] ;  /* 0x0000df00ff017b82 */ /* 0x000fe20000000800 */
[----:B------:R-:W0:Y:S07]  /*0010*/  LDCU UR4, c[0x0][0x380] ;  /* 0x00007000ff0477ac */ /* 0x000e2e0008000800 */
[----:B------:R-:W1:Y:S01]  /*0020*/  S2UR UR16, SR_CTAID.X ;  /* 0x00000000001079c3 */ /* 0x000e620000002500 */
[----:B------:R-:W-:Y:S01]  /*0030*/  BSSY.RECONVERGENT B0, `(.L_x_57) ;  /* 0x00003fa000007945 */ /* 0x000fe20003800200 */
[----:B------:R-:W2:Y:S01]  /*0040*/  LDCU UR5, c[0x0][0x3ac] ;  /* 0x00007580ff0577ac */ /* 0x000ea20008000800 */
[----:B------:R-:W3:Y:S01]  /*0050*/  LDCU.64 UR10, c[0x0][0x358] ;  /* 0x00006b00ff0a77ac */ /* 0x000ee20008000a00 */
[----:B0-----:R-:W-:-:S02]  /*0060*/  ULOP3.LUT UP0, URZ, UR4, 0x1f, URZ, 0xc0, !UPT ;  /* 0x0000001f04ff7892 */ /* 0x001fc4000f80c0ff */
[----:B--2---:R-:W-:-:S07]  /*0070*/  USHF.L.U32 UR5, UR5, 0xb, URZ ;  /* 0x0000000b05057899 */ /* 0x004fce00080006ff */
[----:B---3--:R-:W-:Y:S05]  /*0080*/  BRA.U UP0, `(.L_x_58) ;  /* 0x0000001d00dc7547 */ /* 0x008fea000b800000 */
[----:B------:R-:W1:Y:S02]  /*0090*/  LDCU UR8, c[0x0][0x3a8] ;  /* 0x00007500ff0877ac */ /* 0x000e640008000800 */
[----:B-1----:R-:W-:-:S04]  /*00a0*/  UIMAD UR12, UR16, -0x800, UR8 ;  /* 0xfffff800100c78a4 */ /* 0x002fc8000f8e0208 */
[----:B------:R-:W-:-:S09]  /*00b0*/  UISETP.GT.U32.AND UP0, UPT, UR12, 0x7ff, UPT ;  /* 0x000007ff0c00788c */ /* 0x000fd2000bf04070 */
[----:B------:R-:W-:Y:S05]  /*00c0*/  BRA.U UP0, `(.L_x_59) ;  /* 0x0000001100407547 */ /* 0x000fea000b800000 */
[----:B------:R-:W0:Y:S01]  /*00d0*/  S2R R0, SR_TID.X ;  /* 0x0000000000007919 */ /* 0x000e220000002100 */
[----:B------:R-:W-:Y:S01]  /*00e0*/  BSSY.RECONVERGENT B1, `(.L_x_60) ;  /* 0x000000b000017945 */ /* 0x000fe20003800200 */
[----:B------:R-:W-:Y:S02]  /*00f0*/  CS2R R2, SRZ ;  /* 0x0000000000027805 */ /* 0x000fe4000001ff00 */
[----:B0-----:R-:W-:Y:S01]  /*0100*/  ISETP.GE.U32.AND P0, PT, R0, UR12, PT ;  /* 0x0000000c00007c0c */ /* 0x001fe2000bf06070 */
[----:B------:R-:W-:-:S12]  /*0110*/  IMAD.MOV.U32 R8, RZ, RZ, R0 ;  /* 0x000000ffff087224 */ /* 0x000fd800078e0000 */
[----:B------:R-:W-:Y:S05]  /*0120*/  @P0 BRA `(.L_x_61) ;  /* 0x0000000000180947 */ /* 0x000fea0003800000 */
[----:B------:R-:W0:Y:S01]  /*0130*/  LDC.64 R2, c[0x0][0x380] ;  /* 0x0000e000ff027b82 */ /* 0x000e220000000a00 */
[----:B------:R-:W-:-:S04]  /*0140*/  IMAD.U32 R5, RZ, RZ, UR16 ;  /* 0x00000010ff057e24 */ /* 0x000fc8000f8e00ff */
[----:B------:R-:W-:-:S04]  /*0150*/  IMAD R5, R5, 0x800, R0 ;  /* 0x0000080005057824 */ /* 0x000fc800078e0200 */
[----:B0-----:R-:W-:-:S06]  /*0160*/  IMAD.WIDE.U32 R2, R5, 0x8, R2 ;  /* 0x0000000805027825 */ /* 0x001fcc00078e0002 */
[----:B------:R-:W5:Y:S01]  /*0170*/  LDG.E.64.CONSTANT R2, desc[UR10][R2.64] ;  /* 0x0000000a02027981 */ /* 0x000f62000c1e9b00 */
[----:B------:R-:W-:-:S07]  /*0180*/  VIADD R8, R0, 0x100 ;  /* 0x0000010000087836 */ /* 0x000fce0000000000 */
.L_x_61:
[----:B------:R-:W-:Y:S05]  /*0190*/  BSYNC.RECONVERGENT B1 ;  /* 0x0000000000017941 */ /* 0x000fea0003800200 */
.L_x_60:
[----:B------:R-:W-:Y:S01]  /*01a0*/  ISETP.GE.U32.AND P0, PT, R8, UR12, PT ;  /* 0x0000000c08007c0c */ /* 0x000fe2000bf06070 */
[----:B------:R-:W-:-:S12]  /*01b0*/  BSSY.RECONVERGENT B1, `(.L_x_62) ;  /* 0x000003d000017945 */ /* 0x000fd80003800200 */
[----:B------:R-:W-:Y:S05]  /*01c0*/  @P0 BRA `(.L_x_63) ;  /* 0x0000000000ec0947 */ /* 0x000fea0003800000 */
[----:B------:R-:W-:Y:S01]  /*01d0*/  LOP3.LUT R4, RZ, R8, RZ, 0x33, !PT ;  /* 0x00000008ff047212 */ /* 0x000fe200078e33ff */
[----:B------:R-:W-:Y:S01]  /*01e0*/  IMAD.U32 R6, RZ, RZ, UR16 ;  /* 0x00000010ff067e24 */ /* 0x000fe2000f8e00ff */
[----:B------:R-:W-:Y:S03]  /*01f0*/  BSSY.RECONVERGENT B2, `(.L_x_64) ;  /* 0x0000017000027945 */ /* 0x000fe60003800200 */
[----:B------:R-:W-:-:S04]  /*0200*/  VIADD R5, R4, UR8 ;  /* 0x0000000804057c36 */ /* 0x000fc80008000000 */
[----:B------:R-:W-:Y:S01]  /*0210*/  IMAD R4, R6, -0x800, R5 ;  /* 0xfffff80006047824 */ /* 0x000fe200078e0205 */
[----:B------:R-:W-:-:S04]  /*0220*/  LOP3.LUT R6, R5, 0x300, RZ, 0xc0, !PT ;  /* 0x0000030005067812 */ /* 0x000fc800078ec0ff */
[----:B------:R-:W-:Y:S02]  /*0230*/  ISETP.NE.AND P0, PT, R6, 0x300, PT ;  /* 0x000003000600780c */ /* 0x000fe40003f05270 */
[----:B------:R-:W-:-:S11]  /*0240*/  ISETP.GE.U32.AND P2, PT, R4, 0x300, PT ;  /* 0x000003000400780c */ /* 0x000fd60003f46070 */
[----:B------:R-:W-:Y:S05]  /*0250*/  @!P0 BRA `(.L_x_65) ;  /* 0x0000000000408947 */ /* 0x000fea0003800000 */
[----:B------:R-:W0:Y:S01]  /*0260*/  LDC.64 R6, c[0x0][0x380] ;  /* 0x0000e000ff067b82 */ /* 0x000e220000000a00 */
[----:B------:R-:W-:Y:S01]  /*0270*/  LEA.HI R4, R5, 0x1, RZ, 0x18 ;  /* 0x0000000105047811 */ /* 0x000fe200078fc0ff */
[----:B------:R-:W-:-:S03]  /*0280*/  IMAD.U32 R9, RZ, RZ, UR16 ;  /* 0x00000010ff097e24 */ /* 0x000fc6000f8e00ff */
[----:B------:R-:W-:Y:S01]  /*0290*/  LOP3.LUT R4, R4, 0x3, RZ, 0xc0, !PT ;  /* 0x0000000304047812 */ /* 0x000fe200078ec0ff */
[----:B------:R-:W-:-:S04]  /*02a0*/  IMAD R9, R9, 0x800, R8 ;  /* 0x0000080009097824 */ /* 0x000fc800078e0208 */
[----:B------:R-:W-:-:S07]  /*02b0*/  IMAD.MOV R10, RZ, RZ, -R4 ;  /* 0x000000ffff0a7224 */ /* 0x000fce00078e0a04 */
.L_x_66:
[----:B0-----:R-:W-:-:S06]  /*02c0*/  IMAD.WIDE.U32 R4, R9, 0x8, R6 ;  /* 0x0000000809047825 */ /* 0x001fcc00078e0006 */
[----:B------:R-:W2:Y:S01]  /*02d0*/  LDG.E.64.CONSTANT R4, desc[UR10][R4.64] ;  /* 0x0000000a04047981 */ /* 0x000ea2000c1e9b00 */
[----:B------:R-:W-:Y:S02]  /*02e0*/  VIADD R10, R10, 0x1 ;  /* 0x000000010a0a7836 */ /* 0x000fe40000000000 */
[----:B------:R-:W-:Y:S02]  /*02f0*/  VIADD R8, R8, 0x100 ;  /* 0x0000010008087836 */ /* 0x000fe40000000000 */
[----:B------:R-:W-:Y:S01]  /*0300*/  VIADD R9, R9, 0x100 ;  /* 0x0000010009097836 */ /* 0x000fe20000000000 */
[----:B------:R-:W-:Y:S01]  /*0310*/  ISETP.NE.AND P1, PT, R10, RZ, PT ;  /* 0x000000ff0a00720c */ /* 0x000fe20003f25270 */
[----:B--2--5:R-:W-:-:S06]  /*0320*/  DSETP.GEU.AND P0, PT, R2, R4, PT ;  /* 0x000000040200722a */ /* 0x024fcc0003f0e000 */
[----:B------:R-:W-:Y:S02]  /*0330*/  FSEL R2, R4, R2, !P0 ;  /* 0x0000000204027208 */ /* 0x000fe40004000000 */
[----:B------:R-:W-:-:S04]  /*0340*/  FSEL R3, R5, R3, !P0 ;  /* 0x0000000305037208 */ /* 0x000fc80004000000 */
[----:B------:R-:W-:Y:S05]  /*0350*/  @P1 BRA `(.L_x_66) ;  /* 0xfffffffc00d81947 */ /* 0x000fea000383ffff */
.L_x_65:
[----:B------:R-:W-:Y:S05]  /*0360*/  BSYNC.RECONVERGENT B2 ;  /* 0x0000000000027941 */ /* 0x000fea0003800200 */
.L_x_64:
[----:B------:R-:W-:Y:S05]  /*0370*/  @!P2 BRA `(.L_x_63) ;  /* 0x000000000080a947 */ /* 0x000fea0003800000 */
[----:B------:R-:W0:Y:S01]  /*0380*/  LDC.64 R4, c[0x0][0x380] ;  /* 0x0000e000ff047b82 */ /* 0x000e220000000a00 */
[----:B------:R-:W-:Y:S02]  /*0390*/  IMAD.U32 R7, RZ, RZ, UR16 ;  /* 0x00000010ff077e24 */ /* 0x000fe4000f8e00ff */
[----:B------:R-:W-:Y:S02]  /*03a0*/  VIADD R6, R8, 0x200 ;  /* 0x0000020008067836 */ /* 0x000fe40000000000 */
[----:B------:R-:W-:-:S07]  /*03b0*/  IMAD R7, R7, 0x800, R8 ;  /* 0x0000080007077824 */ /* 0x000fce00078e0208 */
.L_x_67:
[----:B0-----:R-:W-:-:S04]  /*03c0*/  IMAD.WIDE.U32 R8, R7, 0x8, R4 ;  /* 0x0000000807087825 */ /* 0x001fc800078e0004 */
[----:B------:R-:W-:Y:S02]  /*03d0*/  VIADD R11, R7, 0x100 ;  /* 0x00000100070b7836 */ /* 0x000fe40000000000 */
[----:B------:R-:W2:Y:S02]  /*03e0*/  LDG.E.64.CONSTANT R8, desc[UR10][R8.64] ;  /* 0x0000000a08087981 */ /* 0x000ea4000c1e9b00 */
[----:B------:R-:W-:-:S04]  /*03f0*/  IMAD.WIDE.U32 R10, R11, 0x8, R4 ;  /* 0x000000080b0a7825 */ /* 0x000fc800078e0004 */
[----:B------:R-:W-:Y:S02]  /*0400*/  VIADD R13, R7, 0x200 ;  /* 0x00000200070d7836 */ /* 0x000fe40000000000 */
[----:B------:R-:W3:Y:S02]  /*0410*/  LDG.E.64.CONSTANT R10, desc[UR10][R10.64] ;  /* 0x0000000a0a0a7981 */ /* 0x000ee4000c1e9b00 */
[----:B------:R-:W-:-:S04]  /*0420*/  IMAD.WIDE.U32 R12, R13, 0x8, R4 ;  /* 0x000000080d0c7825 */ /* 0x000fc800078e0004 */
[----:B------:R-:W-:Y:S02]  /*0430*/  VIADD R15, R7, 0x300 ;  /* 0x00000300070f7836 */ /* 0x000fe40000000000 */
[----:B------:R-:W4:Y:S02]  /*0440*/  LDG.E.64.CONSTANT R12, desc[UR10][R12.64] ;  /* 0x0000000a0c0c7981 */ /* 0x000f24000c1e9b00 */
[----:B------:R-:W-:-:S06]  /*0450*/  IMAD.WIDE.U32 R14, R15, 0x8, R4 ;  /* 0x000000080f0e7825 */ /* 0x000fcc00078e0004 */
[----:B------:R-:W4:Y:S01]  /*0460*/  LDG.E.64.CONSTANT R14, desc[UR10][R14.64] ;  /* 0x0000000a0e0e7981 */ /* 0x000f22000c1e9b00 */
[----:B------:R-:W-:Y:S01]  /*0470*/  VIADD R7, R7, 0x400 ;  /* 0x0000040007077836 */ /* 0x000fe20000000000 */
[----:B--2--5:R-:W-:-:S06]  /*0480*/  DSETP.GEU.AND P0, PT, R2, R8, PT ;  /* 0x000000080200722a */ /* 0x024fcc0003f0e000 */
[----:B------:R-:W-:Y:S01]  /*0490*/  FSEL R2, R8, R2, !P0 ;  /* 0x0000000208027208 */ /* 0x000fe20004000000 */
[C---:B------:R-:W-:Y:S01]  /*04a0*/  VIADD R8, R6.reuse, 0x200 ;  /* 0x0000020006087836 */ /* 0x040fe20000000000 */
[----:B------:R-:W-:Y:S01]  /*04b0*/  FSEL R3, R9, R3, !P0 ;  /* 0x0000000309037208 */ /* 0x000fe20004000000 */
[----:B------:R-:W-:-:S03]  /*04c0*/  VIADD R6, R6, 0x400 ;  /* 0x0000040006067836 */ /* 0x000fc60000000000 */
[----:B------:R-:W-:Y:S02]  /*04d0*/  ISETP.GE.AND P1, PT, R8, UR12, PT ;  /* 0x0000000c08007c0c */ /* 0x000fe4000bf26270 */
        /* <DEDUP_REMOVED lines=8> */
[----:B------:R-:W-:Y:S01]  /*0560*/  FSEL R3, R15, R3, !P0 ;  /* 0x000000030f037208 */ /* 0x000fe20004000000 */
[----:B------:R-:W-:Y:S06]  /*0570*/  @!P1 BRA `(.L_x_67) ;  /* 0xfffffffc00909947 */ /* 0x000fec000383ffff */
.L_x_63:
[----:B------:R-:W-:Y:S05]  /*0580*/  BSYNC.RECONVERGENT B1 ;  /* 0x0000000000017941 */ /* 0x000fea0003800200 */
.L_x_62:
[----:B------:R-:W-:-:S09]  /*0590*/  UISETP.GE.U32.AND UP0, UPT, UR12, 0x100, UPT ;  /* 0x000001000c00788c */ /* 0x000fd2000bf06070 */
[----:B------:R-:W-:Y:S05]  /*05a0*/  BRA.U !UP0, `(.L_x_68) ;  /* 0x00000005082c7547 */ /* 0x000fea000b800000 */
        /* <DEDUP_REMOVED lines=11> */
[----:B------:R-:W-:Y:S04]  /*0660*/  SHFL.DOWN PT, R6, R4, 0x2, 0x1f ;  /* 0x08401f0004067f89 */ /* 0x000fe800000e0000 */
[----:B------:R-:W0:Y:S01]  /*0670*/  SHFL.DOWN PT, R7, R5, 0x2, 0x1f ;  /* 0x08401f0005077f89 */ /* 0x000e2200000e0000 */
[----:B------:R-:W1:Y:S01]  /*0680*/  @!P2 S2R R8, SR_CgaCtaId ;  /* 0x000000000008a919 */ /* 0x000e620000008800 */
[----:B0-----:R-:W-:-:S06]  /*0690*/  DSETP.GEU.AND P1, PT, R4, R6, PT ;  /* 0x000000060400722a */ /* 0x001fcc0003f2e000 */
[----:B------:R-:W-:Y:S02]  /*06a0*/  @!P0 FSEL R4, R6, R4, !P1 ;  /* 0x0000000406048208 */ /* 0x000fe40004800000 */
[----:B------:R-:W-:Y:S02]  /*06b0*/  @!P0 FSEL R5, R7, R5, !P1 ;  /* 0x0000000507058208 */ /* 0x000fe40004800000 */
[----:B------:R-:W-:Y:S01]  /*06c0*/  ISETP.GT.AND P0, PT, R9, 0x1b, PT ;  /* 0x0000001b0900780c */ /* 0x000fe20003f04270 */
[----:B------:R-:W-:Y:S01]  /*06d0*/  SHFL.DOWN PT, R2, R4, 0x4, 0x1f ;  /* 0x08801f0004027f89 */ /* 0x000fe200000e0000 */
[----:B------:R-:W-:Y:S02]  /*06e0*/  @!P2 MOV R7, 0x400 ;  /* 0x000004000007a802 */ /* 0x000fe40000000f00 */
[----:B------:R-:W-:Y:S01]  /*06f0*/  @!P2 SHF.R.U32.HI R6, RZ, 0x2, R0 ;  /* 0x00000002ff06a819 */ /* 0x000fe20000011600 */
[----:B------:R-:W0:Y:S01]  /*0700*/  SHFL.DOWN PT, R3, R5, 0x4, 0x1f ;  /* 0x08801f0005037f89 */ /* 0x000e2200000e0000 */
[----:B-1----:R-:W-:-:S02]  /*0710*/  @!P2 LEA R11, R8, R7, 0x18 ;  /* 0x00000007080ba211 */ /* 0x002fc400078ec0ff */
[----:B------:R-:W-:-:S05]  /*0720*/  @!P2 LOP3.LUT R8, R6, 0xf8, RZ, 0xc0, !PT ;  /* 0x000000f80608a812 */ /* 0x000fca00078ec0ff */
        /* <DEDUP_REMOVED lines=26> */
[----:B-1----:R-:W1:Y:S04]  /*08d0*/  LDS.128 R4, [UR4+0x20] ;  /* 0x00002004ff047984 */ /* 0x002e680008000c00 */
[----:B------:R-:W2:Y:S01]  /*08e0*/  LDS.128 R8, [UR4+0x30] ;  /* 0x00003004ff087984 */ /* 0x000ea20008000c00 */
        /* <DEDUP_REMOVED lines=8> */
[----:B------:R-:W-:Y:S02]  /*0970*/  FSEL R5, R5, R3, !P1 ;  /* 0x0000000305057208 */ /* 0x000fe40004800000 */
[----:B------:R-:W0:Y:S04]  /*0980*/  LDS.64 R2, [UR4+0x40] ;  /* 0x00004004ff027984 */ /* 0x000e280008000a00 */
[----:B------:R-:W-:-:S06]  /*0990*/  DSETP.GEU.AND P1, PT, R4, R6, PT ;  /* 0x000000060400722a */ /* 0x000fcc0003f2e000 */
[----:B------:R-:W-:Y:S02]  /*09a0*/  FSEL R4, R6, R4, !P1 ;  /* 0x0000000406047208 */ /* 0x000fe40004800000 */
[----:B------:R-:W-:-:S06]  /*09b0*/  FSEL R5, R7, R5, !P1 ;  /* 0x0000000507057208 */ /* 0x000fcc0004800000 */
[----:B--2---:R-:W-:-:S06]  /*09c0*/  DSETP.GEU.AND P1, PT, R4, R8, PT ;  /* 0x000000080400722a */ /* 0x004fcc0003f2e000 */
[----:B------:R-:W-:Y:S02]  /*09d0*/  FSEL R4, R8, R4, !P1 ;  /* 0x0000000408047208 */ /* 0x000fe40004800000 */
[----:B------:R-:W-:-:S06]  /*09e0*/  FSEL R5, R9, R5, !P1 ;  /* 0x0000000509057208 */ /* 0x000fcc0004800000 */
[----:B------:R-:W-:-:S06]  /*09f0*/  DSETP.GEU.AND P1, PT, R4, R10, PT ;  /* 0x0000000a0400722a */ /* 0x000fcc0003f2e000 */
[----:B------:R-:W-:Y:S02]  /*0a00*/  FSEL R4, R10, R4, !P1 ;  /* 0x000000040a047208 */ /* 0x000fe40004800000 */
[----:B------:R-:W-:-:S06]  /*0a10*/  FSEL R5, R11, R5, !P1 ;  /* 0x000000050b057208 */ /* 0x000fcc0004800000 */
[----:B0-----:R-:W-:-:S06]  /*0a20*/  DSETP.GEU.AND P1, PT, R4, R2, PT ;  /* 0x000000020400722a */ /* 0x001fcc0003f2e000 */
[----:B------:R-:W-:Y:S02]  /*0a30*/  FSEL R2, R2, R4, !P1 ;  /* 0x0000000402027208 */ /* 0x000fe40004800000 */
[----:B------:R-:W-:Y:S01]  /*0a40*/  FSEL R3, R3, R5, !P1 ;  /* 0x0000000503037208 */ /* 0x000fe20004800000 */
[----:B------:R-:W-:Y:S06]  /*0a50*/  BRA `(.L_x_69) ;  /* 0x00000034005c7947 */ /* 0x000fec0003800000 */
.L_x_68:
[----:B------:R-:W-:Y:S01]  /*0a60*/  LOP3.LUT R4, R0, 0x3e0, RZ, 0xc0, !PT ;  /* 0x000003e000047812 */ /* 0x000fe200078ec0ff */
[----:B------:R-:W0:Y:S04]  /*0a70*/  S2R R10, SR_LANEID ;  /* 0x00000000000a7919 */ /* 0x000e280000000000 */
[----:B------:R-:W-:Y:S01]  /*0a80*/  VIADD R5, R4, 0x20 ;  /* 0x0000002004057836 */ /* 0x000fe20000000000 */
[----:B------:R-:W-:-:S04]  /*0a90*/  LOP3.LUT R4, RZ, R4, RZ, 0x33, !PT ;  /* 0x00000004ff047212 */ /* 0x000fc800078e33ff */
[----:B------:R-:W-:Y:S01]  /*0aa0*/  ISETP.GT.U32.AND P0, PT, R5, UR12, PT ;  /* 0x0000000c05007c0c */ /* 0x000fe2000bf04070 */
[----:B------:R-:W-:-:S05]  /*0ab0*/  VIADD R4, R4, UR12 ;  /* 0x0000000c04047c36 */ /* 0x000fca0008000000 */
[----:B------:R-:W-:-:S05]  /*0ac0*/  SEL R5, R4, 0x1f, P0 ;  /* 0x0000001f04057807 */ /* 0x000fca0000000000 */
[----:B-----5:R-:W-:Y:S04]  /*0ad0*/  SHFL.DOWN PT, R6, R2, 0x1, R5 ;  /* 0x0820000002067989 */ /* 0x020fe800000e0005 */
[----:B------:R-:W1:Y:S01]  /*0ae0*/  SHFL.DOWN PT, R7, R3, 0x1, R5 ;  /* 0x0820000003077989 */ /* 0x000e6200000e0005 */
[----:B0-----:R-:W-:Y:S01]  /*0af0*/  ISETP.GE.AND P0, PT, R10, R5, PT ;  /* 0x000000050a00720c */ /* 0x001fe20003f06270 */
[----:B-1----:R-:W-:-:S06]  /*0b00*/  DSETP.GEU.AND P1, PT, R2, R6, PT ;  /* 0x000000060200722a */ /* 0x002fcc0003f2e000 */
[-C--:B------:R-:W-:Y:S01]  /*0b10*/  FSEL R9, R6, R2.reuse, !P1 ;  /* 0x0000000206097208 */ /* 0x080fe20004800000 */
[----:B------:R-:W-:Y:S01]  /*0b20*/  VIADD R6, R10, 0x2 ;  /* 0x000000020a067836 */ /* 0x000fe20000000000 */
[-C--:B------:R-:W-:Y:S02]  /*0b30*/  FSEL R7, R7, R3.reuse, !P1 ;  /* 0x0000000307077208 */ /* 0x080fe40004800000 */
[----:B------:R-:W-:Y:S02]  /*0b40*/  FSEL R4, R9, R2, !P0 ;  /* 0x0000000209047208 */ /* 0x000fe40004000000 */
[----:B------:R-:W-:Y:S02]  /*0b50*/  FSEL R7, R7, R3, !P0 ;  /* 0x0000000307077208 */ /* 0x000fe40004000000 */
[----:B------:R-:W-:Y:S01]  /*0b60*/  ISETP.GT.AND P0, PT, R6, R5, PT ;  /* 0x000000050600720c */ /* 0x000fe20003f04270 */
[----:B------:R-:W-:Y:S01]  /*0b70*/  SHFL.DOWN PT, R8, R4, 0x2, R5 ;  /* 0x0840000004087989 */ /* 0x000fe200000e0005 */
[----:B------:R-:W-:-:S03]  /*0b80*/  IMAD.MOV.U32 R6, RZ, RZ, R4 ;  /* 0x000000ffff067224 */ /* 0x000fc600078e0004 */
[----:B------:R-:W0:Y:S03]  /*0b90*/  SHFL.DOWN PT, R9, R7, 0x2, R5 ;  /* 0x0840000007097989 */ /* 0x000e2600000e0005 */
[----:B0-----:R-:W-:Y:S01]  /*0ba0*/  DSETP.GEU.AND P1, PT, R6, R8, PT ;  /* 0x000000080600722a */ /* 0x001fe20003f2e000 */
[----:B------:R-:W-:-:S05]  /*0bb0*/  VIADD R6, R10, 0x4 ;  /* 0x000000040a067836 */ /* 0x000fca0000000000 */
[----:B------:R-:W-:Y:S02]  /*0bc0*/  @!P0 FSEL R4, R8, R4, !P1 ;  /* 0x0000000408048208 */ /* 0x000fe40004800000 */
[----:B------:R-:W-:Y:S02]  /*0bd0*/  @!P0 FSEL R7, R9, R7, !P1 ;  /* 0x0000000709078208 */ /* 0x000fe40004800000 */
        /* <DEDUP_REMOVED lines=10> */
[----:B------:R-:W-:Y:S01]  /*0c80*/  IMAD.MOV.U32 R6, RZ, RZ, R4 ;  /* 0x000000ffff067224 */ /* 0x000fe200078e0004 */
[C---:B------:R-:W-:Y:S02]  /*0c90*/  ISETP.NE.AND P0, PT, R10.reuse, RZ, PT ;  /* 0x000000ff0a00720c */ /* 0x040fe40003f05270 */
[----:B------:R-:W0:Y:S11]  /*0ca0*/  SHFL.DOWN PT, R3, R7, 0x8, R5 ;  /* 0x0900000007037989 */ /* 0x000e3600000e0005 */
[----:B------:R-:W1:Y:S01]  /*0cb0*/  @!P0 S2R R9, SR_CgaCtaId ;  /* 0x0000000000098919 */ /* 0x000e620000008800 */
[----:B------:R-:W-:Y:S01]  /*0cc0*/  @!P0 MOV R8, 0x400 ;  /* 0x0000040000088802 */ /* 0x000fe20000000f00 */
[----:B0-----:R-:W-:Y:S01]  /*0cd0*/  DSETP.GEU.AND P2, PT, R6, R2, PT ;  /* 0x000000020600722a */ /* 0x001fe20003f4e000 */
[----:B------:R-:W-:-:S05]  /*0ce0*/  VIADD R6, R10, 0x10 ;  /* 0x000000100a067836 */ /* 0x000fca0000000000 */
[----:B------:R-:W-:Y:S02]  /*0cf0*/  @!P1 FSEL R4, R2, R4, !P2 ;  /* 0x0000000402049208 */ /* 0x000fe40005000000 */
[----:B------:R-:W-:Y:S02]  /*0d00*/  @!P1 FSEL R7, R3, R7, !P2 ;  /* 0x0000000703079208 */ /* 0x000fe40005000000 */
[----:B------:R-:W-:Y:S01]  /*0d10*/  ISETP.GT.AND P1, PT, R6, R5, PT ;  /* 0x000000050600720c */ /* 0x000fe20003f24270 */
[----:B------:R-:W-:Y:S01]  /*0d20*/  SHFL.DOWN PT, R2, R4, 0x10, R5 ;  /* 0x0a00000004027989 */ /* 0x000fe200000e0005 */
[----:B------:R-:W-:-:S03]  /*0d30*/  @!P0 SHF.R.U32.HI R6, RZ, 0x2, R0 ;  /* 0x00000002ff068819 */ /* 0x000fc60000011600 */
[----:B------:R0:W2:Y:S01]  /*0d40*/  SHFL.DOWN PT, R3, R7, 0x10, R5 ;  /* 0x0a00000007037989 */ /* 0x0000a200000e0005 */
[----:B------:R-:W-:Y:S02]  /*0d50*/  @!P0 LOP3.LUT R6, R6, 0xf8, RZ, 0xc0, !PT ;  /* 0x000000f806068812 */ /* 0x000fe400078ec0ff */
[----:B-1----:R-:W-:-:S05]  /*0d60*/  @!P0 LEA R9, R9, R8, 0x18 ;  /* 0x0000000809098211 */ /* 0x002fca00078ec0ff */
[----:B------:R-:W-:Y:S02]  /*0d70*/  @!P0 IMAD.IADD R9, R6, 0x1, R9 ;  /* 0x0000000106098824 */ /* 0x000fe400078e0209 */
[----:B0-----:R-:W-:-:S06]  /*0d80*/  IMAD.MOV.U32 R5, RZ, RZ, R7 ;  /* 0x000000ffff057224 */ /* 0x001fcc00078e0007 */
[----:B--2---:R-:W-:-:S06]  /*0d90*/  DSETP.GEU.AND P2, PT, R4, R2, PT ;  /* 0x000000020400722a */ /* 0x004fcc0003f4e000 */
[----:B------:R-:W-:Y:S02]  /*0da0*/  @!P1 FSEL R4, R2, R4, !P2 ;  /* 0x0000000402049208 */ /* 0x000fe40005000000 */
[----:B------:R-:W-:-:S03]  /*0db0*/  @!P1 FSEL R7, R3, R7, !P2 ;  /* 0x0000000703079208 */ /* 0x000fc60005000000 */
[----:B------:R-:W-:Y:S02]  /*0dc0*/  IMAD.MOV.U32 R2, RZ, RZ, R4 ;  /* 0x000000ffff027224 */ /* 0x000fe400078e0004 */
[----:B------:R-:W-:-:S05]  /*0dd0*/  IMAD.MOV.U32 R3, RZ, RZ, R7 ;  /* 0x000000ffff037224 */ /* 0x000fca00078e0007 */
[----:B------:R1:W-:Y:S01]  /*0de0*/  @!P0 STS.64 [R9+0x8], R2 ;  /* 0x0000080209008388 */ /* 0x0003e20000000a00 */
[----:B------:R-:W-:Y:S01]  /*0df0*/  BAR.SYNC.DEFER_BLOCKING 0x0 ;  /* 0x0000000000007b1d */ /* 0x000fe20000010000 */
[----:B------:R-:W-:-:S13]  /*0e00*/  ISETP.NE.AND P0, PT, R0, RZ, PT ;  /* 0x000000ff0000720c */ /* 0x000fda0003f05270 */
[----:B-1----:R-:W-:Y:S05]  /*0e10*/  @P0 BRA `(.L_x_69) ;  /* 0x00000030006c0947 */ /* 0x002fea0003800000 */
[----:B------:R-:W0:Y:S01]  /*0e20*/  S2UR UR5, SR_CgaCtaId ;  /* 0x00000000000579c3 */ /* 0x000e220000008800 */
[----:B------:R-:W-:Y:S01]  /*0e30*/  UMOV UR4, 0x400 ;  /* 0x0000040000047882 */ /* 0x000fe20000000000 */
[----:B------:R-:W-:Y:S02]  /*0e40*/  UISETP.GT.U32.AND UP0, UPT, UR12, 0x20, UPT ;  /* 0x000000200c00788c */ /* 0x000fe4000bf04070 */
[----:B------:R-:W-:-:S04]  /*0e50*/  UISETP.GT.U32.AND UP1, UPT, UR12, 0x40, UPT ;  /* 0x000000400c00788c */ /* 0x000fc8000bf24070 */
[----:B------:R-:W-:Y:S01]  /*0e60*/  PLOP3.LUT P3, PT, PT, PT, UP0, 0x80, 0x8 ;  /* 0x000000000008781c */ /* 0x000fe20003f6f008 */
[----:B------:R-:W-:Y:S01]  /*0e70*/  UISETP.GT.U32.AND UP0, UPT, UR12, 0x60, UPT ;  /* 0x000000600c00788c */ /* 0x000fe2000bf04070 */
[----:B------:R-:W-:Y:S01]  /*0e80*/  PLOP3.LUT P2, PT, PT, PT, UP1, 0x80, 0x8 ;  /* 0x000000000008781c */ /* 0x000fe20003f4f018 */
[----:B0-----:R-:W-:-:S09]  /*0e90*/  ULEA UR4, UR5, UR4, 0x18 ;  /* 0x0000000405047291 */ /* 0x001fd2000f8ec0ff */
[----:B------:R-:W0:Y:S04]  /*0ea0*/  LDS.128 R12, [UR4+0x10] ;  /* 0x00001004ff0c7984 */ /* 0x000e280008000c00 */
[----:B------:R-:W1:Y:S01]  /*0eb0*/  LDS.128 R4, [UR4+0x20] ;  /* 0x00002004ff047984 */ /* 0x000e620008000c00 */
[----:B0-----:R-:W-:-:S06]  /*0ec0*/  DSETP.GEU.AND P1, PT, R2, R12, PT ;  /* 0x0000000c0200722a */ /* 0x001fcc0003f2e000 */
[-C--:B------:R-:W-:Y:S02]  /*0ed0*/  FSEL R9, R12, R2.reuse, !P1 ;  /* 0x000000020c097208 */ /* 0x080fe40004800000 */
[-C--:B------:R-:W-:Y:S02]  /*0ee0*/  FSEL R11, R13, R3.reuse, !P1 ;  /* 0x000000030d0b7208 */ /* 0x080fe40004800000 */
[----:B------:R-:W-:Y:S02]  /*0ef0*/  FSEL R13, R9, R2, P3 ;  /* 0x00000002090d7208 */ /* 0x000fe40001800000 */
[----:B------:R-:W-:Y:S02]  /*0f00*/  FSEL R0, R11, R3, P3 ;  /* 0x000000030b007208 */ /* 0x000fe40001800000 */
[----:B------:R-:W-:Y:S01]  /*0f10*/  PLOP3.LUT P1, PT, PT, PT, UP0, 0x80, 0x8 ;  /* 0x000000000008781c */ /* 0x000fe20003f2f008 */
[----:B------:R-:W-:Y:S01]  /*0f20*/  IMAD.MOV.U32 R2, RZ, RZ, R13 ;  /* 0x000000ffff027224 */ /* 0x000fe200078e000d */
[----:B------:R-:W0:Y:S01]  /*0f30*/  LDS.128 R8, [UR4+0x30] ;  /* 0x00003004ff087984 */ /* 0x000e220008000c00 */
[----:B------:R-:W-:Y:S01]  /*0f40*/  IMAD.MOV.U32 R3, RZ, RZ, R0 ;  /* 0x000000ffff037224 */ /* 0x000fe200078e0000 */
[----:B------:R-:W-:-:S05]  /*0f50*/  UISETP.GT.U32.AND UP0, UPT, UR12, 0x80, UPT ;  /* 0x000000800c00788c */ /* 0x000fca000bf04070 */
[----:B------:R-:W-:-:S06]  /*0f60*/  DSETP.GEU.AND P3, PT, R2, R14, PT ;  /* 0x0000000e0200722a */ /* 0x000fcc0003f6e000 */
[----:B------:R-:W-:Y:S02]  /*0f70*/  @P2 FSEL R13, R14, R13, !P3 ;  /* 0x0000000d0e0d2208 */ /* 0x000fe40005800000 */
[----:B------:R-:W-:Y:S02]  /*0f80*/  @P2 FSEL R0, R15, R0, !P3 ;  /* 0x000000000f002208 */ /* 0x000fe40005800000 */
[----:B------:R-:W-:Y:S01]  /*0f90*/  PLOP3.LUT P2, PT, PT, PT, UP0, 0x80, 0x8 ;  /* 0x000000000008781c */ /* 0x000fe20003f4f008 */
[----:B------:R-:W-:Y:S01]  /*0fa0*/  IMAD.MOV.U32 R2, RZ, RZ, R13 ;  /* 0x000000ffff027224 */ /* 0x000fe200078e000d */
[----:B------:R-:W-:Y:S01]  /*0fb0*/  UISETP.GT.U32.AND UP0, UPT, UR12, 0xa0, UPT ;  /* 0x000000a00c00788c */ /* 0x000fe2000bf04070 */
[----:B------:R-:W-:-:S06]  /*0fc0*/  IMAD.MOV.U32 R3, RZ, RZ, R0 ;  /* 0x000000ffff037224 */ /* 0x000fcc00078e0000 */
[----:B-1----:R-:W-:Y:S01]  /*0fd0*/  DSETP.GEU.AND P3, PT, R2, R4, PT ;  /* 0x000000040200722a */ /* 0x002fe20003f6e000 */
[----:B------:R-:W1:Y:S05]  /*0fe0*/  LDS.64 R2, [UR4+0x40] ;  /* 0x00004004ff027984 */ /* 0x000e6a0008000a00 */
[----:B------:R-:W-:Y:S02]  /*0ff0*/  @P1 FSEL R13, R4, R13, !P3 ;  /* 0x0000000d040d1208 */ /* 0x000fe40005800000 */
[----:B------:R-:W-:Y:S02]  /*1000*/  @P1 FSEL R0, R5, R0, !P3 ;  /* 0x0000000005001208 */ /* 0x000fe40005800000 */
[----:B------:R-:W-:Y:S01]  /*1010*/  PLOP3.LUT P1, PT, PT, PT, UP0, 0x80, 0x8 ;  /* 0x000000000008781c */ /* 0x000fe20003f2f008 */
[----:B------:R-:W-:Y:S01]  /*1020*/  IMAD.MOV.U32 R4, RZ, RZ, R13 ;  /* 0x000000ffff047224 */ /* 0x000fe200078e000d */
[----:B------:R-:W-:Y:S01]  /*1030*/  UISETP.GT.U32.AND UP0, UPT, UR12, 0xc0, UPT ;  /* 0x000000c00c00788c */ /* 0x000fe2000bf04070 */
[----:B------:R-:W-:-:S06]  /*1040*/  IMAD.MOV.U32 R5, RZ, RZ, R0 ;  /* 0x000000ffff057224 */ /* 0x000fcc00078e0000 */
[----:B------:R-:W-:-:S06]  /*1050*/  DSETP.GEU.AND P3, PT, R4, R6, PT ;  /* 0x000000060400722a */ /* 0x000fcc0003f6e000 */
[----:B------:R-:W-:Y:S02]  /*1060*/  @P2 FSEL R13, R6, R13, !P3 ;  /* 0x0000000d060d2208 */ /* 0x000fe40005800000 */
[----:B------:R-:W-:Y:S02]  /*1070*/  @P2 FSEL R0, R7, R0, !P3 ;  /* 0x0000000007002208 */ /* 0x000fe40005800000 */
[----:B------:R-:W-:Y:S01]  /*1080*/  PLOP3.LUT P2, PT, PT, PT, UP0, 0x80, 0x8 ;  /* 0x000000000008781c */ /* 0x000fe20003f4f008 */
[----:B------:R-:W-:Y:S01]  /*1090*/  IMAD.MOV.U32 R4, RZ, RZ, R13 ;  /* 0x000000ffff047224 */ /* 0x000fe200078e000d */
[----:B------:R-:W-:Y:S01]  /*10a0*/  UISETP.GT.U32.AND UP0, UPT, UR12, 0xe0, UPT ;  /* 0x000000e00c00788c */ /* 0x000fe2000bf04070 */
[----:B------:R-:W-:-:S06]  /*10b0*/  IMAD.MOV.U32 R5, RZ, RZ, R0 ;  /* 0x000000ffff057224 */ /* 0x000fcc00078e0000 */
[----:B0-----:R-:W-:-:S06]  /*10c0*/  DSETP.GEU.AND P3, PT, R4, R8, PT ;  /* 0x000000080400722a */ /* 0x001fcc0003f6e000 */
[----:B------:R-:W-:Y:S02]  /*10d0*/  @P1 FSEL R13, R8, R13, !P3 ;  /* 0x0000000d080d1208 */ /* 0x000fe40005800000 */
[----:B------:R-:W-:Y:S02]  /*10e0*/  @P1 FSEL R0, R9, R0, !P3 ;  /* 0x0000000009001208 */ /* 0x000fe40005800000 */
[----:B------:R-:W-:Y:S01]  /*10f0*/  PLOP3.LUT P1, PT, PT, PT, UP0, 0x80, 0x8 ;  /* 0x000000000008781c */ /* 0x000fe20003f2f008 */
[----:B------:R-:W-:Y:S02]  /*1100*/  IMAD.MOV.U32 R4, RZ, RZ, R13 ;  /* 0x000000ffff047224 */ /* 0x000fe400078e000d */
[----:B------:R-:W-:-:S06]  /*1110*/  IMAD.MOV.U32 R5, RZ, RZ, R0 ;  /* 0x000000ffff057224 */ /* 0x000fcc00078e0000 */
[----:B------:R-:W-:-:S06]  /*1120*/  DSETP.GEU.AND P3, PT, R4, R10, PT ;  /* 0x0000000a0400722a */ /* 0x000fcc0003f6e000 */
[----:B------:R-:W-:Y:S02]  /*1130*/  @P2 FSEL R13, R10, R13, !P3 ;  /* 0x0000000d0a0d2208 */ /* 0x000fe40005800000 */
[----:B------:R-:W-:-:S03]  /*1140*/  @P2 FSEL R0, R11, R0, !P3 ;  /* 0x000000000b002208 */ /* 0x000fc60005800000 */
[----:B------:R-:W-:Y:S02]  /*1150*/  IMAD.MOV.U32 R4, RZ, RZ, R13 ;  /* 0x000000ffff047224 */ /* 0x000fe400078e000d */
[----:B------:R-:W-:-:S06]  /*1160*/  IMAD.MOV.U32 R5, RZ, RZ, R0 ;  /* 0x000000ffff057224 */ /* 0x000fcc00078e0000 */
[----:B-1----:R-:W-:-:S06]  /*1170*/  DSETP.GEU.AND P2, PT, R4, R2, PT ;  /* 0x000000020400722a */ /* 0x002fcc0003f4e000 */
[----:B------:R-:W-:Y:S02]  /*1180*/  @P1 FSEL R13, R2, R13, !P2 ;  /* 0x0000000d020d1208 */ /* 0x000fe40005000000 */
[----:B------:R-:W-:-:S03]  /*1190*/  @P1 FSEL R0, R3, R0, !P2 ;  /* 0x0000000003001208 */ /* 0x000fc60005000000 */
[----:B------:R-:W-:Y:S02]  /*11a0*/  IMAD.MOV.U32 R2, RZ, RZ, R13 ;  /* 0x000000ffff027224 */ /* 0x000fe400078e000d */
[----:B------:R-:W-:Y:S01]  /*11b0*/  IMAD.MOV.U32 R3, RZ, RZ, R0 ;  /* 0x000000ffff037224 */ /* 0x000fe200078e0000 */
[----:B------:R-:W-:Y:S06]  /*11c0*/  BRA `(.L_x_69) ;  /* 0x0000002c00807947 */ /* 0x000fec0003800000 */
.L_x_59:
[----:B------:R-:W0:Y:S01]  /*11d0*/  S2R R0, SR_TID.X ;  /* 0x0000000000007919 */ /* 0x000e220000002100 */
[----:B------:R-:W1:Y:S01]  /*11e0*/  LDC.64 R20, c[0x0][0x380] ;  /* 0x0000e000ff147b82 */ /* 0x000e620000000a00 */
[----:B------:R-:W-:Y:S02]  /*11f0*/  IMAD.U32 R3, RZ, RZ, UR16 ;  /* 0x00000010ff037e24 */ /* 0x000fe4000f8e00ff */
[----:B0-----:R-:W-:-:S04]  /*1200*/  IMAD.SHL.U32 R2, R0, 0x4, RZ ;  /* 0x0000000400027824 */ /* 0x001fc800078e00ff */
[----:B------:R-:W-:-:S04]  /*1210*/  IMAD R3, R3, 0x800, R2 ;  /* 0x0000080003037824 */ /* 0x000fc800078e0202 */
[----:B-1----:R-:W-:-:S05]  /*1220*/  IMAD.WIDE.U32 R20, R3, 0x8, R20 ;  /* 0x0000000803147825 */ /* 0x002fca00078e0014 */
[----:B------:R-:W2:Y:S04]  /*1230*/  LDG.E.128.CONSTANT R4, desc[UR10][R20.64] ;  /* 0x0000000a14047981 */ /* 0x000ea8000c1e9d00 */
[----:B------:R-:W3:Y:S04]  /*1240*/  LDG.E.128.CONSTANT R8, desc[UR10][R20.64+0x10] ;  /* 0x0000100a14087981 */ /* 0x000ee8000c1e9d00 */
[----:B------:R-:W4:Y:S04]  /*1250*/  LDG.E.128.CONSTANT R12, desc[UR10][R20.64+0x2000] ;  /* 0x0020000a140c7981 */ /* 0x000f28000c1e9d00 */
[----:B------:R-:W5:Y:S01]  /*1260*/  LDG.E.128.CONSTANT R16, desc[UR10][R20.64+0x2010] ;  /* 0x0020100a14107981 */ /* 0x000f62000c1e9d00 */
[----:B------:R-:W-:Y:S01]  /*1270*/  UISETP.GE.U32.AND UP0, UPT, UR12, UR5, UPT ;  /* 0x000000050c00728c */ /* 0x000fe2000bf06070 */
        /* <DEDUP_REMOVED lines=21> */
[----:B------:R-:W-:Y:S06]  /*13d0*/  BRA.U !UP0, `(.L_x_70) ;  /* 0x0000000508dc7547 */ /* 0x000fec000b800000 */
[----:B------:R-:W-:Y:S02]  /*13e0*/  ULEA UR6, UR16, UR5, 0xb ;  /* 0x0000000510067291 */ /* 0x000fe4000f8e58ff */
[----:B------:R-:W-:Y:S01]  /*13f0*/  UIADD3 UR14, UPT, UPT, UR8, -0x800, URZ ;  /* 0xfffff800080e7890 */ /* 0x000fe2000fffe0ff */
[----:B------:R-:W0:Y:S03]  /*1400*/  LDCU UR9, c[0x0][0x3a8] ;  /* 0x00007500ff0977ac */ /* 0x000e260008000800 */
[----:B------:R-:W-:Y:S01]  /*1410*/  VIADD R3, R0, UR6 ;  /* 0x0000000600037c36 */ /* 0x000fe20008000000 */
[----:B------:R-:W-:Y:S01]  /*1420*/  UISETP.GT.U32.AND UP0, UPT, UR6, UR14, UPT ;  /* 0x0000000e0600728c */ /* 0x000fe2000bf04070 */
[----:B------:R-:W1:Y:S01]  /*1430*/  LDCU.64 UR18, c[0x0][0x380] ;  /* 0x00007000ff1277ac */ /* 0x000e620008000a00 */
[----:B------:R-:W-:Y:S01]  /*1440*/  UIADD3 UR13, UPT, UPT, UR6, 0x100, URZ ;  /* 0x00000100060d7890 */ /* 0x000fe2000fffe0ff */
[----:B------:R-:W-:Y:S01]  /*1450*/  UMOV UR4, URZ ;  /* 0x000000ff00047c82 */ /* 0x000fe20008000000 */
[----:B------:R-:W-:-:S05]  /*1460*/  UMOV UR7, UR6 ;  /* 0x0000000600077c82 */ /* 0x000fca0008000000 */
[----:B------:R-:W-:Y:S05]  /*1470*/  BRA.U UP0, `(.L_x_71) ;  /* 0x0000000100a87547 */ /* 0x000fea000b800000 */
.L_x_72:
[----:B------:R-:W-:-:S05]  /*1480*/  IADD3 R4, P0, PT, R2, UR7, RZ ;  /* 0x0000000702047c10 */ /* 0x000fca000ff1e0ff */
[----:B------:R-:W-:Y:S01]  /*1490*/  IMAD.X R5, RZ, RZ, RZ, P0 ;  /* 0x000000ffff057224 */ /* 0x000fe200000e06ff */
[----:B-1----:R-:W-:-:S04]  /*14a0*/  LEA R22, P0, R4, UR18, 0x3 ;  /* 0x0000001204167c11 */ /* 0x002fc8000f8018ff */
[----:B------:R-:W-:-:S05]  /*14b0*/  LEA.HI.X R23, R4, UR19, R5, 0x3, P0 ;  /* 0x0000001304177c11 */ /* 0x000fca00080f1c05 */
[----:B------:R-:W2:Y:S04]  /*14c0*/  LDG.E.128.CONSTANT R4, desc[UR10][R22.64] ;  /* 0x0000000a16047981 */ /* 0x000ea8000c1e9d00 */
[----:B------:R-:W3:Y:S04]  /*14d0*/  LDG.E.128.CONSTANT R8, desc[UR10][R22.64+0x10] ;  /* 0x0000100a16087981 */ /* 0x000ee8000c1e9d00 */
[----:B------:R-:W4:Y:S04]  /*14e0*/  LDG.E.128.CONSTANT R12, desc[UR10][R22.64+0x2000] ;  /* 0x0020000a160c7981 */ /* 0x000f28000c1e9d00 */
[----:B------:R-:W5:Y:S01]  /*14f0*/  LDG.E.128.CONSTANT R16, desc[UR10][R22.64+0x2010] ;  /* 0x0020100a16107981 */ /* 0x000f62000c1e9d00 */
[----:B0-----:R-:W-:-:S02]  /*1500*/  UMOV UR8, UR9 ;  /* 0x0000000900087c82 */ /* 0x001fc40008000000 */
[----:B------:R-:W-:-:S04]  /*1510*/  UIADD3 UR15, UPT, UPT, -UR7, UR8, URZ ;  /* 0x00000008070f7290 */ /* 0x000fc8000fffe1ff */
[----:B------:R-:W-:Y:S01]  /*1520*/  UISETP.GE.U32.AND UP0, UPT, UR15, UR5, UPT ;  /* 0x000000050f00728c */ /* 0x000fe2000bf06070 */
        /* <DEDUP_REMOVED lines=25> */
[----:B------:R-:W-:Y:S02]  /*16c0*/  UIADD3 UR7, UPT, UPT, UR5, UR7, URZ ;  /* 0x0000000705077290 */ /* 0x000fe4000fffe0ff */
[----:B------:R-:W-:Y:S01]  /*16d0*/  VIADD R3, R3, UR5 ;  /* 0x0000000503037c36 */ /* 0x000fe20008000000 */
[----:B------:R-:W-:Y:S02]  /*16e0*/  UIADD3 UR4, UPT, UPT, UR4, 0x1, URZ ;  /* 0x0000000104047890 */ /* 0x000fe4000fffe0ff */
[----:B------:R-:W-:Y:S02]  /*16f0*/  UISETP.GT.U32.AND UP0, UPT, UR7, UR14, UPT ;  /* 0x0000000e0700728c */ /* 0x000fe4000bf04070 */
[----:B------:R-:W-:-:S07]  /*1700*/  UIADD3 UR13, UPT, UPT, UR5, UR13, URZ ;  /* 0x0000000d050d7290 */ /* 0x000fce000fffe0ff */
[----:B------:R-:W-:Y:S05]  /*1710*/  BRA.U !UP0, `(.L_x_72) ;  /* 0xfffffffd08587547 */ /* 0x000fea000b83ffff */
.L_x_71:
[----:B------:R-:W-:-:S09]  /*1720*/  UISETP.GE.U32.AND UP0, UPT, UR7, UR8, UPT ;  /* 0x000000080700728c */ /* 0x000fd2000bf06070 */
[----:B------:R-:W-:Y:S05]  /*1730*/  BRA.U UP0, `(.L_x_70) ;  /* 0x0000000500047547 */ /* 0x000fea000b800000 */
[----:B------:R-:W-:Y:S01]  /*1740*/  UIADD3 UR5, UPT, UPT, -UR7, UR8, URZ ;  /* 0x0000000807057290 */ /* 0x000fe2000fffe1ff */
[----:B------:R-:W-:Y:S05]  /*1750*/  BSSY.RECONVERGENT B1, `(.L_x_70) ;  /* 0x000003f000017945 */ /* 0x000fea0003800200 */
[----:B------:R-:W-:-:S13]  /*1760*/  ISETP.GE.AND P0, PT, R0, UR5, PT ;  /* 0x0000000500007c0c */ /* 0x000fda000bf06270 */
[----:B------:R-:W-:Y:S05]  /*1770*/  @P0 BRA `(.L_x_73) ;  /* 0x0000000000f00947 */ /* 0x000fea0003800000 */
[----:B------:R-:W2:Y:S01]  /*1780*/  LDC R5, c[0x0][0x3ac] ;  /* 0x0000eb00ff057b82 */ /* 0x000ea20000000800 */
[----:B------:R-:W-:Y:S01]  /*1790*/  LOP3.LUT R2, RZ, R0, RZ, 0x33, !PT ;  /* 0x00000000ff027212 */ /* 0x000fe200078e33ff */
[----:B------:R-:W-:Y:S01]  /*17a0*/  BSSY.RECONVERGENT B2, `(.L_x_74) ;  /* 0x0000019000027945 */ /* 0x000fe20003800200 */
[----:B------:R-:W-:-:S03]  /*17b0*/  IMAD.MOV.U32 R8, RZ, RZ, R0 ;  /* 0x000000ffff087224 */ /* 0x000fc600078e0000 */
[----:B------:R-:W-:-:S04]  /*17c0*/  VIADD R2, R2, UR8 ;  /* 0x0000000802027c36 */ /* 0x000fc80008000000 */
[C---:B------:R-:W-:Y:S01]  /*17d0*/  VIADD R4, R2.reuse, -UR6 ;  /* 0x8000000602047c36 */ /* 0x040fe20008000000 */
[C---:B------:R-:W-:Y:S02]  /*17e0*/  LOP3.LUT R6, R2.reuse, 0x300, RZ, 0xc0, !PT ;  /* 0x0000030002067812 */ /* 0x040fe400078ec0ff */
[----:B------:R-:W-:Y:S02]  /*17f0*/  LEA.HI R2, R2, 0x1, RZ, 0x18 ;  /* 0x0000000102027811 */ /* 0x000fe400078fc0ff */
[----:B------:R-:W-:Y:S01]  /*1800*/  ISETP.NE.AND P0, PT, R6, 0x300, PT ;  /* 0x000003000600780c */ /* 0x000fe20003f05270 */
[----:B--2---:R-:W-:-:S04]  /*1810*/  IMAD R5, R5, UR4, RZ ;  /* 0x0000000405057c24 */ /* 0x004fc8000f8e02ff */
[----:B------:R-:W-:-:S05]  /*1820*/  IMAD R4, R5, -0x800, R4 ;  /* 0xfffff80005047824 */ /* 0x000fca00078e0204 */
[----:B------:R-:W-:-:S03]  /*1830*/  ISETP.GE.U32.AND P2, PT, R4, 0x300, PT ;  /* 0x000003000400780c */ /* 0x000fc60003f46070 */
[----:B------:R-:W-:Y:S10]  /*1840*/  @!P0 BRA `(.L_x_75) ;  /* 0x0000000000388947 */ /* 0x000ff40003800000 */
[----:B------:R-:W2:Y:S01]  /*1850*/  LDC.64 R6, c[0x0][0x380] ;  /* 0x0000e000ff067b82 */ /* 0x000ea20000000a00 */
[----:B------:R-:W-:Y:S01]  /*1860*/  LOP3.LUT R2, R2, 0x3, RZ, 0xc0, !PT ;  /* 0x0000000302027812 */ /* 0x000fe200078ec0ff */
[----:B------:R-:W-:-:S04]  /*1870*/  IMAD.MOV.U32 R8, RZ, RZ, R0 ;  /* 0x000000ffff087224 */ /* 0x000fc800078e0000 */
[----:B------:R-:W-:-:S07]  /*1880*/  IMAD.MOV R2, RZ, RZ, -R2 ;  /* 0x000000ffff027224 */ /* 0x000fce00078e0a02 */
.L_x_76:
[----:B--2---:R-:W-:-:S06]  /*1890*/  IMAD.WIDE.U32 R4, R3, 0x8, R6 ;  /* 0x0000000803047825 */ /* 0x004fcc00078e0006 */
        /* <DEDUP_REMOVED lines=9> */
.L_x_75:
[----:B01----:R-:W-:Y:S05]  /*1930*/  BSYNC.RECONVERGENT B2 ;  /* 0x0000000000027941 */ /* 0x003fea0003800200 */
.L_x_74:
[----:B------:R-:W-:Y:S05]  /*1940*/  @!P2 BRA `(.L_x_73) ;  /* 0x00000000007ca947 */ /* 0x000fea0003800000 */
[----:B------:R-:W0:Y:S01]  /*1950*/  LDC.64 R2, c[0x0][0x380] ;  /* 0x0000e000ff027b82 */ /* 0x000e220000000a00 */
[C---:B------:R-:W-:Y:S02]  /*1960*/  VIADD R4, R8.reuse, 0x200 ;  /* 0x0000020008047836 */ /* 0x040fe40000000000 */
[----:B------:R-:W-:-:S07]  /*1970*/  VIADD R5, R8, UR13 ;  /* 0x0000000d08057c36 */ /* 0x000fce0008000000 */
.L_x_77:
[----:B------:R-:W-:-:S04]  /*1980*/  VIADD R7, R5, 0xffffff00 ;  /* 0xffffff0005077836 */ /* 0x000fc80000000000 */
[----:B0-----:R-:W-:-:S06]  /*1990*/  IMAD.WIDE.U32 R6, R7, 0x8, R2 ;  /* 0x0000000807067825 */ /* 0x001fcc00078e0002 */
[----:B------:R-:W2:Y:S01]  /*19a0*/  LDG.E.64.CONSTANT R6, desc[UR10][R6.64] ;  /* 0x0000000a06067981 */ /* 0x000ea2000c1e9b00 */
[----:B------:R-:W-:-:S04]  /*19b0*/  IMAD.WIDE.U32 R8, R5, 0x8, R2 ;  /* 0x0000000805087825 */ /* 0x000fc800078e0002 */
[----:B------:R-:W-:Y:S02]  /*19c0*/  VIADD R11, R5, 0x100 ;  /* 0x00000100050b7836 */ /* 0x000fe40000000000 */
[----:B------:R-:W3:Y:S02]  /*19d0*/  LDG.E.64.CONSTANT R8, desc[UR10][R8.64] ;  /* 0x0000000a08087981 */ /* 0x000ee4000c1e9b00 */
[----:B------:R-:W-:-:S04]  /*19e0*/  IMAD.WIDE.U32 R10, R11, 0x8, R2 ;  /* 0x000000080b0a7825 */ /* 0x000fc800078e0002 */
[----:B------:R-:W-:Y:S02]  /*19f0*/  VIADD R13, R5, 0x200 ;  /* 0x00000200050d7836 */ /* 0x000fe40000000000 */
[----:B------:R-:W4:Y:S02]  /*1a00*/  LDG.E.64.CONSTANT R10, desc[UR10][R10.64] ;  /* 0x0000000a0a0a7981 */ /* 0x000f24000c1e9b00 */
[----:B------:R-:W-:-:S06]  /*1a10*/  IMAD.WIDE.U32 R12, R13, 0x8, R2 ;  /* 0x000000080d0c7825 */ /* 0x000fcc00078e0002 */
[----:B------:R-:W5:Y:S01]  /*1a20*/  LDG.E.64.CONSTANT R12, desc[UR10][R12.64] ;  /* 0x0000000a0c0c7981 */ /* 0x000f62000c1e9b00 */
[----:B------:R-:W-:Y:S01]  /*1a30*/  VIADD R5, R5, 0x400 ;  /* 0x0000040005057836 */ /* 0x000fe20000000000 */
[----:B--2---:R-:W-:-:S06]  /*1a40*/  DSETP.GEU.AND P0, PT, R20, R6, PT ;  /* 0x000000061400722a */ /* 0x004fcc0003f0e000 */
[----:B------:R-:W-:Y:S02]  /*1a50*/  FSEL R14, R6, R20, !P0 ;  /* 0x00000014060e7208 */ /* 0x000fe40004000000 */
[----:B------:R-:W-:-:S06]  /*1a60*/  FSEL R15, R7, R21, !P0 ;  /* 0x00000015070f7208 */ /* 0x000fcc0004000000 */
[----:B---3--:R-:W-:-:S06]  /*1a70*/  DSETP.GEU.AND P0, PT, R14, R8, PT ;  /* 0x000000080e00722a */ /* 0x008fcc0003f0e000 */
[----:B------:R-:W-:Y:S01]  /*1a80*/  FSEL R6, R8, R14, !P0 ;  /* 0x0000000e08067208 */ /* 0x000fe20004000000 */
[C---:B------:R-:W-:Y:S01]  /*1a90*/  VIADD R8, R4.reuse, 0x200 ;  /* 0x0000020004087836 */ /* 0x040fe20000000000 */
[----:B------:R-:W-:Y:S01]  /*1aa0*/  FSEL R7, R9, R15, !P0 ;  /* 0x0000000f09077208 */ /* 0x000fe20004000000 */
[----:B------:R-:W-:-:S05]  /*1ab0*/  VIADD R4, R4, 0x400 ;  /* 0x0000040004047836 */ /* 0x000fca0000000000 */
[----:B----4-:R-:W-:-:S06]  /*1ac0*/  DSETP.GEU.AND P0, PT, R6, R10, PT ;  /* 0x0000000a0600722a */ /* 0x010fcc0003f0e000 */
[----:B------:R-:W-:Y:S02]  /*1ad0*/  FSEL R6, R10, R6, !P0 ;  /* 0x000000060a067208 */ /* 0x000fe40004000000 */
[----:B------:R-:W-:-:S06]  /*1ae0*/  FSEL R7, R11, R7, !P0 ;  /* 0x000000070b077208 */ /* 0x000fcc0004000000 */
[----:B-----5:R-:W-:-:S06]  /*1af0*/  DSETP.GEU.AND P0, PT, R6, R12, PT ;  /* 0x0000000c0600722a */ /* 0x020fcc0003f0e000 */
[----:B------:R-:W-:Y:S02]  /*1b00*/  FSEL R20, R12, R6, !P0 ;  /* 0x000000060c147208 */ /* 0x000fe40004000000 */
[----:B------:R-:W-:Y:S02]  /*1b10*/  FSEL R21, R13, R7, !P0 ;  /* 0x000000070d157208 */ /* 0x000fe40004000000 */
[----:B------:R-:W-:-:S13]  /*1b20*/  ISETP.GE.AND P0, PT, R8, UR5, PT ;  /* 0x0000000508007c0c */ /* 0x000fda000bf06270 */
[----:B------:R-:W-:Y:S05]  /*1b30*/  @!P0 BRA `(.L_x_77) ;  /* 0xfffffffc00908947 */ /* 0x000fea000383ffff */
.L_x_73:
[----:B01----:R-:W-:Y:S05]  /*1b40*/  BSYNC.RECONVERGENT B1 ;  /* 0x0000000000017941 */ /* 0x003fea0003800200 */
.L_x_70:
[----:B------:R-:W2:Y:S01]  /*1b50*/  S2R R7, SR_LANEID ;  /* 0x0000000000077919 */ /* 0x000ea20000000000 */
[----:B------:R-:W-:Y:S04]  /*1b60*/  SHFL.DOWN PT, R2, R20, 0x1, 0x1f ;  /* 0x08201f0014027f89 */ /* 0x000fe800000e0000 */
[----:B------:R-:W3:Y:S02]  /*1b70*/  SHFL.DOWN PT, R3, R21, 0x1, 0x1f ;  /* 0x08201f0015037f89 */ /* 0x000ee400000e0000 */
[----:B---3--:R-:W-:Y:S01]  /*1b80*/  DSETP.GEU.AND P0, PT, R20, R2, PT ;  /* 0x000000021400722a */ /* 0x008fe20003f0e000 */
[C---:B--2---:R-:W-:Y:S02]  /*1b90*/  ISETP.GT.AND P1, PT, R7.reuse, 0x1e, PT ;  /* 0x0000001e0700780c */ /* 0x044fe40003f24270 */
        /* <DEDUP_REMOVED lines=9> */
[----:B------:R-:W2:Y:S03]  /*1c30*/  SHFL.DOWN PT, R5, R3, 0x2, 0x1f ;  /* 0x08401f0003057f89 */ /* 0x000ea600000e0000 */
[----:B------:R-:W-:Y:S01]  /*1c40*/  @!P2 LOP3.LUT R6, R6, 0xf8, RZ, 0xc0, !PT ;  /* 0x000000f80606a812 */ /* 0x000fe200078ec0ff */
[----:B------:R-:W3:Y:S01]  /*1c50*/  @!P2 S2R R9, SR_CgaCtaId ;  /* 0x000000000009a919 */ /* 0x000ee20000008800 */
[----:B--2---:R-:W-:-:S06]  /*1c60*/  DSETP.GEU.AND P0, PT, R2, R4, PT ;  /* 0x000000040200722a */ /* 0x004fcc0003f0e000 */
[----:B------:R-:W-:Y:S02]  /*1c70*/  @!P1 FSEL R2, R4, R2, !P0 ;  /* 0x0000000204029208 */ /* 0x000fe40004000000 */
[----:B------:R-:W-:Y:S02]  /*1c80*/  @!P1 FSEL R3, R5, R3, !P0 ;  /* 0x0000000305039208 */ /* 0x000fe40004000000 */
[----:B------:R-:W-:Y:S01]  /*1c90*/  ISETP.GT.AND P1, PT, R7, 0x1b, PT ;  /* 0x0000001b0700780c */ /* 0x000fe20003f24270 */
[----:B------:R-:W-:Y:S01]  /*1ca0*/  SHFL.DOWN PT, R4, R2, 0x4, 0x1f ;  /* 0x08801f0002047f89 */ /* 0x000fe200000e0000 */
[----:B---3--:R-:W-:-:S03]  /*1cb0*/  @!P2 LEA R9, R9, R8, 0x18 ;  /* 0x000000080909a211 */ /* 0x008fc600078ec0ff */
[----:B------:R-:W2:Y:S02]  /*1cc0*/  SHFL.DOWN PT, R5, R3, 0x4, 0x1f ;  /* 0x08801f0003057f89 */ /* 0x000ea400000e0000 */
[----:B------:R-:W-:Y:S01]  /*1cd0*/  @!P2 IMAD.IADD R9, R6, 0x1, R9 ;  /* 0x000000010609a824 */ /* 0x000fe200078e0209 */
[----:B--2---:R-:W-:-:S06]  /*1ce0*/  DSETP.GEU.AND P0, PT, R2, R4, PT ;  /* 0x000000040200722a */ /* 0x004fcc0003f0e000 */
[----:B------:R-:W-:Y:S02]  /*1cf0*/  @!P1 FSEL R2, R4, R2, !P0 ;  /* 0x0000000204029208 */ /* 0x000fe40004000000 */
[----:B------:R-:W-:Y:S02]  /*1d00*/  @!P1 FSEL R3, R5, R3, !P0 ;  /* 0x0000000305039208 */ /* 0x000fe40004000000 */
[----:B------:R-:W-:Y:S01]  /*1d10*/  ISETP.GT.AND P1, PT, R7, 0x17, PT ;  /* 0x000000170700780c */ /* 0x000fe20003f24270 */
[----:B------:R-:W-:Y:S04]  /*1d20*/  SHFL.DOWN PT, R4, R2, 0x8, 0x1f ;  /* 0x09001f0002047f89 */ /* 0x000fe800000e0000 */
[----:B------:R-:W2:Y:S02]  /*1d30*/  SHFL.DOWN PT, R5, R3, 0x8, 0x1f ;  /* 0x09001f0003057f89 */ /* 0x000ea400000e0000 */
[----:B--2---:R-:W-:-:S06]  /*1d40*/  DSETP.GEU.AND P0, PT, R2, R4, PT ;  /* 0x000000040200722a */ /* 0x004fcc0003f0e000 */
[----:B------:R-:W-:Y:S02]  /*1d50*/  @!P1 FSEL R2, R4, R2, !P0 ;  /* 0x0000000204029208 */ /* 0x000fe40004000000 */
[----:B------:R-:W-:Y:S02]  /*1d60*/  @!P1 FSEL R3, R5, R3, !P0 ;  /* 0x0000000305039208 */ /* 0x000fe40004000000 */
[----:B------:R-:W-:Y:S01]  /*1d70*/  ISETP.GT.AND P1, PT, R7, 0xf, PT ;  /* 0x0000000f0700780c */ /* 0x000fe20003f24270 */
[----:B------:R-:W-:Y:S04]  /*1d80*/  SHFL.DOWN PT, R4, R2, 0x10, 0x1f ;  /* 0x0a001f0002047f89 */ /* 0x000fe800000e0000 */
[----:B------:R-:W2:Y:S02]  /*1d90*/  SHFL.DOWN PT, R5, R3, 0x10, 0x1f ;  /* 0x0a001f0003057f89 */ /* 0x000ea400000e0000 */
[----:B--2---:R-:W-:-:S06]  /*1da0*/  DSETP.GEU.AND P0, PT, R2, R4, PT ;  /* 0x000000040200722a */ /* 0x004fcc0003f0e000 */
        /* <DEDUP_REMOVED lines=8> */
[----:B------:R-:W3:Y:S01]  /*1e30*/  S2UR UR5, SR_CgaCtaId ;  /* 0x00000000000579c3 */ /* 0x000ee20000008800 */
[----:B------:R-:W-:Y:S02]  /*1e40*/  UMOV UR4, 0x400 ;  /* 0x0000040000047882 */ /* 0x000fe40000000000 */
[----:B---3--:R-:W-:-:S09]  /*1e50*/  ULEA UR4, UR5, UR4, 0x18 ;  /* 0x0000000405047291 */ /* 0x008fd2000f8ec0ff */
[----:B------:R-:W3:Y:S04]  /*1e60*/  LDS.128 R12, [UR4+0x10] ;  /* 0x00001004ff0c7984 */ /* 0x000ee80008000c00 */
[----:B--2---:R-:W2:Y:S04]  /*1e70*/  LDS.128 R4, [UR4+0x20] ;  /* 0x00002004ff047984 */ /* 0x004ea80008000c00 */
[----:B------:R-:W4:Y:S01]  /*1e80*/  LDS.128 R8, [UR4+0x30] ;  /* 0x00003004ff087984 */ /* 0x000f220008000c00 */
[----:B---3--:R-:W-:-:S06]  /*1e90*/  DSETP.GEU.AND P1, PT, R2, R12, PT ;  /* 0x0000000c0200722a */ /* 0x008fcc0003f2e000 */
[----:B------:R-:W-:Y:S02]  /*1ea0*/  FSEL R2, R12, R2, !P1 ;  /* 0x000000020c027208 */ /* 0x000fe40004800000 */
[----:B------:R-:W-:-:S06]  /*1eb0*/  FSEL R3, R13, R3, !P1 ;  /* 0x000000030d037208 */ /* 0x000fcc0004800000 */
[----:B------:R-:W-:-:S06]  /*1ec0*/  DSETP.GEU.AND P1, PT, R2, R14, PT ;  /* 0x0000000e0200722a */ /* 0x000fcc0003f2e000 */
[----:B------:R-:W-:Y:S02]  /*1ed0*/  FSEL R2, R14, R2, !P1 ;  /* 0x000000020e027208 */ /* 0x000fe40004800000 */
[----:B------:R-:W-:-:S06]  /*1ee0*/  FSEL R3, R15, R3, !P1 ;  /* 0x000000030f037208 */ /* 0x000fcc0004800000 */
[----:B--2---:R-:W-:-:S06]  /*1ef0*/  DSETP.GEU.AND P1, PT, R2, R4, PT ;  /* 0x000000040200722a */ /* 0x004fcc0003f2e000 */
[----:B------:R-:W-:Y:S02]  /*1f00*/  FSEL R4, R4, R2, !P1 ;  /* 0x0000000204047208 */ /* 0x000fe40004800000 */
[----:B------:R-:W-:Y:S02]  /*1f10*/  FSEL R5, R5, R3, !P1 ;  /* 0x0000000305057208 */ /* 0x000fe40004800000 */
[----:B------:R-:W2:Y:S04]  /*1f20*/  LDS.64 R2, [UR4+0x40] ;  /* 0x00004004ff027984 */ /* 0x000ea80008000a00 */
        /* <DEDUP_REMOVED lines=9> */
[----:B--2---:R-:W-:-:S06]  /*1fc0*/  DSETP.GEU.AND P1, PT, R4, R2, PT ;  /* 0x000000020400722a */ /* 0x004fcc0003f2e000 */
[----:B------:R-:W-:Y:S02]  /*1fd0*/  FSEL R2, R2, R4, !P1 ;  /* 0x0000000402027208 */ /* 0x000fe40004800000 */
[----:B------:R-:W-:Y:S01]  /*1fe0*/  FSEL R3, R3, R5, !P1 ;  /* 0x0000000503037208 */ /* 0x000fe20004800000 */
[----:B------:R-:W-:Y:S06]  /*1ff0*/  BRA `(.L_x_69) ;  /* 0x0000001c00f47947 */ /* 0x000fec0003800000 */
.L_x_58:
        /* <DEDUP_REMOVED lines=16> */
.L_x_80:
[----:B------:R-:W-:Y:S05]  /*2100*/  BSYNC.RECONVERGENT B1 ;  /* 0x0000000000017941 */ /* 0x000fea0003800200 */
.L_x_79:
        /* <DEDUP_REMOVED lines=18> */
.L_x_85:
        /* <DEDUP_REMOVED lines=10> */
.L_x_84:
[----:B------:R-:W-:Y:S05]  /*22d0*/  BSYNC.RECONVERGENT B2 ;  /* 0x0000000000027941 */ /* 0x000fea0003800200 */
.L_x_83:
[----:B------:R-:W-:Y:S05]  /*22e0*/  @!P2 BRA `(.L_x_82) ;  /* 0x000000000080a947 */ /* 0x000fea0003800000 */
[----:B------:R-:W0:Y:S01]  /*22f0*/  LDC.64 R4, c[0x0][0x380] ;  /* 0x0000e000ff047b82 */ /* 0x000e220000000a00 */
[----:B------:R-:W-:Y:S02]  /*2300*/  IMAD.U32 R7, RZ, RZ, UR16 ;  /* 0x00000010ff077e24 */ /* 0x000fe4000f8e00ff */
[----:B------:R-:W-:Y:S02]  /*2310*/  VIADD R6, R8, 0x200 ;  /* 0x0000020008067836 */ /* 0x000fe40000000000 */
[----:B------:R-:W-:-:S07]  /*2320*/  IMAD R7, R7, 0x800, R8 ;  /* 0x0000080007077824 */ /* 0x000fce00078e0208 */
.L_x_86:
        /* <DEDUP_REMOVED lines=28> */
.L_x_82:
[----:B------:R-:W-:Y:S05]  /*24f0*/  BSYNC.RECONVERGENT B1 ;  /* 0x0000000000017941 */ /* 0x000fea0003800200 */
.L_x_81:
        /* <DEDUP_REMOVED lines=45> */
[----:B------:R-:W-:-:S03]  /*27d0*/  FSEL R5, R5, R3, P1 ;  /* 0x0000000305057208 */ /* 0x000fc60000800000 */
[----:B0-----:R-:W-:Y:S02]  /*27e0*/  IMAD.MOV.U32 R2, RZ, RZ, R4 ;  /* 0x000000ffff027224 */ /* 0x001fe400078e0004 */
[----:B------:R-:W-:Y:S01]  /*27f0*/  IMAD.MOV.U32 R3, RZ, RZ, R5 ;  /* 0x000000ffff037224 */ /* 0x000fe200078e0005 */
[----:B------:R-:W-:Y:S06]  /*2800*/  BAR.SYNC.DEFER_BLOCKING 0x0 ;  /* 0x0000000000007b1d */ /* 0x000fec0000010000 */
[----:B------:R-:W-:Y:S05]  /*2810*/  @P0 BRA `(.L_x_69) ;  /* 0x0000001400ec0947 */ /* 0x000fea0003800000 */
[----:B------:R-:W0:Y:S01]  /*2820*/  S2UR UR5, SR_CgaCtaId ;  /* 0x00000000000579c3 */ /* 0x000e220000008800 */
[----:B------:R-:W-:Y:S02]  /*2830*/  UMOV UR4, 0x400 ;  /* 0x0000040000047882 */ /* 0x000fe40000000000 */
[----:B0-----:R-:W-:-:S09]  /*2840*/  ULEA UR4, UR5, UR4, 0x18 ;  /* 0x0000000405047291 */ /* 0x001fd2000f8ec0ff */
[----:B------:R-:W0:Y:S04]  /*2850*/  LDS.128 R12, [UR4+0x10] ;  /* 0x00001004ff0c7984 */ /* 0x000e280008000c00 */
[----:B------:R-:W1:Y:S04]  /*2860*/  LDS.128 R4, [UR4+0x20] ;  /* 0x00002004ff047984 */ /* 0x000e680008000c00 */
        /* <DEDUP_REMOVED lines=24> */
.L_x_87:
        /* <DEDUP_REMOVED lines=36> */
[----:B------:R-:W-:Y:S01]  /*2c30*/  VIADD R10, R10, 0x10 ;  /* 0x000000100a0a7836 */ /* 0x000fe20000000000 */
[----:B------:R-:W0:Y:S11]  /*2c40*/  SHFL.DOWN PT, R3, R7, 0x8, R5 ;  /* 0x0900000007037989 */ /* 0x000e3600000e0005 */
[----:B------:R-:W1:Y:S01]  /*2c50*/  @!P0 S2R R9, SR_CgaCtaId ;  /* 0x0000000000098919 */ /* 0x000e620000008800 */
[----:B------:R-:W-:Y:S01]  /*2c60*/  @!P0 MOV R8, 0x400 ;  /* 0x0000040000088802 */ /* 0x000fe20000000f00 */
[----:B0-----:R-:W-:Y:S01]  /*2c70*/  DSETP.GEU.AND P1, PT, R6, R2, PT ;  /* 0x000000020600722a */ /* 0x001fe20003f2e000 */
[----:B------:R-:W-:-:S05]  /*2c80*/  @!P0 SHF.R.U32.HI R6, RZ, 0x2, R0 ;  /* 0x00000002ff068819 */ /* 0x000fca0000011600 */
[----:B------:R-:W-:Y:S02]  /*2c90*/  @!P2 FSEL R4, R2, R4, !P1 ;  /* 0x000000040204a208 */ /* 0x000fe40004800000 */
[----:B------:R-:W-:Y:S02]  /*2ca0*/  @!P2 FSEL R7, R3, R7, !P1 ;  /* 0x000000070307a208 */ /* 0x000fe40004800000 */
[----:B------:R-:W-:Y:S01]  /*2cb0*/  ISETP.GT.AND P2, PT, R10, R5, PT ;  /* 0x000000050a00720c */ /* 0x000fe20003f44270 */
[----:B------:R-:W-:Y:S01]  /*2cc0*/  SHFL.DOWN PT, R2, R4, 0x10, R5 ;  /* 0x0a00000004027989 */ /* 0x000fe200000e0005 */
[----:B------:R-:W-:-:S03]  /*2cd0*/  @!P0 LOP3.LUT R6, R6, 0xf8, RZ, 0xc0, !PT ;  /* 0x000000f806068812 */ /* 0x000fc600078ec0ff */
[----:B------:R0:W2:Y:S01]  /*2ce0*/  SHFL.DOWN PT, R3, R7, 0x10, R5 ;  /* 0x0a00000007037989 */ /* 0x0000a200000e0005 */
        /* <DEDUP_REMOVED lines=11> */
[----:B0-----:R-:W-:Y:S05]  /*2da0*/  @P0 BRA `(.L_x_69) ;  /* 0x0000001000880947 */ /* 0x001fea0003800000 */
        /* <DEDUP_REMOVED lines=59> */
.L_x_78:
[----:B------:R-:W0:Y:S01]  /*3160*/  S2R R0, SR_TID.X ;  /* 0x0000000000007919 */ /* 0x000e220000002100 */
[----:B------:R-:W1:Y:S01]  /*3170*/  LDCU.64 UR8, c[0x0][0x380] ;  /* 0x00007000ff0877ac */ /* 0x000e620008000a00 */
[----:B------:R-:W-:Y:S02]  /*3180*/  IMAD.U32 R19, RZ, RZ, UR16 ;  /* 0x00000010ff137e24 */ /* 0x000fe4000f8e00ff */
[----:B-1----:R-:W-:Y:S02]  /*3190*/  IMAD.U32 R2, RZ, RZ, UR8 ;  /* 0x00000008ff027e24 */ /* 0x002fe4000f8e00ff */
[----:B------:R-:W-:Y:S02]  /*31a0*/  IMAD.U32 R3, RZ, RZ, UR9 ;  /* 0x00000009ff037e24 */ /* 0x000fe4000f8e00ff */
[----:B0-----:R-:W-:-:S04]  /*31b0*/  IMAD R19, R19, 0x800, R0 ;  /* 0x0000080013137824 */ /* 0x001fc800078e0200 */
[----:B------:R-:W-:-:S05]  /*31c0*/  IMAD.WIDE.U32 R18, R19, 0x8, R2 ;  /* 0x0000000813127825 */ /* 0x000fca00078e0002 */
        /* <DEDUP_REMOVED lines=8> */
[----:B------:R-:W-:Y:S01]  /*3250*/  UISETP.GE.U32.AND UP0, UPT, UR13, UR5, UPT ;  /* 0x000000050d00728c */ /* 0x000fe2000bf06070 */
        /* <DEDUP_REMOVED lines=21> */
[----:B------:R-:W-:Y:S06]  /*33b0*/  BRA.U !UP0, `(.L_x_88) ;  /* 0x0000000508dc7547 */ /* 0x000fec000b800000 */
[----:B------:R-:W-:Y:S02]  /*33c0*/  ULEA UR8, UR16, UR5, 0xb ;  /* 0x0000000510087291 */ /* 0x000fe4000f8e58ff */
[----:B------:R-:W-:Y:S02]  /*33d0*/  UIADD3 UR14, UPT, UPT, UR7, -0x800, URZ ;  /* 0xfffff800070e7890 */ /* 0x000fe4000fffe0ff */
[----:B------:R-:W-:Y:S02]  /*33e0*/  UIADD3 UR9, UPT, UPT, UR8, 0x100, URZ ;  /* 0x0000010008097890 */ /* 0x000fe4000fffe0ff */
[----:B------:R-:W-:Y:S02]  /*33f0*/  UISETP.GT.U32.AND UP0, UPT, UR8, UR14, UPT ;  /* 0x0000000e0800728c */ /* 0x000fe4000bf04070 */
[----:B------:R-:W-:Y:S01]  /*3400*/  VIADD R7, R0, UR8 ;  /* 0x0000000800077c36 */ /* 0x000fe20008000000 */
[----:B------:R-:W-:Y:S01]  /*3410*/  UMOV UR4, URZ ;  /* 0x000000ff00047c82 */ /* 0x000fe20008000000 */
[----:B------:R-:W-:-:S05]  /*3420*/  UMOV UR6, UR8 ;  /* 0x0000000800067c82 */ /* 0x000fca0008000000 */
[----:B------:R-:W-:Y:S05]  /*3430*/  BRA.U UP0, `(.L_x_89) ;  /* 0x0000000100b87547 */ /* 0x000fea000b800000 */
[----:B------:R-:W0:Y:S01]  /*3440*/  LDC.64 R2, c[0x0][0x380] ;  /* 0x0000e000ff027b82 */ /* 0x000e220000000a00 */
[----:B------:R-:W1:Y:S01]  /*3450*/  LDCU UR7, c[0x0][0x3a8] ;  /* 0x00007500ff0777ac */ /* 0x000e620008000800 */
[----:B------:R-:W-:Y:S01]  /*3460*/  NOP ;  /* 0x0000000000007918 */ /* 0x000fe20000000000 */
.L_x_90:
[----:B------:R-:W-:-:S04]  /*3470*/  VIADD R23, R0, UR6 ;  /* 0x0000000600177c36 */ /* 0x000fc80008000000 */
[----:B0-----:R-:W-:-:S05]  /*3480*/  IMAD.WIDE.U32 R22, R23, 0x8, R2 ;  /* 0x0000000817167825 */ /* 0x001fca00078e0002 */
[----:B------:R-:W2:Y:S04]  /*3490*/  LDG.E.64.CONSTANT R24, desc[UR10][R22.64] ;  /* 0x0000000a16187981 */ /* 0x000ea8000c1e9b00 */
[----:B------:R-:W3:Y:S04]  /*34a0*/  LDG.E.64.CONSTANT R18, desc[UR10][R22.64+0x800] ;  /* 0x0008000a16127981 */ /* 0x000ee8000c1e9b00 */
[----:B------:R-:W4:Y:S04]  /*34b0*/  LDG.E.64.CONSTANT R16, desc[UR10][R22.64+0x1000] ;  /* 0x0010000a16107981 */ /* 0x000f28000c1e9b00 */
[----:B------:R-:W5:Y:S04]  /*34c0*/  LDG.E.64.CONSTANT R14, desc[UR10][R22.64+0x1800] ;  /* 0x0018000a160e7981 */ /* 0x000f68000c1e9b00 */
[----:B------:R-:W5:Y:S04]  /*34d0*/  LDG.E.64.CONSTANT R12, desc[UR10][R22.64+0x2000] ;  /* 0x0020000a160c7981 */ /* 0x000f68000c1e9b00 */
[----:B------:R-:W5:Y:S04]  /*34e0*/  LDG.E.64.CONSTANT R10, desc[UR10][R22.64+0x2800] ;  /* 0x0028000a160a7981 */ /* 0x000f68000c1e9b00 */
[----:B------:R-:W5:Y:S04]  /*34f0*/  LDG.E.64.CONSTANT R8, desc[UR10][R22.64+0x3000] ;  /* 0x0030000a16087981 */ /* 0x000f68000c1e9b00 */
[----:B------:R-:W5:Y:S01]  /*3500*/  LDG.E.64.CONSTANT R20, desc[UR10][R22.64+0x3800] ;  /* 0x0038000a16147981 */ /* 0x000f62000c1e9b00 */
[----:B-1----:R-:W-:-:S04]  /*3510*/  UIADD3 UR12, UPT, UPT, -UR6, UR7, URZ ;  /* 0x00000007060c7290 */ /* 0x002fc8000fffe1ff */
        /* <DEDUP_REMOVED lines=32> */
.L_x_89:
[----:B------:R-:W-:-:S09]  /*3720*/  UISETP.GE.U32.AND UP0, UPT, UR6, UR7, UPT ;  /* 0x000000070600728c */ /* 0x000fd2000bf06070 */
[----:B------:R-:W-:Y:S05]  /*3730*/  BRA.U UP0, `(.L_x_88) ;  /* 0x0000000100fc7547 */ /* 0x000fea000b800000 */
[----:B------:R-:W-:Y:S01]  /*3740*/  UIADD3 UR5, UPT, UPT, -UR6, UR7, URZ ;  /* 0x0000000706057290 */ /* 0x000fe2000fffe1ff */
[----:B------:R-:W-:Y:S05]  /*3750*/  BSSY.RECONVERGENT B1, `(.L_x_88) ;  /* 0x000003d000017945 */ /* 0x000fea0003800200 */
[----:B------:R-:W-:-:S13]  /*3760*/  ISETP.GE.AND P0, PT, R0, UR5, PT ;  /* 0x0000000500007c0c */ /* 0x000fda000bf06270 */
[----:B------:R-:W-:Y:S05]  /*3770*/  @P0 BRA `(.L_x_91) ;  /* 0x0000000000e80947 */ /* 0x000fea0003800000 */
[----:B------:R-:W0:Y:S01]  /*3780*/  LDC R10, c[0x0][0x3ac] ;  /* 0x0000eb00ff0a7b82 */ /* 0x000e220000000800 */
[----:B------:R-:W-:Y:S01]  /*3790*/  LOP3.LUT R6, RZ, R0, RZ, 0x33, !PT ;  /* 0x00000000ff067212 */ /* 0x000fe200078e33ff */
[----:B------:R-:W-:Y:S04]  /*37a0*/  BSSY.RECONVERGENT B2, `(.L_x_92) ;  /* 0x0000018000027945 */ /* 0x000fe80003800200 */
[----:B------:R-:W-:-:S04]  /*37b0*/  VIADD R8, R6, UR7 ;  /* 0x0000000706087c36 */ /* 0x000fc80008000000 */
[----:B------:R-:W-:Y:S02]  /*37c0*/  VIADD R9, R8, -UR8 ;  /* 0x8000000808097c36 */ /* 0x000fe40008000000 */
[----:B0-----:R-:W-:Y:S01]  /*37d0*/  IMAD R6, R10, UR4, RZ ;  /* 0x000000040a067c24 */ /* 0x001fe2000f8e02ff */
[C---:B------:R-:W-:Y:S02]  /*37e0*/  LOP3.LUT R10, R8.reuse, 0x300, RZ, 0xc0, !PT ;  /* 0x00000300080a7812 */ /* 0x040fe400078ec0ff */
[----:B------:R-:W-:Y:S01]  /*37f0*/  LEA.HI R8, R8, 0x1, RZ, 0x18 ;  /* 0x0000000108087811 */ /* 0x000fe200078fc0ff */
[----:B------:R-:W-:Y:S01]  /*3800*/  IMAD R6, R6, -0x800, R9 ;  /* 0xfffff80006067824 */ /* 0x000fe200078e0209 */
[----:B------:R-:W-:Y:S01]  /*3810*/  ISETP.NE.AND P0, PT, R10, 0x300, PT ;  /* 0x000003000a00780c */ /* 0x000fe20003f05270 */
[----:B------:R-:W-:-:S03]  /*3820*/  IMAD.MOV.U32 R10, RZ, RZ, R0 ;  /* 0x000000ffff0a7224 */ /* 0x000fc600078e0000 */
[----:B------:R-:W-:-:S09]  /*3830*/  ISETP.GE.U32.AND P2, PT, R6, 0x300, PT ;  /* 0x000003000600780c */ /* 0x000fd20003f46070 */
[----:B------:R-:W-:Y:S05]  /*3840*/  @!P0 BRA `(.L_x_93) ;  /* 0x0000000000348947 */ /* 0x000fea0003800000 */
[----:B------:R-:W-:Y:S01]  /*3850*/  LOP3.LUT R8, R8, 0x3, RZ, 0xc0, !PT ;  /* 0x0000000308087812 */ /* 0x000fe200078ec0ff */
[----:B------:R-:W-:-:S04]  /*3860*/  IMAD.MOV.U32 R10, RZ, RZ, R0 ;  /* 0x000000ffff0a7224 */ /* 0x000fc800078e0000 */
[----:B------:R-:W-:-:S07]  /*3870*/  IMAD.MOV R6, RZ, RZ, -R8 ;  /* 0x000000ffff067224 */ /* 0x000fce00078e0a08 */
.L_x_94:
        /* <DEDUP_REMOVED lines=10> */
.L_x_93:
[----:B------:R-:W-:Y:S05]  /*3920*/  BSYNC.RECONVERGENT B2 ;  /* 0x0000000000027941 */ /* 0x000fea0003800200 */
.L_x_92:
[----:B------:R-:W-:Y:S05]  /*3930*/  @!P2 BRA `(.L_x_91) ;  /* 0x000000000078a947 */ /* 0x000fea0003800000 */
[C---:B------:R-:W-:Y:S02]  /*3940*/  VIADD R6, R10.reuse, 0x200 ;  /* 0x000002000a067836 */ /* 0x040fe40000000000 */
[----:B------:R-:W-:-:S07]  /*3950*/  VIADD R7, R10, UR9 ;  /* 0x000000090a077c36 */ /* 0x000fce0008000000 */
.L_x_95:
[----:B------:R-:W-:-:S04]  /*3960*/  VIADD R9, R7, 0xffffff00 ;  /* 0xffffff0007097836 */ /* 0x000fc80000000000 */
[----:B------:R-:W-:-:S06]  /*3970*/  IMAD.WIDE.U32 R8, R9, 0x8, R2 ;  /* 0x0000000809087825 */ /* 0x000fcc00078e0002 */
        /* <DEDUP_REMOVED lines=11> */
[----:B------:R-:W-:Y:S01]  /*3a30*/  FSEL R4, R8, R4, !P0 ;  /* 0x0000000408047208 */ /* 0x000fe20004000000 */
[C---:B------:R-:W-:Y:S01]  /*3a40*/  VIADD R8, R6.reuse, 0x200 ;  /* 0x0000020006087836 */ /* 0x040fe20000000000 */
[----:B------:R-:W-:Y:S01]  /*3a50*/  FSEL R5, R9, R5, !P0 ;  /* 0x0000000509057208 */ /* 0x000fe20004000000 */
[----:B------:R-:W-:-:S05]  /*3a60*/  VIADD R6, R6, 0x400 ;  /* 0x0000040006067836 */ /* 0x000fca0000000000 */
        /* <DEDUP_REMOVED lines=11> */
.L_x_91:
[----:B------:R-:W-:Y:S05]  /*3b20*/  BSYNC.RECONVERGENT B1 ;  /* 0x0000000000017941 */ /* 0x000fea0003800200 */
.L_x_88:
        /* <DEDUP_REMOVED lines=49> */
[----:B------:R-:W1:Y:S04]  /*3e40*/  LDS.128 R12, [UR4+0x10] ;  /* 0x00001004ff0c7984 */ /* 0x000e680008000c00 */
[----:B0-----:R-:W0:Y:S04]  /*3e50*/  LDS.128 R4, [UR4+0x20] ;  /* 0x00002004ff047984 */ /* 0x001e280008000c00 */
[----:B------:R-:W2:Y:S01]  /*3e60*/  LDS.128 R8, [UR4+0x30] ;  /* 0x00003004ff087984 */ /* 0x000ea20008000c00 */
[----:B-1----:R-:W-:-:S06]  /*3e70*/  DSETP.GEU.AND P1, PT, R2, R12, PT ;  /* 0x0000000c0200722a */ /* 0x002fcc0003f2e000 */
[----:B------:R-:W-:Y:S02]  /*3e80*/  FSEL R2, R12, R2, !P1 ;  /* 0x000000020c027208 */ /* 0x000fe40004800000 */
[----:B------:R-:W-:-:S06]  /*3e90*/  FSEL R3, R13, R3, !P1 ;  /* 0x000000030d037208 */ /* 0x000fcc0004800000 */
[----:B------:R-:W-:-:S06]  /*3ea0*/  DSETP.GEU.AND P1, PT, R2, R14, PT ;  /* 0x0000000e0200722a */ /* 0x000fcc0003f2e000 */
[----:B------:R-:W-:Y:S02]  /*3eb0*/  FSEL R2, R14, R2, !P1 ;  /* 0x000000020e027208 */ /* 0x000fe40004800000 */
[----:B------:R-:W-:-:S06]  /*3ec0*/  FSEL R3, R15, R3, !P1 ;  /* 0x000000030f037208 */ /* 0x000fcc0004800000 */
[----:B0-----:R-:W-:-:S06]  /*3ed0*/  DSETP.GEU.AND P1, PT, R2, R4, PT ;  /* 0x000000040200722a */ /* 0x001fcc0003f2e000 */
        /* <DEDUP_REMOVED lines=14> */
[----:B------:R-:W-:-:S07]  /*3fc0*/  FSEL R3, R3, R5, !P1 ;  /* 0x0000000503037208 */ /* 0x000fce0004800000 */
.L_x_69:
[----:B01----:R-:W-:Y:S05]  /*3fd0*/  BSYNC.RECONVERGENT B0 ;  /* 0x0000000000007941 */ /* 0x003fea0003800200 */
.L_x_57:
[----:B------:R-:W-:Y:S05]  /*3fe0*/  @P0 EXIT ;  /* 0x000000000000094d */ /* 0x000fea0003800000 */
[----:B------:R-:W0:Y:S02]  /*3ff0*/  LDCU.64 UR4, c[0x0][0x388] ;  /* 0x00007100ff0477ac */ /* 0x000e240008000a00 */
[----:B0-----:R-:W-:-:S06]  /*4000*/  UIMAD.WIDE.U32 UR4, UR16, 0x8, UR4 ;  /* 0x00000008100478a5 */ /* 0x001fcc000f8e0004 */
[----:B--2---:R-:W-:Y:S02]  /*4010*/  IMAD.U32 R4, RZ, RZ, UR4 ;  /* 0x00000004ff047e24 */ /* 0x004fe4000f8e00ff */
[----:B------:R-:W-:-:S05]  /*4020*/  IMAD.U32 R5, RZ, RZ, UR5 ;  /* 0x00000005ff057e24 */ /* 0x000fca000f8e00ff */
[----:B------:R-:W-:Y:S01]  /*4030*/  STG.E.64 desc[UR10][R4.64], R2 ;  /* 0x0000000204007986 */ /* 0x000fe2000c101b0a */
[----:B------:R-:W-:Y:S05]  /*4040*/  EXIT ;  /* 0x000000000000794d */ /* 0x000fea0003800000 */
.L_x_96:
        /* <DEDUP_REMOVED lines=11> */
.L_x_150:


//--------------------- .text._ZN3cub18CUB_300001_SM_10006detail6reduce28DeviceReduceSingleTileKernelINS2_10policy_hubIdjN4cuda3__47maximumIvEEE10Policy1000EPdSB_jS8_ddNS5_3std3__410__identityEEEvT0_T1_T2_T3_T4_T6_ --------------------------
	.section	.text._ZN3cub18CUB_300001_SM_10006detail6reduce28DeviceReduceSingleTileKernelINS2_10policy_hubIdjN4cuda3__47maximumIvEEE10Policy1000EPdSB_jS8_ddNS5_3std3__410__identityEEEvT0_T1_T2_T3_T4_T6_,"ax",@progbits
	.align	128
        .global         _ZN3cub18CUB_300001_SM_10006detail6reduce28DeviceReduceSingleTileKernelINS2_10policy_hubIdjN4cuda3__47maximumIvEEE10Policy1000EPdSB_jS8_ddNS5_3std3__410__identityEEEvT0_T1_T2_T3_T4_T6_
        .type           _ZN3cub18CUB_300001_SM_10006detail6reduce28DeviceReduceSingleTileKernelINS2_10policy_hubIdjN4cuda3__47maximumIvEEE10Policy1000EPdSB_jS8_ddNS5_3std3__410__identityEEEvT0_T1_T2_T3_T4_T6_,@function
        .size           _ZN3cub18CUB_300001_SM_10006detail6reduce28DeviceReduceSingleTileKernelINS2_10policy_hubIdjN4cuda3__47maximumIvEEE10Policy1000EPdSB_jS8_ddNS5_3std3__410__identityEEEvT0_T1_T2_T3_T4_T6_,(.L_x_151 - _ZN3cub18CUB_300001_SM_10006detail6reduce28DeviceReduceSingleTileKernelINS2_10policy_hubIdjN4cuda3__47maximumIvEEE10Policy1000EPdSB_jS8_ddNS5_3std3__410__identityEEEvT0_T1_T2_T3_T4_T6_)
        .other          _ZN3cub18CUB_300001_SM_10006detail6reduce28DeviceReduceSingleTileKernelINS2_10policy_hubIdjN4cuda3__47maximumIvEEE10Policy1000EPdSB_jS8_ddNS5_3std3__410__identityEEEvT0_T1_T2_T3_T4_T6_,@"STO_CUDA_ENTRY STV_DEFAULT"
_ZN3cub18CUB_300001_SM_10006detail6reduce28DeviceReduceSingleTileKernelINS2_10policy_hubIdjN4cuda3__47maximumIvEEE10Policy1000EPdSB_jS8_ddNS5_3std3__410__identityEEEvT0_T1_T2_T3_T4_T6_:
.text._ZN3cub18CUB_300001_SM_10006detail6reduce28DeviceReduceSingleTileKernelINS2_10policy_hubIdjN4cuda3__47maximumIvEEE10Policy1000EPdSB_jS8_ddNS5_3std3__410__identityEEEvT0_T1_T2_T3_T4_T6_:
        /* <DEDUP_REMOVED lines=13> */
.L_x_97:
[----:B------:R-:W0:Y:S01]  /*00d0*/  LDCU UR4, c[0x0][0x380] ;  /* 0x00007000ff0477ac */ /* 0x000e220008000800 */
[----:B------:R-:W-:Y:S01]  /*00e0*/  BSSY.RECONVERGENT B0, `(.L_x_98) ;  /* 0x00004ae000007945 */ /* 0x000fe20003800200 */
[----:B0-----:R-:W-:-:S09]  /*00f0*/  ULOP3.LUT UP0, URZ, UR4, 0x1f, URZ, 0xc0, !UPT ;  /* 0x0000001f04ff7892 */ /* 0x001fd2000f80c0ff */
[----:B------:R-:W-:Y:S05]  /*0100*/  BRA.U UP0, `(.L_x_99) ;  /* 0x0000002500447547 */ /* 0x000fea000b800000 */
[----:B------:R-:W-:-:S13]  /*0110*/  ISETP.GT.U32.AND P0, PT, R0, 0x7ff, PT ;  /* 0x000007ff0000780c */ /* 0x000fda0003f04070 */
[----:B------:R-:W-:Y:S05]  /*0120*/  @P0 BRA `(.L_x_100) ;  /* 0x0000001400f80947 */ /* 0x000fea0003800000 */
[----:B------:R-:W0:Y:S01]  /*0130*/  S2R R3, SR_TID.X ;  /* 0x0000000000037919 */ /* 0x000e220000002100 */
[----:B------:R-:W-:Y:S01]  /*0140*/  BSSY.RECONVERGENT B1, `(.L_x_101) ;  /* 0x0000009000017945 */ /* 0x000fe20003800200 */
[----:B------:R-:W-:Y:S02]  /*0150*/  CS2R R4, SRZ ;  /* 0x0000000000047805 */ /* 0x000fe4000001ff00 */
[----:B0-----:R-:W-:Y:S01]  /*0160*/  ISETP.GE.U32.AND P0, PT, R3, R0, PT ;  /* 0x000000000300720c */ /* 0x001fe20003f06070 */
[----:B------:R-:W-:-:S12]  /*0170*/  IMAD.MOV.U32 R9, RZ, RZ, R3 ;  /* 0x000000ffff097224 */ /* 0x000fd800078e0003 */
[----:B------:R-:W-:Y:S05]  /*0180*/  @P0 BRA `(.L_x_102) ;  /* 0x0000000000100947 */ /* 0x000fea0003800000 */
[----:B------:R-:W0:Y:S02]  /*0190*/  LDC.64 R4, c[0x0][0x380] ;  /* 0x0000e000ff047b82 */ /* 0x000e240000000a00 */
[----:B0-----:R-:W-:-:S06]  /*01a0*/  IMAD.WIDE.U32 R4, R3, 0x8, R4 ;  /* 0x0000000803047825 */ /* 0x001fcc00078e0004 */
[----:B------:R-:W5:Y:S01]  /*01b0*/  LDG.E.64.CONSTANT R4, desc[UR6][R4.64] ;  /* 0x0000000604047981 */ /* 0x000f62000c1e9b00 */
[----:B------:R-:W-:-:S07]  /*01c0*/  VIADD R9, R3, 0x100 ;  /* 0x0000010003097836 */ /* 0x000fce0000000000 */
.L_x_102:
[----:B------:R-:W-:Y:S05]  /*01d0*/  BSYNC.RECONVERGENT B1 ;  /* 0x0000000000017941 */ /* 0x000fea0003800200 */
.L_x_101:
[----:B------:R-:W-:Y:S01]  /*01e0*/  ISETP.GE.U32.AND P0, PT, R9, R0, PT ;  /* 0x000000000900720c */ /* 0x000fe20003f06070 */
        /* <DEDUP_REMOVED lines=16> */
.L_x_107:
        /* <DEDUP_REMOVED lines=12> */
.L_x_106:
[----:B------:R-:W-:Y:S05]  /*03b0*/  BSYNC.RECONVERGENT B2 ;  /* 0x0000000000027941 */ /* 0x000fea0003800200 */
.L_x_105:
[----:B------:R-:W-:Y:S05]  /*03c0*/  @!P0 BRA `(.L_x_104) ;  /* 0x0000000800288947 */ /* 0x000fea0003800000 */
[----:B------:R-:W0:Y:S01]  /*03d0*/  LDC.64 R6, c[0x0][0x380] ;  /* 0x0000e000ff067b82 */ /* 0x000e220000000a00 */
[----:B------:R-:W-:Y:S01]  /*03e0*/  IMAD.IADD R2, R0, 0x1, -R9 ;  /* 0x0000000100027824 */ /* 0x000fe200078e0a09 */
[----:B------:R-:W-:Y:S01]  /*03f0*/  BSSY.RECONVERGENT B2, `(.L_x_108) ;  /* 0x000004c000027945 */ /* 0x000fe20003800200 */
[----:B------:R-:W-:-:S03]  /*0400*/  PLOP3.LUT P0, PT, PT, PT, PT, 0x80, 0x8 ;  /* 0x000000000008781c */ /* 0x000fc60003f0f070 */
[----:B------:R-:W-:Y:S01]  /*0410*/  ISETP.GT.AND P1, PT, R2, 0xc00, PT ;  /* 0x00000c000200780c */ /* 0x000fe20003f24270 */
[----:B0-----:R-:W-:-:S12]  /*0420*/  IMAD.WIDE.U32 R6, R9, 0x8, R6 ;  /* 0x0000000809067825 */ /* 0x001fd800078e0006 */
[----:B------:R-:W-:Y:S05]  /*0430*/  @!P1 BRA `(.L_x_109) ;  /* 0x00000004001c9947 */ /* 0x000fea0003800000 */
[----:B------:R-:W-:Y:S01]  /*0440*/  PLOP3.LUT P0, PT, PT, PT, PT, 0x8, 0x80 ;  /* 0x000000000080781c */ /* 0x000fe20003f0e170 */
[----:B------:R-:W-:-:S12]  /*0450*/  VIADD R2, R0, 0xfffff400 ;  /* 0xfffff40000027836 */ /* 0x000fd80000000000 */
.L_x_110:
[----:B------:R-:W2:Y:S04]  /*0460*/  LDG.E.64.CONSTANT R40, desc[UR6][R6.64] ;  /* 0x0000000606287981 */ /* 0x000ea8000c1e9b00 */
[----:B------:R-:W3:Y:S04]  /*0470*/  LDG.E.64.CONSTANT R38, desc[UR6][R6.64+0x800] ;  /* 0x0008000606267981 */ /* 0x000ee8000c1e9b00 */
[----:B------:R-:W4:Y:S04]  /*0480*/  LDG.E.64.CONSTANT R36, desc[UR6][R6.64+0x1000] ;  /* 0x0010000606247981 */ /* 0x000f28000c1e9b00 */
        /* <DEDUP_REMOVED lines=12> */
[----:B------:R0:W4:Y:S01]  /*0550*/  LDG.E.64.CONSTANT R10, desc[UR6][R6.64+0x7800] ;  /* 0x00780006060a7981 */ /* 0x000122000c1e9b00 */
[----:B------:R-:W-:-:S05]  /*0560*/  VIADD R9, R9, 0x1000 ;  /* 0x0000100009097836 */ /* 0x000fca0000000000 */
[----:B------:R-:W-:Y:S02]  /*0570*/  ISETP.GE.AND P2, PT, R9, R2, PT ;  /* 0x000000020900720c */ /* 0x000fe40003f46270 */
[----:B0-----:R-:W-:-:S05]  /*0580*/  IADD3 R6, P3, PT, R6, 0x8000, RZ ;  /* 0x0000800006067810 */ /* 0x001fca0007f7e0ff */
[----:B------:R-:W-:Y:S01]  /*0590*/  IMAD.X R7, RZ, RZ, R7, P3 ;  /* 0x000000ffff077224 */ /* 0x000fe200018e0607 */
        /* <DEDUP_REMOVED lines=49> */
.L_x_109:
[----:B------:R-:W-:Y:S05]  /*08b0*/  BSYNC.RECONVERGENT B2 ;  /* 0x0000000000027941 */ /* 0x000fea0003800200 */
.L_x_108:
[----:B------:R-:W-:Y:S01]  /*08c0*/  IMAD.IADD R2, R0, 0x1, -R9 ;  /* 0x0000000100027824 */ /* 0x000fe200078e0a09 */
[----:B------:R-:W-:Y:S04]  /*08d0*/  BSSY.RECONVERGENT B2, `(.L_x_111) ;  /* 0x0000027000027945 */ /* 0x000fe80003800200 */
[----:B------:R-:W-:-:S13]  /*08e0*/  ISETP.GT.AND P1, PT, R2, 0x400, PT ;  /* 0x000004000200780c */ /* 0x000fda0003f24270 */
[----:B------:R-:W-:Y:S05]  /*08f0*/  @!P1 BRA `(.L_x_112) ;  /* 0x0000000000909947 */ /* 0x000fea0003800000 */
[----:B------:R-:W2:Y:S04]  /*0900*/  LDG.E.64.CONSTANT R12, desc[UR6][R6.64] ;  /* 0x00000006060c7981 */ /* 0x000ea8000c1e9b00 */
[----:B------:R-:W3:Y:S04]  /*0910*/  LDG.E.64.CONSTANT R14, desc[UR6][R6.64+0x800] ;  /* 0x00080006060e7981 */ /* 0x000ee8000c1e9b00 */
[----:B------:R-:W4:Y:S04]  /*0920*/  LDG.E.64.CONSTANT R16, desc[UR6][R6.64+0x1000] ;  /* 0x0010000606107981 */ /* 0x000f28000c1e9b00 */
[----:B------:R-:W4:Y:S04]  /*0930*/  LDG.E.64.CONSTANT R18, desc[UR6][R6.64+0x1800] ;  /* 0x0018000606127981 */ /* 0x000f28000c1e9b00 */
[----:B------:R-:W4:Y:S04]  /*0940*/  LDG.E.64.CONSTANT R20, desc[UR6][R6.64+0x2000] ;  /* 0x0020000606147981 */ /* 0x000f28000c1e9b00 */
[----:B------:R-:W4:Y:S04]  /*0950*/  LDG.E.64.CONSTANT R22, desc[UR6][R6.64+0x2800] ;  /* 0x0028000606167981 */ /* 0x000f28000c1e9b00 */
[----:B------:R-:W4:Y:S04]  /*0960*/  LDG.E.64.CONSTANT R24, desc[UR6][R6.64+0x3000] ;  /* 0x0030000606187981 */ /* 0x000f28000c1e9b00 */
[----:B------:R0:W4:Y:S01]  /*0970*/  LDG.E.64.CONSTANT R10, desc[UR6][R6.64+0x3800] ;  /* 0x00380006060a7981 */ /* 0x000122000c1e9b00 */
[----:B------:R-:W-:Y:S01]  /*0980*/  VIADD R9, R9, 0x800 ;  /* 0x0000080009097836 */ /* 0x000fe20000000000 */
        /* <DEDUP_REMOVED lines=27> */
.L_x_112:
[----:B------:R-:W-:Y:S05]  /*0b40*/  BSYNC.RECONVERGENT B2 ;  /* 0x0000000000027941 */ /* 0x000fea0003800200 */
.L_x_111:
[----:B------:R-:W-:-:S13]  /*0b50*/  ISETP.LT.OR P0, PT, R9, R0, P0 ;  /* 0x000000000900720c */ /* 0x000fda0000701670 */
[----:B------:R-:W-:Y:S05]  /*0b60*/  @!P0 BRA `(.L_x_104) ;  /* 0x0000000000408947 */ /* 0x000fea0003800000 */
        /* <DEDUP_REMOVED lines=16> */
.L_x_104:
[----:B------:R-:W-:Y:S05]  /*0c70*/  BSYNC.RECONVERGENT B1 ;  /* 0x0000000000017941 */ /* 0x000fea0003800200 */
.L_x_103:
[----:B------:R-:W-:-:S13]  /*0c80*/  ISETP.GE.U32.AND P0, PT, R0, 0x100, PT ;  /* 0x000001000000780c */ /* 0x000fda0003f06070 */
        /* <DEDUP_REMOVED lines=58> */
[----:B-1----:R-:W0:Y:S04]  /*1030*/  LDS.128 R8, [UR4+0x10] ;  /* 0x00001004ff087984 */ /* 0x002e280008000c00 */
        /* <DEDUP_REMOVED lines=25> */
.L_x_113:
[----:B------:R-:W-:Y:S01]  /*11d0*/  LOP3.LUT R2, R3, 0x3e0, RZ, 0xc0, !PT ;  /* 0x000003e003027812 */ /* 0x000fe200078ec0ff */
[----:B------:R-:W0:Y:S03]  /*11e0*/  S2R R10, SR_LANEID ;  /* 0x00000000000a7919 */ /* 0x000e260000000000 */
[----:B------:R-:W-:Y:S01]  /*11f0*/  LOP3.LUT R9, RZ, R2, RZ, 0x33, !PT ;  /* 0x00000002ff097212 */ /* 0x000fe200078e33ff */
[----:B------:R-:W-:-:S04]  /*1200*/  VIADD R7, R2, 0x20 ;  /* 0x0000002002077836 */ /* 0x000fc80000000000 */
[----:B------:R-:W-:Y:S01]  /*1210*/  IMAD.IADD R9, R9, 0x1, R0 ;  /* 0x0000000109097824 */ /* 0x000fe200078e0200 */
[----:B------:R-:W-:-:S04]  /*1220*/  ISETP.GT.U32.AND P0, PT, R7, R0, PT ;  /* 0x000000000700720c */ /* 0x000fc80003f04070 */
        /* <DEDUP_REMOVED lines=60> */
[----:B------:R-:W-:Y:S01]  /*15f0*/  ISETP.GT.U32.AND P2, PT, R0, 0x20, PT ;  /* 0x000000200000780c */ /* 0x000fe20003f44070 */
        /* <DEDUP_REMOVED lines=8> */
[C---:B------:R-:W-:Y:S01]  /*1680*/  ISETP.GT.U32.AND P1, PT, R0.reuse, 0x40, PT ;  /* 0x000000400000780c */ /* 0x040fe20003f24070 */
[----:B------:R-:W-:Y:S01]  /*1690*/  IMAD.MOV.U32 R2, RZ, RZ, R13 ;  /* 0x000000ffff027224 */ /* 0x000fe200078e000d */
[----:B------:R-:W-:Y:S01]  /*16a0*/  ISETP.GT.U32.AND P2, PT, R0, 0x60, PT ;  /* 0x000000600000780c */ /* 0x000fe20003f44070 */
[----:B------:R-:W-:Y:S01]  /*16b0*/  IMAD.MOV.U32 R3, RZ, RZ, R12 ;  /* 0x000000ffff037224 */ /* 0x000fe200078e000c */
[----:B------:R-:W0:Y:S05]  /*16c0*/  LDS.128 R4, [UR4+0x30] ;  /* 0x00003004ff047984 */ /* 0x000e2a0008000c00 */
[----:B------:R-:W-:-:S06]  /*16d0*/  DSETP.GEU.AND P3, PT, R2, R14, PT ;  /* 0x0000000e0200722a */ /* 0x000fcc0003f6e000 */
[----:B------:R-:W-:Y:S02]  /*16e0*/  @P1 FSEL R13, R14, R13, !P3 ;  /* 0x0000000d0e0d1208 */ /* 0x000fe40005800000 */
[----:B------:R-:W-:Y:S02]  /*16f0*/  @P1 FSEL R12, R15, R12, !P3 ;  /* 0x0000000c0f0c1208 */ /* 0x000fe40005800000 */
[----:B------:R-:W-:Y:S01]  /*1700*/  ISETP.GT.U32.AND P1, PT, R0, 0x80, PT ;  /* 0x000000800000780c */ /* 0x000fe20003f24070 */
[----:B------:R-:W-:Y:S02]  /*1710*/  IMAD.MOV.U32 R2, RZ, RZ, R13 ;  /* 0x000000ffff027224 */ /* 0x000fe400078e000d */
[----:B------:R-:W-:-:S06]  /*1720*/  IMAD.MOV.U32 R3, RZ, RZ, R12 ;  /* 0x000000ffff037224 */ /* 0x000fcc00078e000c */
[----:B-1----:R-:W-:Y:S01]  /*1730*/  DSETP.GEU.AND P3, PT, R2, R8, PT ;  /* 0x000000080200722a */ /* 0x002fe20003f6e000 */
[----:B------:R-:W1:Y:S05]  /*1740*/  LDS.64 R2, [UR4+0x40] ;  /* 0x00004004ff027984 */ /* 0x000e6a0008000a00 */
[----:B------:R-:W-:Y:S02]  /*1750*/  @P2 FSEL R13, R8, R13, !P3 ;  /* 0x0000000d080d2208 */ /* 0x000fe40005800000 */
[----:B------:R-:W-:Y:S02]  /*1760*/  @P2 FSEL R12, R9, R12, !P3 ;  /* 0x0000000c090c2208 */ /* 0x000fe40005800000 */
[----:B------:R-:W-:Y:S01]  /*1770*/  ISETP.GT.U32.AND P2, PT, R0, 0xa0, PT ;  /* 0x000000a00000780c */ /* 0x000fe20003f44070 */
[----:B------:R-:W-:-:S02]  /*1780*/  IMAD.MOV.U32 R8, RZ, RZ, R13 ;  /* 0x000000ffff087224 */ /* 0x000fc400078e000d */
[----:B------:R-:W-:-:S06]  /*1790*/  IMAD.MOV.U32 R9, RZ, RZ, R12 ;  /* 0x000000ffff097224 */ /* 0x000fcc00078e000c */
[----:B------:R-:W-:-:S06]  /*17a0*/  DSETP.GEU.AND P3, PT, R8, R10, PT ;  /* 0x0000000a0800722a */ /* 0x000fcc0003f6e000 */
[----:B------:R-:W-:Y:S02]  /*17b0*/  @P1 FSEL R13, R10, R13, !P3 ;  /* 0x0000000d0a0d1208 */ /* 0x000fe40005800000 */
[----:B------:R-:W-:Y:S02]  /*17c0*/  @P1 FSEL R12, R11, R12, !P3 ;  /* 0x0000000c0b0c1208 */ /* 0x000fe40005800000 */
[----:B------:R-:W-:Y:S01]  /*17d0*/  ISETP.GT.U32.AND P1, PT, R0, 0xc0, PT ;  /* 0x000000c00000780c */ /* 0x000fe20003f24070 */
[----:B------:R-:W-:Y:S02]  /*17e0*/  IMAD.MOV.U32 R8, RZ, RZ, R13 ;  /* 0x000000ffff087224 */ /* 0x000fe400078e000d */
[----:B------:R-:W-:-:S06]  /*17f0*/  IMAD.MOV.U32 R9, RZ, RZ, R12 ;  /* 0x000000ffff097224 */ /* 0x000fcc00078e000c */
[----:B0-----:R-:W-:-:S06]  /*1800*/  DSETP.GEU.AND P3, PT, R8, R4, PT ;  /* 0x000000040800722a */ /* 0x001fcc0003f6e000 */
[----:B------:R-:W-:Y:S02]  /*1810*/  @P2 FSEL R13, R4, R13, !P3 ;  /* 0x0000000d040d2208 */ /* 0x000fe40005800000 */
[----:B------:R-:W-:Y:S02]  /*1820*/  @P2 FSEL R12, R5, R12, !P3 ;  /* 0x0000000c050c2208 */ /* 0x000fe40005800000 */
[----:B------:R-:W-:Y:S01]  /*1830*/  ISETP.GT.U32.AND P2, PT, R0, 0xe0, PT ;  /* 0x000000e00000780c */ /* 0x000fe20003f44070 */
        /* <DEDUP_REMOVED lines=13> */
.L_x_100:
[----:B------:R-:W0:Y:S01]  /*1910*/  S2R R4, SR_TID.X ;  /* 0x0000000000047919 */ /* 0x000e220000002100 */
[----:B------:R-:W1:Y:S01]  /*1920*/  LDC.64 R2, c[0x0][0x380] ;  /* 0x0000e000ff027b82 */ /* 0x000e620000000a00 */
[----:B0-----:R-:W-:-:S04]  /*1930*/  IMAD.SHL.U32 R5, R4, 0x4, RZ ;  /* 0x0000000404057824 */ /* 0x001fc800078e00ff */
[----:B-1----:R-:W-:-:S05]  /*1940*/  IMAD.WIDE.U32 R2, R5, 0x8, R2 ;  /* 0x0000000805027825 */ /* 0x002fca00078e0002 */
[----:B------:R-:W2:Y:S04]  /*1950*/  LDG.E.128.CONSTANT R16, desc[UR6][R2.64] ;  /* 0x0000000602107981 */ /* 0x000ea8000c1e9d00 */
[----:B------:R-:W3:Y:S04]  /*1960*/  LDG.E.128.CONSTANT R20, desc[UR6][R2.64+0x10] ;  /* 0x0000100602147981 */ /* 0x000ee8000c1e9d00 */
[----:B------:R-:W4:Y:S04]  /*1970*/  LDG.E.128.CONSTANT R12, desc[UR6][R2.64+0x2000] ;  /* 0x00200006020c7981 */ /* 0x000f28000c1e9d00 */
[----:B------:R-:W5:Y:S01]  /*1980*/  LDG.E.128.CONSTANT R8, desc[UR6][R2.64+0x2010] ;  /* 0x0020100602087981 */ /* 0x000f62000c1e9d00 */
[----:B------:R-:W-:-:S02]  /*1990*/  VIADD R24, R0, 0xfffff800 ;  /* 0xfffff80000187836 */ /* 0x000fc40000000000 */
[----:B------:R-:W-:-:S03]  /*19a0*/  IMAD.MOV.U32 R5, RZ, RZ, 0x800 ;  /* 0x00000800ff057424 */ /* 0x000fc600078e00ff */
[----:B------:R-:W-:Y:S01]  /*19b0*/  ISETP.GE.U32.AND P1, PT, R24, 0x800, PT ;  /* 0x000008001800780c */ /* 0x000fe20003f26070 */
        /* <DEDUP_REMOVED lines=23> */
[----:B------:R-:W-:-:S07]  /*1b30*/  IMAD.MOV.U32 R5, RZ, RZ, 0x800 ;  /* 0x00000800ff057424 */ /* 0x000fce00078e00ff */
.L_x_117:
[----:B------:R-:W-:-:S05]  /*1b40*/  IMAD.WIDE.U32 R26, R5, 0x8, R2 ;  /* 0x00000008051a7825 */ /* 0x000fca00078e0002 */
[----:B------:R-:W2:Y:S04]  /*1b50*/  LDG.E.128.CONSTANT R20, desc[UR6][R26.64] ;  /* 0x000000061a147981 */ /* 0x000ea8000c1e9d00 */
[----:B------:R-:W3:Y:S04]  /*1b60*/  LDG.E.128.CONSTANT R16, desc[UR6][R26.64+0x10] ;  /* 0x000010061a107981 */ /* 0x000ee8000c1e9d00 */
[----:B------:R-:W4:Y:S04]  /*1b70*/  LDG.E.128.CONSTANT R12, desc[UR6][R26.64+0x2000] ;  /* 0x002000061a0c7981 */ /* 0x000f28000c1e9d00 */
[----:B------:R-:W5:Y:S01]  /*1b80*/  LDG.E.128.CONSTANT R8, desc[UR6][R26.64+0x2010] ;  /* 0x002010061a087981 */ /* 0x000f62000c1e9d00 */
        /* <DEDUP_REMOVED lines=20> */
[----:B0-----:R-:W-:Y:S01]  /*1cd0*/  IMAD.IADD R8, R0, 0x1, -R5 ;  /* 0x0000000100087824 */ /* 0x001fe200078e0a05 */
[----:B------:R-:W-:-:S04]  /*1ce0*/  FSEL R7, R9, R7, !P0 ;  /* 0x0000000709077208 */ /* 0x000fc80004000000 */
[----:B------:R-:W-:Y:S02]  /*1cf0*/  ISETP.GE.U32.AND P1, PT, R8, 0x800, PT ;  /* 0x000008000800780c */ /* 0x000fe40003f26070 */
[----:B------:R-:W-:-:S06]  /*1d00*/  DSETP.GEU.AND P0, PT, R6, R10, PT ;  /* 0x0000000a0600722a */ /* 0x000fcc0003f0e000 */
[----:B------:R-:W-:Y:S02]  /*1d10*/  FSEL R6, R10, R6, !P0 ;  /* 0x000000060a067208 */ /* 0x000fe40004000000 */
[----:B------:R-:W-:-:S03]  /*1d20*/  FSEL R7, R11, R7, !P0 ;  /* 0x000000070b077208 */ /* 0x000fc60004000000 */
[----:B------:R-:W-:Y:S05]  /*1d30*/  @!P1 BRA `(.L_x_116) ;  /* 0x00000004000c9947 */ /* 0x000fea0003800000 */
[----:B------:R-:W-:-:S05]  /*1d40*/  VIADD R5, R5, 0x800 ;  /* 0x0000080005057836 */ /* 0x000fca0000000000 */
[----:B------:R-:W-:-:S13]  /*1d50*/  ISETP.GT.U32.AND P0, PT, R5, R24, PT ;  /* 0x000000180500720c */ /* 0x000fda0003f04070 */
[----:B------:R-:W-:Y:S05]  /*1d60*/  @!P0 BRA `(.L_x_117) ;  /* 0xfffffffc00748947 */ /* 0x000fea000383ffff */
.L_x_115:
[----:B------:R-:W-:-:S13]  /*1d70*/  ISETP.GE.U32.AND P0, PT, R5, R0, PT ;  /* 0x000000000500720c */ /* 0x000fda0003f06070 */
[----:B------:R-:W-:Y:S05]  /*1d80*/  @P0 BRA `(.L_x_116) ;  /* 0x0000000000f80947 */ /* 0x000fea0003800000 */
[----:B------:R-:W-:Y:S01]  /*1d90*/  IMAD.IADD R3, R0, 0x1, -R5 ;  /* 0x0000000100037824 */ /* 0x000fe200078e0a05 */
[----:B------:R-:W-:Y:S04]  /*1da0*/  BSSY.RECONVERGENT B1, `(.L_x_116) ;  /* 0x000003c000017945 */ /* 0x000fe80003800200 */
[----:B------:R-:W-:-:S13]  /*1db0*/  ISETP.GE.AND P0, PT, R4, R3, PT ;  /* 0x000000030400720c */ /* 0x000fda0003f06270 */
[----:B------:R-:W-:Y:S05]  /*1dc0*/  @P0 BRA `(.L_x_118) ;  /* 0x0000000000e40947 */ /* 0x000fea0003800000 */
[----:B------:R-:W-:Y:S01]  /*1dd0*/  LOP3.LUT R2, RZ, R4, RZ, 0x33, !PT ;  /* 0x00000004ff027212 */ /* 0x000fe200078e33ff */
[----:B------:R-:W-:Y:S03]  /*1de0*/  BSSY.RECONVERGENT B2, `(.L_x_119) ;  /* 0x0000017000027945 */ /* 0x000fe60003800200 */
[----:B------:R-:W-:-:S04]  /*1df0*/  IADD3 R2, PT, PT, -R5, R0, R2 ;  /* 0x0000000005027210 */ /* 0x000fc80007ffe102 */
[C---:B------:R-:W-:Y:S02]  /*1e00*/  LOP3.LUT R0, R2.reuse, 0x300, RZ, 0xc0, !PT ;  /* 0x0000030002007812 */ /* 0x040fe400078ec0ff */
[----:B------:R-:W-:Y:S02]  /*1e10*/  ISETP.GE.U32.AND P2, PT, R2, 0x300, PT ;  /* 0x000003000200780c */ /* 0x000fe40003f46070 */
[----:B------:R-:W-:Y:S01]  /*1e20*/  ISETP.NE.AND P0, PT, R0, 0x300, PT ;  /* 0x000003000000780c */ /* 0x000fe20003f05270 */
[----:B------:R-:W-:-:S12]  /*1e30*/  IMAD.MOV.U32 R0, RZ, RZ, R4 ;  /* 0x000000ffff007224 */ /* 0x000fd800078e0004 */
[----:B------:R-:W-:Y:S05]  /*1e40*/  @!P0 BRA `(.L_x_120) ;  /* 0x0000000000408947 */ /* 0x000fea0003800000 */
[----:B------:R-:W0:Y:S01]  /*1e50*/  LDC.64 R10, c[0x0][0x380] ;  /* 0x0000e000ff0a7b82 */ /* 0x000e220000000a00 */
[----:B------:R-:W-:Y:S01]  /*1e60*/  LEA.HI R0, R2, 0x1, RZ, 0x18 ;  /* 0x0000000102007811 */ /* 0x000fe200078fc0ff */
[----:B------:R-:W-:-:S03]  /*1e70*/  IMAD.IADD R13, R4, 0x1, R5 ;  /* 0x00000001040d7824 */ /* 0x000fc600078e0205 */
[----:B------:R-:W-:Y:S01]  /*1e80*/  LOP3.LUT R2, R0, 0x3, RZ, 0xc0, !PT ;  /* 0x0000000300027812 */ /* 0x000fe200078ec0ff */
[----:B------:R-:W-:-:S04]  /*1e90*/  IMAD.MOV.U32 R0, RZ, RZ, R4 ;  /* 0x000000ffff007224 */ /* 0x000fc800078e0004 */
[----:B------:R-:W-:-:S07]  /*1ea0*/  IMAD.MOV R2, RZ, RZ, -R2 ;  /* 0x000000ffff027224 */ /* 0x000fce00078e0a02 */
.L_x_121:
        /* <DEDUP_REMOVED lines=10> */
.L_x_120:
[----:B------:R-:W-:Y:S05]  /*1f50*/  BSYNC.RECONVERGENT B2 ;  /* 0x0000000000027941 */ /* 0x000fea0003800200 */
.L_x_119:
[----:B------:R-:W-:Y:S05]  /*1f60*/  @!P2 BRA `(.L_x_118) ;  /* 0x00000000007ca947 */ /* 0x000fea0003800000 */
[----:B------:R-:W0:Y:S01]  /*1f70*/  LDC.64 R8, c[0x0][0x380] ;  /* 0x0000e000ff087b82 */ /* 0x000e220000000a00 */
[C---:B------:R-:W-:Y:S02]  /*1f80*/  IMAD.IADD R5, R0.reuse, 0x1, R5 ;  /* 0x0000000100057824 */ /* 0x040fe400078e0205 */
[----:B------:R-:W-:-:S07]  /*1f90*/  VIADD R0, R0, 0x200 ;  /* 0x0000020000007836 */ /* 0x000fce0000000000 */
.L_x_122:
        /* <DEDUP_REMOVED lines=11> */
[C---:B------:R-:W-:Y:S02]  /*2050*/  VIADD R2, R0.reuse, 0x200 ;  /* 0x0000020000027836 */ /* 0x040fe40000000000 */
[----:B------:R-:W-:Y:S02]  /*2060*/  VIADD R0, R0, 0x400 ;  /* 0x0000040000007836 */ /* 0x000fe40000000000 */
[----:B------:R-:W-:Y:S01]  /*2070*/  VIADD R5, R5, 0x400 ;  /* 0x0000040005057836 */ /* 0x000fe20000000000 */
[----:B------:R-:W-:Y:S01]  /*2080*/  ISETP.GE.AND P1, PT, R2, R3, PT ;  /* 0x000000030200720c */ /* 0x000fe20003f26270 */
        /* <DEDUP_REMOVED lines=11> */
[----:B------:R-:W-:Y:S01]  /*2140*/  FSEL R7, R17, R7, !P0 ;  /* 0x0000000711077208 */ /* 0x000fe20004000000 */
[----:B------:R-:W-:Y:S06]  /*2150*/  @!P1 BRA `(.L_x_122) ;  /* 0xfffffffc00909947 */ /* 0x000fec000383ffff */
.L_x_118:
[----:B------:R-:W-:Y:S05]  /*2160*/  BSYNC.RECONVERGENT B1 ;  /* 0x0000000000017941 */ /* 0x000fea0003800200 */
.L_x_116:
        /* <DEDUP_REMOVED lines=50> */
[----:B------:R-:W2:Y:S01]  /*2490*/  LDS.128 R12, [UR4+0x20] ;  /* 0x00002004ff0c7984 */ /* 0x000ea20008000c00 */
[----:B-1----:R-:W-:-:S06]  /*24a0*/  DSETP.GEU.AND P1, PT, R6, R8, PT ;  /* 0x000000080600722a */ /* 0x002fcc0003f2e000 */
[----:B0-----:R-:W-:Y:S02]  /*24b0*/  FSEL R2, R8, R6, !P1 ;  /* 0x0000000608027208 */ /* 0x001fe40004800000 */
[----:B------:R-:W-:Y:S02]  /*24c0*/  FSEL R3, R9, R7, !P1 ;  /* 0x0000000709037208 */ /* 0x000fe40004800000 */
[----:B------:R-:W0:Y:S04]  /*24d0*/  LDS.128 R4, [UR4+0x30] ;  /* 0x00003004ff047984 */ /* 0x000e280008000c00 */
[----:B------:R-:W-:-:S06]  /*24e0*/  DSETP.GEU.AND P1, PT, R2, R10, PT ;  /* 0x0000000a0200722a */ /* 0x000fcc0003f2e000 */
[----:B------:R-:W-:Y:S02]  /*24f0*/  FSEL R2, R10, R2, !P1 ;  /* 0x000000020a027208 */ /* 0x000fe40004800000 */
[----:B------:R-:W-:-:S06]  /*2500*/  FSEL R3, R11, R3, !P1 ;  /* 0x000000030b037208 */ /* 0x000fcc0004800000 */
[----:B--2---:R-:W-:-:S06]  /*2510*/  DSETP.GEU.AND P1, PT, R2, R12, PT ;  /* 0x0000000c0200722a */ /* 0x004fcc0003f2e000 */
        /* <DEDUP_REMOVED lines=16> */
.L_x_99:
        /* <DEDUP_REMOVED lines=12> */
.L_x_125:
[----:B------:R-:W-:Y:S05]  /*26e0*/  BSYNC.RECONVERGENT B1 ;  /* 0x0000000000017941 */ /* 0x000fea0003800200 */
.L_x_124:
        /* <DEDUP_REMOVED lines=17> */
.L_x_130:
        /* <DEDUP_REMOVED lines=12> */
.L_x_129:
[----:B------:R-:W-:Y:S05]  /*28c0*/  BSYNC.RECONVERGENT B2 ;  /* 0x0000000000027941 */ /* 0x000fea0003800200 */
.L_x_128:
        /* <DEDUP_REMOVED lines=10> */
.L_x_133:
        /* <DEDUP_REMOVED lines=69> */
.L_x_132:
[----:B------:R-:W-:Y:S05]  /*2dc0*/  BSYNC.RECONVERGENT B2 ;  /* 0x0000000000027941 */ /* 0x000fea0003800200 */
.L_x_131:
        /* <DEDUP_REMOVED lines=40> */
.L_x_135:
[----:B------:R-:W-:Y:S05]  /*3050*/  BSYNC.RECONVERGENT B2 ;  /* 0x0000000000027941 */ /* 0x000fea0003800200 */
.L_x_134:
        /* <DEDUP_REMOVED lines=18> */
.L_x_127:
[----:B------:R-:W-:Y:S05]  /*3180*/  BSYNC.RECONVERGENT B1 ;  /* 0x0000000000017941 */ /* 0x000fea0003800200 */
.L_x_126:
        /* <DEDUP_REMOVED lines=60> */
[----:B---3--:R-:W1:Y:S01]  /*3550*/  LDS.128 R12, [UR4+0x20] ;  /* 0x00002004ff0c7984 */ /* 0x008e620008000c00 */
        /* <DEDUP_REMOVED lines=24> */
.L_x_136:
        /* <DEDUP_REMOVED lines=63> */
[----:B----4-:R-:W-:Y:S05]  /*3ad0*/  @P0 BRA `(.L_x_114) ;  /* 0x0000001000380947 */ /* 0x010fea0003800000 */
[----:B------:R-:W0:Y:S01]  /*3ae0*/  S2UR UR5, SR_CgaCtaId ;  /* 0x00000000000579c3 */ /* 0x000e220000008800 */
[----:B------:R-:W-:Y:S01]  /*3af0*/  UMOV UR4, 0x400 ;  /* 0x0000040000047882 */ /* 0x000fe20000000000 */
[C---:B------:R-:W-:Y:S02]  /*3b00*/  ISETP.GT.U32.AND P3, PT, R0.reuse, 0x20, PT ;  /* 0x000000200000780c */ /* 0x040fe40003f64070 */
        /* <DEDUP_REMOVED lines=9> */
[----:B------:R-:W-:Y:S01]  /*3ba0*/  ISETP.GT.U32.AND P1, PT, R0, 0x60, PT ;  /* 0x000000600000780c */ /* 0x000fe20003f24070 */
[----:B------:R-:W-:Y:S01]  /*3bb0*/  IMAD.MOV.U32 R2, RZ, RZ, R13 ;  /* 0x000000ffff027224 */ /* 0x000fe200078e000d */
[----:B------:R-:W0:Y:S01]  /*3bc0*/  LDS.128 R4, [UR4+0x30] ;  /* 0x00003004ff047984 */ /* 0x000e220008000c00 */
[----:B------:R-:W-:-:S06]  /*3bd0*/  IMAD.MOV.U32 R3, RZ, RZ, R12 ;  /* 0x000000ffff037224 */ /* 0x000fcc00078e000c */
        /* <DEDUP_REMOVED lines=36> */
.L_x_123:
[----:B------:R-:W0:Y:S01]  /*3e20*/  S2R R7, SR_TID.X ;  /* 0x0000000000077919 */ /* 0x000e220000002100 */
[----:B------:R-:W1:Y:S02]  /*3e30*/  LDCU.64 UR4, c[0x0][0x380] ;  /* 0x00007000ff0477ac */ /* 0x000e640008000a00 */
[----:B-1----:R-:W-:Y:S02]  /*3e40*/  IMAD.U32 R2, RZ, RZ, UR4 ;  /* 0x00000004ff027e24 */ /* 0x002fe4000f8e00ff */
[----:B------:R-:W-:Y:S02]  /*3e50*/  IMAD.U32 R3, RZ, RZ, UR5 ;  /* 0x00000005ff037e24 */ /* 0x000fe4000f8e00ff */
        /* <DEDUP_REMOVED lines=9> */
[----:B------:R-:W-:-:S05]  /*3ef0*/  VIADD R6, R0, 0xfffff800 ;  /* 0xfffff80000067836 */ /* 0x000fca0000000000 */
[----:B------:R-:W-:Y:S01]  /*3f00*/  ISETP.GE.U32.AND P1, PT, R6, 0x800, PT ;  /* 0x000008000600780c */ /* 0x000fe20003f26070 */
[----:B--2---:R-:W-:-:S06]  /*3f10*/  DSETP.GEU.AND P0, PT, R22, R8, PT ;  /* 0x000000081600722a */ /* 0x004fcc0003f0e000 */
[----:B------:R-:W-:Y:S02]  /*3f20*/  FSEL R8, R8, R22, !P0 ;  /* 0x0000001608087208 */ /* 0x000fe40004000000 */
[----:B------:R-:W-:-:S06]  /*3f30*/  FSEL R9, R9, R23, !P0 ;  /* 0x0000001709097208 */ /* 0x000fcc0004000000 */
[----:B---3--:R-:W-:-:S06]  /*3f40*/  DSETP.GEU.AND P0, PT, R8, R10, PT ;  /* 0x0000000a0800722a */ /* 0x008fcc0003f0e000 */
[----:B------:R-:W-:Y:S02]  /*3f50*/  FSEL R8, R10, R8, !P0 ;  /* 0x000000080a087208 */ /* 0x000fe40004000000 */
[----:B------:R-:W-:Y:S01]  /*3f60*/  FSEL R9, R11, R9, !P0 ;  /* 0x000000090b097208 */ /* 0x000fe20004000000 */
[----:B------:R-:W-:-:S05]  /*3f70*/  IMAD.MOV.U32 R11, RZ, RZ, 0x800 ;  /* 0x00000800ff0b7424 */ /* 0x000fca00078e00ff */
        /* <DEDUP_REMOVED lines=18> */
[----:B------:R-:W1:Y:S02]  /*40a0*/  LDC.64 R2, c[0x0][0x380] ;  /* 0x0000e000ff027b82 */ /* 0x000e640000000a00 */
.L_x_139:
[----:B------:R-:W-:-:S04]  /*40b0*/  IMAD.IADD R17, R7, 0x1, R11 ;  /* 0x0000000107117824 */ /* 0x000fc800078e020b */
[----:B-1----:R-:W-:-:S06]  /*40c0*/  IMAD.WIDE.U32 R16, R17, 0x8, R2 ;  /* 0x0000000811107825 */ /* 0x002fcc00078e0002 */
[----:B------:R-:W2:Y:S01]  /*40d0*/  LDG.E.64.CONSTANT R16, desc[UR6][R16.64] ;  /* 0x0000000610107981 */ /* 0x000ea2000c1e9b00 */
[----:B------:R-:W-:-:S05]  /*40e0*/  IMAD.WIDE.U32 R18, R11, 0x8, R4 ;  /* 0x000000080b127825 */ /* 0x000fca00078e0004 */
[----:B------:R-:W3:Y:S04]  /*40f0*/  LDG.E.64.CONSTANT R20, desc[UR6][R18.64+0x800] ;  /* 0x0008000612147981 */ /* 0x000ee8000c1e9b00 */
[----:B------:R-:W4:Y:S04]  /*4100*/  LDG.E.64.CONSTANT R22, desc[UR6][R18.64+0x1000] ;  /* 0x0010000612167981 */ /* 0x000f28000c1e9b00 */
[----:B------:R-:W5:Y:S04]  /*4110*/  LDG.E.64.CONSTANT R24, desc[UR6][R18.64+0x1800] ;  /* 0x0018000612187981 */ /* 0x000f68000c1e9b00 */
[----:B------:R-:W5:Y:S04]  /*4120*/  LDG.E.64.CONSTANT R26, desc[UR6][R18.64+0x2000] ;  /* 0x00200006121a7981 */ /* 0x000f68000c1e9b00 */
[----:B------:R-:W5:Y:S04]  /*4130*/  LDG.E.64.CONSTANT R28, desc[UR6][R18.64+0x2800] ;  /* 0x00280006121c7981 */ /* 0x000f68000c1e9b00 */
[----:B------:R-:W5:Y:S04]  /*4140*/  LDG.E.64.CONSTANT R14, desc[UR6][R18.64+0x3000] ;  /* 0x00300006120e7981 */ /* 0x000f68000c1e9b00 */
[----:B------:R-:W5:Y:S01]  /*4150*/  LDG.E.64.CONSTANT R12, desc[UR6][R18.64+0x3800] ;  /* 0x00380006120c7981 */ /* 0x000f62000c1e9b00 */
[----:B0-----:R-:W-:-:S05]  /*4160*/  IMAD.IADD R10, R0, 0x1, -R11 ;  /* 0x00000001000a7824 */ /* 0x001fca00078e0a0b */
[----:B------:R-:W-:Y:S01]  /*4170*/  ISETP.GE.U32.AND P1, PT, R10, 0x800, PT ;  /* 0x000008000a00780c */ /* 0x000fe20003f26070 */
        /* <DEDUP_REMOVED lines=26> */
[----:B------:R-:W-:-:S13]  /*4320*/  ISETP.GT.U32.AND P0, PT, R11, R6, PT ;  /* 0x000000060b00720c */ /* 0x000fda0003f04070 */
[----:B------:R-:W-:Y:S05]  /*4330*/  @!P0 BRA `(.L_x_139) ;  /* 0xfffffffc005c8947 */ /* 0x000fea000383ffff */
.L_x_137:
        /* <DEDUP_REMOVED lines=14> */
[----:B------:R-:W-:Y:S01]  /*4420*/  LEA.HI R0, R5, 0x1, RZ, 0x18 ;  /* 0x0000000105007811 */ /* 0x000fe200078fc0ff */
[----:B------:R-:W-:-:S03]  /*4430*/  IMAD.IADD R15, R7, 0x1, R11 ;  /* 0x00000001070f7824 */ /* 0x000fc600078e020b */
[----:B------:R-:W-:Y:S01]  /*4440*/  LOP3.LUT R5, R0, 0x3, RZ, 0xc0, !PT ;  /* 0x0000000300057812 */ /* 0x000fe200078ec0ff */
[----:B------:R-:W-:-:S04]  /*4450*/  IMAD.MOV.U32 R0, RZ, RZ, R7 ;  /* 0x000000ffff007224 */ /* 0x000fc800078e0007 */
[----:B------:R-:W-:-:S07]  /*4460*/  IMAD.MOV R5, RZ, RZ, -R5 ;  /* 0x000000ffff057224 */ /* 0x000fce00078e0a05 */
.L_x_143:
        /* <DEDUP_REMOVED lines=10> */
.L_x_142:
[----:B------:R-:W-:Y:S05]  /*4510*/  BSYNC.RECONVERGENT B2 ;  /* 0x0000000000027941 */ /* 0x000fea0003800200 */
.L_x_141:
[----:B------:R-:W-:Y:S05]  /*4520*/  @!P2 BRA `(.L_x_140) ;  /* 0x000000000078a947 */ /* 0x000fea0003800000 */
[C---:B------:R-:W-:Y:S02]  /*4530*/  IMAD.IADD R5, R0.reuse, 0x1, R11 ;  /* 0x0000000100057824 */ /* 0x040fe400078e020b */
[----:B------:R-:W-:-:S07]  /*4540*/  VIADD R0, R0, 0x200 ;  /* 0x0000020000007836 */ /* 0x000fce0000000000 */
.L_x_144:
[----:B------:R-:W-:-:S04]  /*4550*/  IMAD.WIDE.U32 R10, R5, 0x8, R2 ;  /* 0x00000008050a7825 */ /* 0x000fc800078e0002 */
        /* <DEDUP_REMOVED lines=13> */
[----:B------:R-:W-:Y:S01]  /*4630*/  FSEL R9, R11, R9, !P0 ;  /* 0x000000090b097208 */ /* 0x000fe20004000000 */
[C---:B------:R-:W-:Y:S02]  /*4640*/  VIADD R11, R0.reuse, 0x200 ;  /* 0x00000200000b7836 */ /* 0x040fe40000000000 */
[----:B------:R-:W-:-:S03]  /*4650*/  VIADD R0, R0, 0x400 ;  /* 0x0000040000007836 */ /* 0x000fc60000000000 */
[----:B---3--:R-:W-:Y:S01]  /*4660*/  DSETP.GEU.AND P0, PT, R8, R12, PT ;  /* 0x0000000c0800722a */ /* 0x008fe20003f0e000 */
[----:B------:R-:W-:-:S05]  /*4670*/  ISETP.GE.AND P1, PT, R11, R4, PT ;  /* 0x000000040b00720c */ /* 0x000fca0003f26270 */
        /* <DEDUP_REMOVED lines=9> */
.L_x_140:
[----:B------:R-:W-:Y:S05]  /*4710*/  BSYNC.RECONVERGENT B1 ;  /* 0x0000000000017941 */ /* 0x000fea0003800200 */
.L_x_138:
        /* <DEDUP_REMOVED lines=74> */
.L_x_114:
[----:B------:R-:W-:Y:S05]  /*4bc0*/  BSYNC.RECONVERGENT B0 ;  /* 0x0000000000007941 */ /* 0x000fea0003800200 */
.L_x_98:
[----:B------:R-:W-:Y:S05]  /*4bd0*/  @P0 EXIT ;  /* 0x000000000000094d */ /* 0x000fea0003800000 */
[----:B------:R-:W4:Y:S01]  /*4be0*/  LDCU.64 UR8, c[0x0][0x398] ;  /* 0x00007300ff0877ac */ /* 0x000f220008000a00 */
[----:B01----:R-:W0:Y:S01]  /*4bf0*/  LDC.64 R4, c[0x0][0x388] ;  /* 0x0000e200ff047b82 */ /* 0x003e220000000a00 */
[----:B------:R-:W2:Y:S01]  /*4c00*/  LDCU.64 UR4, c[0x0][0x398] ;  /* 0x00007300ff0477ac */ /* 0x000ea20008000a00 */
[----:B----4-:R-:W-:-:S06]  /*4c10*/  DSETP.GT.AND P0, PT, R6, UR8, PT ;  /* 0x0000000806007e2a */ /* 0x010fcc000bf04000 */
[----:B--23--:R-:W-:Y:S02]  /*4c20*/  FSEL R2, R6, UR4, P0 ;  /* 0x0000000406027c08 */ /* 0x00cfe40008000000 */
[----:B------:R-:W-:-:S05]  /*4c30*/  FSEL R3, R7, UR5, P0 ;  /* 0x0000000507037c08 */ /* 0x000fca0008000000 */
[----:B0-----:R-:W-:Y:S01]  /*4c40*/  STG.E.64 desc[UR6][R4.64], R2 ;  /* 0x0000000204007986 */ /* 0x001fe2000c101b06 */
[----:B------:R-:W-:Y:S05]  /*4c50*/  EXIT ;  /* 0x000000000000794d */ /* 0x000fea0003800000 */
.L_x_145:
        /* <DEDUP_REMOVED lines=10> */
.L_x_151:


//--------------------- .text._ZN3cub18CUB_300001_SM_10006detail11EmptyKernelIvEEvv --------------------------
	.section	.text._ZN3cub18CUB_300001_SM_10006detail11EmptyKernelIvEEvv,"ax",@progbits
	.align	128
        .global         _ZN3cub18CUB_300001_SM_10006detail11EmptyKernelIvEEvv
        .type           _ZN3cub18CUB_300001_SM_10006detail11EmptyKernelIvEEvv,@function
        .size           _ZN3cub18CUB_300001_SM_10006detail11EmptyKernelIvEEvv,(.L_x_152 - _ZN3cub18CUB_300001_SM_10006detail11EmptyKernelIvEEvv)
        .other          _ZN3cub18CUB_300001_SM_10006detail11EmptyKernelIvEEvv,@"STO_CUDA_ENTRY STV_DEFAULT"
_ZN3cub18CUB_300001_SM_10006detail11EmptyKernelIvEEvv:
.text._ZN3cub18CUB_300001_SM_10006detail11EmptyKernelIvEEvv:
[----:B------:R-:W-:Y:S01]  /*0000*/  LDC R1, c[0x0][0x37c] ;  /* 0x0000df00ff017b82 */ /* 0x000fe20000000800 */
[----:B------:R-:W-:Y:S05]  /*0010*/  EXIT ;  /* 0x000000000000794d */ /* 0x000fea0003800000 */
.L_x_146:
        /* <DEDUP_REMOVED lines=14> */
.L_x_152:


//--------------------- .text._Z14calculate_gridPdS_m --------------------------
	.section	.text._Z14calculate_gridPdS_m,"ax",@progbits
	.align	128
        .global         _Z14calculate_gridPdS_m
        .type           _Z14calculate_gridPdS_m,@function
        .size           _Z14calculate_gridPdS_m,(.L_x_153 - _Z14calculate_gridPdS_m)
        .other          _Z14calculate_gridPdS_m,@"STO_CUDA_ENTRY STV_DEFAULT"
_Z14calculate_gridPdS_m:
.text._Z14calculate_gridPdS_m:
[----:B------:R-:W-:Y:S01]  /*0000*/  LDC R1, c[0x0][0x37c] ;  /* 0x0000df00ff017b82 */ /* 0x000fe20000000800 */
[----:B------:R-:W0:Y:S07]  /*0010*/  S2R R3, SR_TID.X ;  /* 0x0000000000037919 */ /* 0x000e2e0000002100 */
[----:B------:R-:W0:Y:S01]  /*0020*/  S2UR UR4, SR_CTAID.X ;  /* 0x00000000000479c3 */ /* 0x000e220000002500 */
[----:B------:R-:W1:Y:S01]  /*0030*/  LDCU.64 UR6, c[0x0][0x390] ;  /* 0x00007200ff0677ac */ /* 0x000e620008000a00 */
[----:B------:R-:W2:Y:S06]  /*0040*/  S2R R0, SR_TID.Y ;  /* 0x0000000000007919 */ /* 0x000eac0000002200 */
[----:B------:R-:W0:Y:S08]  /*0050*/  LDC R2, c[0x0][0x360] ;  /* 0x0000d800ff027b82 */ /* 0x000e300000000800 */
[----:B------:R-:W2:Y:S08]  /*0060*/  S2UR UR5, SR_CTAID.Y ;  /* 0x00000000000579c3 */ /* 0x000eb00000002600 */
[----:B------:R-:W2:Y:S01]  /*0070*/  LDC R13, c[0x0][0x364] ;  /* 0x0000d900ff0d7b82 */ /* 0x000ea20000000800 */
[----:B0-----:R-:W-:-:S05]  /*0080*/  IMAD R2, R2, UR4, R3 ;  /* 0x0000000402027c24 */ /* 0x001fca000f8e0203 */
[----:B-1----:R-:W-:Y:S02]  /*0090*/  ISETP.GE.U32.AND P0, PT, R2, UR6, PT ;  /* 0x0000000602007c0c */ /* 0x002fe4000bf06070 */
[----:B------:R-:W-:-:S04]  /*00a0*/  SHF.R.S32.HI R4, RZ, 0x1f, R2 ;  /* 0x0000001fff047819 */ /* 0x000fc80000011402 */
[----:B------:R-:W-:-:S04]  /*00b0*/  ISETP.GE.U32.AND.EX P0, PT, R4, UR7, PT, P0 ;  /* 0x0000000704007c0c */ /* 0x000fc8000bf06100 */
[----:B------:R-:W-:Y:S01]  /*00c0*/  ISETP.LT.OR P0, PT, R2, 0x1, P0 ;  /* 0x000000010200780c */ /* 0x000fe20000701670 */
[----:B--2---:R-:W-:-:S05]  /*00d0*/  IMAD R13, R13, UR5, R0 ;  /* 0x000000050d0d7c24 */ /* 0x004fca000f8e0200 */
[C---:B------:R-:W-:Y:S02]  /*00e0*/  ISETP.GE.U32.AND P1, PT, R13.reuse, UR6, PT ;  /* 0x000000060d007c0c */ /* 0x040fe4000bf26070 */
[----:B------:R-:W-:-:S04]  /*00f0*/  ISETP.EQ.OR P0, PT, R13, RZ, P0 ;  /* 0x000000ff0d00720c */ /* 0x000fc80000702670 */
[----:B------:R-:W-:-:S13]  /*0100*/  ISETP.GE.U32.OR.EX P0, PT, RZ, UR7, P0, P1 ;  /* 0x00000007ff007c0c */ /* 0x000fda0008706510 */
[----:B------:R-:W-:Y:S05]  /*0110*/  @P0 EXIT ;  /* 0x000000000000094d */ /* 0x000fea0003800000 */
[C---:B------:R-:W-:Y:S01]  /*0120*/  VIADD R6, R2.reuse, 0xffffffff ;  /* 0xffffffff02067836 */ /* 0x040fe20000000000 */
[----:B------:R-:W0:Y:S01]  /*0130*/  LDCU.128 UR8, c[0x0][0x380] ;  /* 0x00007000ff0877ac */ /* 0x000e220008000c00 */
[----:B------:R-:W-:Y:S02]  /*0140*/  IMAD.MOV.U32 R7, RZ, RZ, RZ ;  /* 0x000000ffff077224 */ /* 0x000fe400078e00ff */
[----:B------:R-:W-:Y:S01]  /*0150*/  VIADD R8, R2, 0x1 ;  /* 0x0000000102087836 */ /* 0x000fe20000000000 */
[----:B------:R-:W1:Y:S01]  /*0160*/  LDCU.64 UR4, c[0x0][0x358] ;  /* 0x00006b00ff0477ac */ /* 0x000e620008000a00 */
[----:B------:R-:W-:-:S04]  /*0170*/  IMAD.WIDE.U32 R4, R6, UR6, R6 ;  /* 0x0000000606047c25 */ /* 0x000fc8000f8e0006 */
[----:B------:R-:W-:Y:S01]  /*0180*/  IMAD.MOV.U32 R9, RZ, RZ, RZ ;  /* 0x000000ffff097224 */ /* 0x000fe200078e00ff */
[----:B------:R-:W-:Y:S01]  /*0190*/  IADD3 R11, P0, PT, R13, R4, RZ ;  /* 0x000000040d0b7210 */ /* 0x000fe20007f1e0ff */
[----:B------:R-:W-:Y:S02]  /*01a0*/  IMAD R10, R6, UR7, R5 ;  /* 0x00000007060a7c24 */ /* 0x000fe4000f8e0205 */
[----:B------:R-:W-:-:S04]  /*01b0*/  IMAD.WIDE.U32 R6, R8, UR6, R8 ;  /* 0x0000000608067c25 */ /* 0x000fc8000f8e0008 */
[----:B------:R-:W-:Y:S02]  /*01c0*/  IMAD.MOV.U32 R3, RZ, RZ, RZ ;  /* 0x000000ffff037224 */ /* 0x000fe400078e00ff */
[----:B------:R-:W-:Y:S01]  /*01d0*/  IMAD R0, R8, UR7, R7 ;  /* 0x0000000708007c24 */ /* 0x000fe2000f8e0207 */
[----:B------:R-:W-:Y:S01]  /*01e0*/  IADD3 R8, P2, PT, R13, R6, RZ ;  /* 0x000000060d087210 */ /* 0x000fe20007f5e0ff */
[----:B------:R-:W-:Y:S01]  /*01f0*/  IMAD.WIDE.U32 R4, R2, UR6, R2 ;  /* 0x0000000602047c25 */ /* 0x000fe2000f8e0002 */
[----:B0-----:R-:W-:-:S03]  /*0200*/  LEA R6, P1, R11, UR8, 0x3 ;  /* 0x000000080b067c11 */ /* 0x001fc6000f8218ff */
[----:B------:R-:W-:Y:S02]  /*0210*/  VIADD R3, R13, 0xffffffff ;  /* 0xffffffff0d037836 */ /* 0x000fe40000000000 */
[----:B------:R-:W-:Y:S02]  /*0220*/  IMAD R9, R2, UR7, R5 ;  /* 0x0000000702097c24 */ /* 0x000fe4000f8e0205 */
[----:B------:R-:W-:Y:S01]  /*0230*/  IMAD.X R2, RZ, RZ, R10, P0 ;  /* 0x000000ffff027224 */ /* 0x000fe200000e060a */
[----:B------:R-:W-:Y:S01]  /*0240*/  IADD3 R3, P0, PT, R3, R4, RZ ;  /* 0x0000000403037210 */ /* 0x000fe20007f1e0ff */
[----:B------:R-:W-:Y:S01]  /*0250*/  IMAD.X R5, RZ, RZ, R0, P2 ;  /* 0x000000ffff057224 */ /* 0x000fe200010e0600 */
[C---:B------:R-:W-:Y:S02]  /*0260*/  LEA R10, P2, R8.reuse, UR8, 0x3 ;  /* 0x00000008080a7c11 */ /* 0x040fe4000f8418ff */
[----:B------:R-:W-:Y:S01]  /*0270*/  LEA.HI.X R7, R11, UR9, R2, 0x3, P1 ;  /* 0x000000090b077c11 */ /* 0x000fe200088f1c02 */
[----:B------:R-:W-:Y:S01]  /*0280*/  IMAD.X R0, RZ, RZ, R9, P0 ;  /* 0x000000ffff007224 */ /* 0x000fe200000e0609 */
[----:B------:R-:W-:-:S02]  /*0290*/  LEA.HI.X R11, R8, UR9, R5, 0x3, P2 ;  /* 0x00000009080b7c11 */ /* 0x000fc400090f1c05 */
[----:B------:R-:W-:Y:S02]  /*02a0*/  LEA R2, P0, R3, UR8, 0x3 ;  /* 0x0000000803027c11 */ /* 0x000fe4000f8018ff */
[----:B------:R-:W-:Y:S01]  /*02b0*/  IADD3 R12, P1, PT, R13, R4, RZ ;  /* 0x000000040d0c7210 */ /* 0x000fe20007f3e0ff */
[----:B-1----:R-:W2:Y:S01]  /*02c0*/  LDG.E.64 R6, desc[UR4][R6.64] ;  /* 0x0000000406067981 */ /* 0x002ea2000c1e1b00 */
[----:B------:R-:W-:-:S03]  /*02d0*/  LEA.HI.X R3, R3, UR9, R0, 0x3, P0 ;  /* 0x0000000903037c11 */ /* 0x000fc600080f1c00 */
[----:B------:R-:W2:Y:S01]  /*02e0*/  LDG.E.64 R4, desc[UR4][R10.64] ;  /* 0x000000040a047981 */ /* 0x000ea2000c1e1b00 */
[----:B------:R-:W-:Y:S02]  /*02f0*/  IMAD.X R9, RZ, RZ, R9, P1 ;  /* 0x000000ffff097224 */ /* 0x000fe400008e0609 */
[C---:B------:R-:W-:Y:S01]  /*0300*/  IMAD.SHL.U32 R0, R12.reuse, 0x8, RZ ;  /* 0x000000080c007824 */ /* 0x040fe200078e00ff */
[----:B------:R-:W3:Y:S02]  /*0310*/  LDG.E.64 R2, desc[UR4][R2.64] ;  /* 0x0000000402027981 */ /* 0x000ee4000c1e1b00 */
[----:B------:R-:W-:Y:S02]  /*0320*/  SHF.L.U64.HI R12, R12, 0x3, R9 ;  /* 0x000000030c0c7819 */ /* 0x000fe40000010209 */
[----:B------:R-:W-:-:S04]  /*0330*/  IADD3 R8, P0, PT, R0, UR8, RZ ;  /* 0x0000000800087c10 */ /* 0x000fc8000ff1e0ff */
[----:B------:R-:W-:-:S06]  /*0340*/  IADD3.X R9, PT, PT, R12, UR9, RZ, P0, !PT ;  /* 0x000000090c097c10 */ /* 0x000fcc00087fe4ff */
[----:B------:R-:W4:Y:S01]  /*0350*/  LDG.E.64 R8, desc[UR4][R8.64+0x8] ;  /* 0x0000080408087981 */ /* 0x000f22000c1e1b00 */
[----:B--2---:R-:W-:-:S08]  /*0360*/  DADD R4, R6, R4 ;  /* 0x0000000006047229 */ /* 0x004fd00000000004 */
[----:B---3--:R-:W-:Y:S01]  /*0370*/  DADD R4, R4, R2 ;  /* 0x0000000004047229 */ /* 0x008fe20000000002 */
[----:B------:R-:W-:-:S07]  /*0380*/  IADD3 R6, P0, PT, R0, UR10, RZ ;  /* 0x0000000a00067c10 */ /* 0x000fce000ff1e0ff */
[----:B----4-:R-:W-:Y:S01]  /*0390*/  DADD R4, R4, R8 ;  /* 0x0000000004047229 */ /* 0x010fe20000000008 */
[----:B------:R-:W-:-:S07]  /*03a0*/  IADD3.X R7, PT, PT, R12, UR11, RZ, P0, !PT ;  /* 0x0000000b0c077c10 */ /* 0x000fce00087fe4ff */
[----:B------:R-:W-:-:S07]  /*03b0*/  DMUL R4, R4, 0.25 ;  /* 0x3fd0000004047828 */ /* 0x000fce0000000000 */
[----:B------:R-:W-:Y:S01]  /*03c0*/  STG.E.64 desc[UR4][R6.64], R4 ;  /* 0x0000000406007986 */ /* 0x000fe2000c101b04 */
[----:B------:R-:W-:Y:S05]  /*03d0*/  EXIT ;  /* 0x000000000000794d */ /* 0x000fea0003800000 */
.L_x_147:
        /* <DEDUP_REMOVED lines=10> */
.L_x_153:


//--------------------- .text._Z12find_AbsDiffPdS_S_m --------------------------
	.section	.text._Z12find_AbsDiffPdS_S_m,"ax",@progbits
	.align	128
        .global         _Z12find_AbsDiffPdS_S_m
        .type           _Z12find_AbsDiffPdS_S_m,@function
        .size           _Z12find_AbsDiffPdS_S_m,(.L_x_154 - _Z12find_AbsDiffPdS_S_m)
        .other          _Z12find_AbsDiffPdS_S_m,@"STO_CUDA_ENTRY STV_DEFAULT"
_Z12find_AbsDiffPdS_S_m:
.text._Z12find_AbsDiffPdS_S_m:
        /* <DEDUP_REMOVED lines=18> */
[----:B------:R-:W-:Y:S01]  /*0120*/  IMAD.MOV.U32 R5, RZ, RZ, RZ ;  /* 0x000000ffff057224 */ /* 0x000fe200078e00ff */
[----:B------:R-:W0:Y:S01]  /*0130*/  LDCU.128 UR8, c[0x0][0x380] ;  /* 0x00007000ff0877ac */ /* 0x000e220008000c00 */
[C---:B------:R-:W-:Y:S01]  /*0140*/  IMAD.WIDE.U32 R2, R4.reuse, UR6, R4 ;  /* 0x0000000604027c25 */ /* 0x040fe2000f8e0004 */
[----:B------:R-:W1:Y:S03]  /*0150*/  LDCU.64 UR4, c[0x0][0x358] ;  /* 0x00006b00ff0477ac */ /* 0x000e660008000a00 */
[----:B------:R-:W-:Y:S01]  /*0160*/  IMAD R3, R4, UR7, R3 ;  /* 0x0000000704037c24 */ /* 0x000fe2000f8e0203 */
[----:B------:R-:W-:-:S05]  /*0170*/  IADD3 R0, P0, PT, R7, R2, RZ ;  /* 0x0000000207007210 */ /* 0x000fca0007f1e0ff */
[----:B------:R-:W-:Y:S02]  /*0180*/  IMAD.X R3, RZ, RZ, R3, P0 ;  /* 0x000000ffff037224 */ /* 0x000fe400000e0603 */
[----:B------:R-:W-:-:S03]  /*0190*/  IMAD.SHL.U32 R8, R0, 0x8, RZ ;  /* 0x0000000800087824 */ /* 0x000fc600078e00ff */
[----:B------:R-:W-:Y:S02]  /*01a0*/  SHF.L.U64.HI R0, R0, 0x3, R3 ;  /* 0x0000000300007819 */ /* 0x000fe40000010203 */
[C---:B0-----:R-:W-:Y:S02]  /*01b0*/  IADD3 R4, P1, PT, R8.reuse, UR8, RZ ;  /* 0x0000000808047c10 */ /* 0x041fe4000ff3e0ff */
[----:B------:R-:W-:Y:S02]  /*01c0*/  IADD3 R6, P0, PT, R8, UR10, RZ ;  /* 0x0000000a08067c10 */ /* 0x000fe4000ff1e0ff */
[C---:B------:R-:W-:Y:S01]  /*01d0*/  IADD3.X R5, PT, PT, R0.reuse, UR9, RZ, P1, !PT ;  /* 0x0000000900057c10 */ /* 0x040fe20008ffe4ff */
[----:B------:R-:W0:Y:S01]  /*01e0*/  LDCU.64 UR8, c[0x0][0x390] ;  /* 0x00007200ff0877ac */ /* 0x000e220008000a00 */
[----:B------:R-:W-:-:S04]  /*01f0*/  IADD3.X R7, PT, PT, R0, UR11, RZ, P0, !PT ;  /* 0x0000000b00077c10 */ /* 0x000fc800087fe4ff */
[----:B-1----:R-:W2:Y:S04]  /*0200*/  LDG.E.64 R4, desc[UR4][R4.64] ;  /* 0x0000000404047981 */ /* 0x002ea8000c1e1b00 */
[----:B------:R-:W2:Y:S01]  /*0210*/  LDG.E.64 R2, desc[UR4][R6.64] ;  /* 0x0000000406027981 */ /* 0x000ea2000c1e1b00 */
[----:B0-----:R-:W-:-:S04]  /*0220*/  IADD3 R8, P0, PT, R8, UR8, RZ ;  /* 0x0000000808087c10 */ /* 0x001fc8000ff1e0ff */
[----:B------:R-:W-:Y:S01]  /*0230*/  IADD3.X R9, PT, PT, R0, UR9, RZ, P0, !PT ;  /* 0x0000000900097c10 */ /* 0x000fe200087fe4ff */
[----:B--2---:R-:W-:-:S08]  /*0240*/  DADD R2, R2, -R4 ;  /* 0x0000000002027229 */ /* 0x004fd00000000804 */
[----:B------:R-:W-:-:S07]  /*0250*/  DADD R2, -RZ, |R2| ;  /* 0x00000000ff027229 */ /* 0x000fce0000000502 */
[----:B------:R-:W-:Y:S01]  /*0260*/  STG.E.64 desc[UR4][R8.64], R2 ;  /* 0x0000000208007986 */ /* 0x000fe2000c101b04 */
[----:B------:R-:W-:Y:S05]  /*0270*/  EXIT ;  /* 0x000000000000794d */ /* 0x000fea0003800000 */
.L_x_148:
        /* <DEDUP_REMOVED lines=16> */
.L_x_154:


//--------------------- .nv.shared._ZN3cub18CUB_300001_SM_10006detail6reduce28DeviceReduceSingleTileKernelINS2_10policy_hubIdjN4cuda3__47maximumIvEEE10Policy1000EPdSB_iS8_ddNS5_3std3__410__identityEEEvT0_T1_T2_T3_T4_T6_ --------------------------
	.section	.nv.shared._ZN3cub18CUB_300001_SM_10006detail6reduce28DeviceReduceSingleTileKernelINS2_10policy_hubIdjN4cuda3__47maximumIvEEE10Policy1000EPdSB_iS8_ddNS5_3std3__410__identityEEEvT0_T1_T2_T3_T4_T6_,"aw",@nobits
	.sectionflags	@""
	.align	8
.nv.shared._ZN3cub18CUB_300001_SM_10006detail6reduce28DeviceReduceSingleTileKernelINS2_10policy_hubIdjN4cuda3__47maximumIvEEE10Policy1000EPdSB_iS8_ddNS5_3std3__410__identityEEEvT0_T1_T2_T3_T4_T6_:
	.zero		1104


//--------------------- .nv.shared.reserved.0     --------------------------
	.section	.nv.shared.reserved.0,"aw",@nobits
	.weak		__nv_reservedSMEM_offset_0_alias
	.size		__nv_reservedSMEM_offset_0_alias, 0, 64
	.other		__nv_reservedSMEM_offset_0_alias,@"STO_CUDA_RESERVED_SHARED STV_DEFAULT"
__nv_reservedSMEM_offset_0_alias:
	.zero		0
	.zero		64


//--------------------- .nv.global                --------------------------
	.section	.nv.global,"aw",@nobits
.nv.global:
	.type		_ZN34_INTERNAL_6940f304_4_k_cu_fd839c3b6thrust24THRUST_300001_SM_1000_NS12placeholders2_5E,@object
	.size		_ZN34_INTERNAL_6940f304_4_k_cu_fd839c3b6thrust24THRUST_300001_SM_1000_NS12placeholders2_5E,(_ZN34_INTERNAL_6940f304_4_k_cu_fd839c3b4cuda3std3__45__cpo6cbeginE - _ZN34_INTERNAL_6940f304_4_k_cu_fd839c3b6thrust24THRUST_300001_SM_1000_NS12placeholders2_5E)
_ZN34_INTERNAL_6940f304_4_k_cu_fd839c3b6thrust24THRUST_300001_SM_1000_NS12placeholders2_5E:
	.zero		1
	.type		_ZN34_INTERNAL_6940f304_4_k_cu_fd839c3b4cuda3std3__45__cpo6cbeginE,@object
	.size		_ZN34_INTERNAL_6940f304_4_k_cu_fd839c3b4cuda3std3__45__cpo6cbeginE,(_ZN34_INTERNAL_6940f304_4_k_cu_fd839c3b4cuda3std6ranges3__45__cpo6cbeginE - _ZN34_INTERNAL_6940f304_4_k_cu_fd839c3b4cuda3std3__45__cpo6cbeginE)
_ZN34_INTERNAL_6940f304_4_k_cu_fd839c3b4cuda3std3__45__cpo6cbeginE:
	.zero		1
	.type		_ZN34_INTERNAL_6940f304_4_k_cu_fd839c3b4cuda3std6ranges3__45__cpo6cbeginE,@object
	.size		_ZN34_INTERNAL_6940f304_4_k_cu_fd839c3b4cuda3std6ranges3__45__cpo6cbeginE,(_ZN34_INTERNAL_6940f304_4_k_cu_fd839c3b4cuda3std3__48in_placeE - _ZN34_INTERNAL_6940f304_4_k_cu_fd839c3b4cuda3std6ranges3__45__cpo6cbeginE)
_ZN34_INTERNAL_6940f304_4_k_cu_fd839c3b4cuda3std6ranges3__45__cpo6cbeginE:
	.zero		1
	.type		_ZN34_INTERNAL_6940f304_4_k_cu_fd839c3b4cuda3std3__48in_placeE,@object
	.size		_ZN34_INTERNAL_6940f304_4_k_cu_fd839c3b4cuda3std3__48in_placeE,(_ZN34_INTERNAL_6940f304_4_k_cu_fd839c3b4cuda3std6ranges3__45__cpo4sizeE - _ZN34_INTERNAL_6940f304_4_k_cu_fd839c3b4cuda3std3__48in_placeE)
_ZN34_INTERNAL_6940f304_4_k_cu_fd839c3b4cuda3std3__48in_placeE:
	.zero		1
	.type		_ZN34_INTERNAL_6940f304_4_k_cu_fd839c3b4cuda3std6ranges3__45__cpo4sizeE,@object
	.size		_ZN34_INTERNAL_6940f304_4_k_cu_fd839c3b4cuda3std6ranges3__45__cpo4sizeE,(_ZN34_INTERNAL_6940f304_4_k_cu_fd839c3b6thrust24THRUST_300001_SM_1000_NS12placeholders2_9E - _ZN34_INTERNAL_6940f304_4_k_cu_fd839c3b4cuda3std6ranges3__45__cpo4sizeE)
_ZN34_INTERNAL_6940f304_4_k_cu_fd839c3b4cuda3std6ranges3__45__cpo4sizeE:
	.zero		1
	.type		_ZN34_INTERNAL_6940f304_4_k_cu_fd839c3b6thrust24THRUST_300001_SM_1000_NS12placeholders2_9E,@object
	.size		_ZN34_INTERNAL_6940f304_4_k_cu_fd839c3b6thrust24THRUST_300001_SM_1000_NS12placeholders2_9E,(_ZN34_INTERNAL_6940f304_4_k_cu_fd839c3b4cuda3std3__45__cpo7crbeginE - _ZN34_INTERNAL_6940f304_4_k_cu_fd839c3b6thrust24THRUST_300001_SM_1000_NS12placeholders2_9E)
_ZN34_INTERNAL_6940f304_4_k_cu_fd839c3b6thrust24THRUST_300001_SM_1000_NS12placeholders2_9E:
	.zero		1
	.type		_ZN34_INTERNAL_6940f304_4_k_cu_fd839c3b4cuda3std3__45__cpo7crbeginE,@object
	.size		_ZN34_INTERNAL_6940f304_4_k_cu_fd839c3b4cuda3std3__45__cpo7crbeginE,(_ZN34_INTERNAL_6940f304_4_k_cu_fd839c3b4cuda3std6ranges3__45__cpo4nextE - _ZN34_INTERNAL_6940f304_4_k_cu_fd839c3b4cuda3std3__45__cpo7crbeginE)
_ZN34_INTERNAL_6940f304_4_k_cu_fd839c3b4cuda3std3__45__cpo7crbeginE:
	.zero		1
	.type		_ZN34_INTERNAL_6940f304_4_k_cu_fd839c3b4cuda3std6ranges3__45__cpo4nextE,@object
	.size		_ZN34_INTERNAL_6940f304_4_k_cu_fd839c3b4cuda3std6ranges3__45__cpo4nextE,(_ZN34_INTERNAL_6940f304_4_k_cu_fd839c3b4cuda3std6ranges3__45__cpo4swapE - _ZN34_INTERNAL_6940f304_4_k_cu_fd839c3b4cuda3std6ranges3__45__cpo4nextE)
_ZN34_INTERNAL_6940f304_4_k_cu_fd839c3b4cuda3std6ranges3__45__cpo4nextE:
	.zero		1
	.type		_ZN34_INTERNAL_6940f304_4_k_cu_fd839c3b4cuda3std6ranges3__45__cpo4swapE,@object
	.size		_ZN34_INTERNAL_6940f304_4_k_cu_fd839c3b4cuda3std6ranges3__45__cpo4swapE,(_ZN34_INTERNAL_6940f304_4_k_cu_fd839c3b6thrust24THRUST_300001_SM_1000_NS12placeholders2_1E - _ZN34_INTERNAL_6940f304_4_k_cu_fd839c3b4cuda3std6ranges3__45__cpo4swapE)
_ZN34_INTERNAL_6940f304_4_k_cu_fd839c3b4cuda3std6ranges3__45__cpo4swapE:
	.zero		1
	.type		_ZN34_INTERNAL_6940f304_4_k_cu_fd839c3b6thrust24THRUST_300001_SM_1000_NS12placeholders2_1E,@object
	.size		_ZN34_INTERNAL_6940f304_4_k_cu_fd839c3b6thrust24THRUST_300001_SM_1000_NS12placeholders2_1E,(_ZN34_INTERNAL_6940f304_4_k_cu_fd839c3b6thrust24THRUST_300001_SM_1000_NS12placeholders2_3E - _ZN34_INTERNAL_6940f304_4_k_cu_fd839c3b6thrust24THRUST_300001_SM_1000_NS12placeholders2_1E)
_ZN34_INTERNAL_6940f304_4_k_cu_fd839c3b6thrust24THRUST_300001_SM_1000_NS12placeholders2_1E:
	.zero		1
	.type		_ZN34_INTERNAL_6940f304_4_k_cu_fd839c3b6thrust24THRUST_300001_SM_1000_NS12placeholders2_3E,@object
	.size		_ZN34_INTERNAL_6940f304_4_k_cu_fd839c3b6thrust24THRUST_300001_SM_1000_NS12placeholders2_3E,(_ZN34_INTERNAL_6940f304_4_k_cu_fd839c3b4cuda3std3__45__cpo5beginE - _ZN34_INTERNAL_6940f304_4_k_cu_fd839c3b6thrust24THRUST_300001_SM_1000_NS12placeholders2_3E)
_ZN34_INTERNAL_6940f304_4_k_cu_fd839c3b6thrust24THRUST_300001_SM_1000_NS12placeholders2_3E:
	.zero		1
	.type		_ZN34_INTERNAL_6940f304_4_k_cu_fd839c3b4cuda3std3__45__cpo5beginE,@object
	.size		_ZN34_INTERNAL_6940f304_4_k_cu_fd839c3b4cuda3std3__45__cpo5beginE,(_ZN34_INTERNAL_6940f304_4_k_cu_fd839c3b4cuda3std6ranges3__45__cpo5beginE - _ZN34_INTERNAL_6940f304_4_k_cu_fd839c3b4cuda3std3__45__cpo5beginE)
_ZN34_INTERNAL_6940f304_4_k_cu_fd839c3b4cuda3std3__45__cpo5beginE:
	.zero		1
	.type		_ZN34_INTERNAL_6940f304_4_k_cu_fd839c3b4cuda3std6ranges3__45__cpo5beginE,@object
	.size		_ZN34_INTERNAL_6940f304_4_k_cu_fd839c3b4cuda3std6ranges3__45__cpo5beginE,(_ZN34_INTERNAL_6940f304_4_k_cu_fd839c3b4cuda3std3__436_GLOBAL__N__6940f304_4_k_cu_fd839c3b6ignoreE - _ZN34_INTERNAL_6940f304_4_k_cu_fd839c3b4cuda3std6ranges3__45__cpo5beginE)
_ZN34_INTERNAL_6940f304_4_k_cu_fd839c3b4cuda3std6ranges3__45__cpo5beginE:
	.zero		1
	.type		_ZN34_INTERNAL_6940f304_4_k_cu_fd839c3b4cuda3std3__436_GLOBAL__N__6940f304_4_k_cu_fd839c3b6ignoreE,@object
	.size		_ZN34_INTERNAL_6940f304_4_k_cu_fd839c3b4cuda3std3__436_GLOBAL__N__6940f304_4_k_cu_fd839c3b6ignoreE,(_ZN34_INTERNAL_6940f304_4_k_cu_fd839c3b4cuda3std6ranges3__45__cpo4dataE - _ZN34_INTERNAL_6940f304_4_k_cu_fd839c3b4cuda3std3__436_GLOBAL__N__6940f304_4_k_cu_fd839c3b6ignoreE)
_ZN34_INTERNAL_6940f304_4_k_cu_fd839c3b4cuda3std3__436_GLOBAL__N__6940f304_4_k_cu_fd839c3b6ignoreE:
	.zero		1
	.type		_ZN34_INTERNAL_6940f304_4_k_cu_fd839c3b4cuda3std6ranges3__45__cpo4dataE,@object
	.size		_ZN34_INTERNAL_6940f304_4_k_cu_fd839c3b4cuda3std6ranges3__45__cpo4dataE,(_ZN34_INTERNAL_6940f304_4_k_cu_fd839c3b6thrust24THRUST_300001_SM_1000_NS12placeholders2_7E - _ZN34_INTERNAL_6940f304_4_k_cu_fd839c3b4cuda3std6ranges3__45__cpo4dataE)
_ZN34_INTERNAL_6940f304_4_k_cu_fd839c3b4cuda3std6ranges3__45__cpo4dataE:
	.zero		1
	.type		_ZN34_INTERNAL_6940f304_4_k_cu_fd839c3b6thrust24THRUST_300001_SM_1000_NS12placeholders2_7E,@object
	.size		_ZN34_INTERNAL_6940f304_4_k_cu_fd839c3b6thrust24THRUST_300001_SM_1000_NS12placeholders2_7E,(_ZN34_INTERNAL_6940f304_4_k_cu_fd839c3b4cuda3std3__45__cpo6rbeginE - _ZN34_INTERNAL_6940f304_4_k_cu_fd839c3b6thrust24THRUST_300001_SM_1000_NS12placeholders2_7E)
_ZN34_INTERNAL_6940f304_4_k_cu_fd839c3b6thrust24THRUST_300001_SM_1000_NS12placeholders2_7E:
	.zero		1
	.type		_ZN34_INTERNAL_6940f304_4_k_cu_fd839c3b4cuda3std3__45__cpo6rbeginE,@object
	.size		_ZN34_INTERNAL_6940f304_4_k_cu_fd839c3b4cuda3std3__45__cpo6rbeginE,(_ZN34_INTERNAL_6940f304_4_k_cu_fd839c3b4cuda3std6ranges3__45__cpo7advanceE - _ZN34_INTERNAL_6940f304_4_k_cu_fd839c3b4cuda3std3__45__cpo6rbeginE)
_ZN34_INTERNAL_6940f304_4_k_cu_fd839c3b4cuda3std3__45__cpo6rbeginE:
	.zero		1
	.type		_ZN34_INTERNAL_6940f304_4_k_cu_fd839c3b4cuda3std6ranges3__45__cpo7advanceE,@object
	.size		_ZN34_INTERNAL_6940f304_4_k_cu_fd839c3b4cuda3std6ranges3__45__cpo7advanceE,(_ZN34_INTERNAL_6940f304_4_k_cu_fd839c3b4cuda3std3__47nulloptE - _ZN34_INTERNAL_6940f304_4_k_cu_fd839c3b4cuda3std6ranges3__45__cpo7advanceE)
_ZN34_INTERNAL_6940f304_4_k_cu_fd839c3b4cuda3std6ranges3__45__cpo7advanceE:
	.zero		1
	.type		_ZN34_INTERNAL_6940f304_4_k_cu_fd839c3b4cuda3std3__47nulloptE,@object
	.size		_ZN34_INTERNAL_6940f304_4_k_cu_fd839c3b4cuda3std3__47nulloptE,(_ZN34_INTERNAL_6940f304_4_k_cu_fd839c3b4cuda3std6ranges3__45__cpo8distanceE - _ZN34_INTERNAL_6940f304_4_k_cu_fd839c3b4cuda3std3__47nulloptE)
_ZN34_INTERNAL_6940f304_4_k_cu_fd839c3b4cuda3std3__47nulloptE:
	.zero		1
	.type		_ZN34_INTERNAL_6940f304_4_k_cu_fd839c3b4cuda3std6ranges3__45__cpo8distanceE,@object
	.size		_ZN34_INTERNAL_6940f304_4_k_cu_fd839c3b4cuda3std6ranges3__45__cpo8distanceE,(_ZN34_INTERNAL_6940f304_4_k_cu_fd839c3b6thrust24THRUST_300001_SM_1000_NS12placeholders2_6E - _ZN34_INTERNAL_6940f304_4_k_cu_fd839c3b4cuda3std6ranges3__45__cpo8distanceE)
_ZN34_INTERNAL_6940f304_4_k_cu_fd839c3b4cuda3std6ranges3__45__cpo8distanceE:
	.zero		1
	.type		_ZN34_INTERNAL_6940f304_4_k_cu_fd839c3b6thrust24THRUST_300001_SM_1000_NS12placeholders2_6E,@object
	.size		_ZN34_INTERNAL_6940f304_4_k_cu_fd839c3b6thrust24THRUST_300001_SM_1000_NS12placeholders2_6E,(_ZN34_INTERNAL_6940f304_4_k_cu_fd839c3b4cuda3std3__45__cpo4cendE - _ZN34_INTERNAL_6940f304_4_k_cu_fd839c3b6thrust24THRUST_300001_SM_1000_NS12placeholders2_6E)
_ZN34_INTERNAL_6940f304_4_k_cu_fd839c3b6thrust24THRUST_300001_SM_1000_NS12placeholders2_6E:
	.zero		1
	.type		_ZN34_INTERNAL_6940f304_4_k_cu_fd839c3b4cuda3std3__45__cpo4cendE,@object
	.size		_ZN34_INTERNAL_6940f304_4_k_cu_fd839c3b4cuda3std3__45__cpo4cendE,(_ZN34_INTERNAL_6940f304_4_k_cu_fd839c3b4cuda3std6ranges3__45__cpo4cendE - _ZN34_INTERNAL_6940f304_4_k_cu_fd839c3b4cuda3std3__45__cpo4cendE)
_ZN34_INTERNAL_6940f304_4_k_cu_fd839c3b4cuda3std3__45__cpo4cendE:
	.zero		1
	.type		_ZN34_INTERNAL_6940f304_4_k_cu_fd839c3b4cuda3std6ranges3__45__cpo4cendE,@object
	.size		_ZN34_INTERNAL_6940f304_4_k_cu_fd839c3b4cuda3std6ranges3__45__cpo4cendE,(_ZN34_INTERNAL_6940f304_4_k_cu_fd839c3b4cuda3std3__420unreachable_sentinelE - _ZN34_INTERNAL_6940f304_4_k_cu_fd839c3b4cuda3std6ranges3__45__cpo4cendE)
_ZN34_INTERNAL_6940f304_4_k_cu_fd839c3b4cuda3std6ranges3__45__cpo4cendE:
	.zero		1
	.type		_ZN34_INTERNAL_6940f304_4_k_cu_fd839c3b4cuda3std3__420unreachable_sentinelE,@object
	.size		_ZN34_INTERNAL_6940f304_4_k_cu_fd839c3b4cuda3std3__420unreachable_sentinelE,(_ZN34_INTERNAL_6940f304_4_k_cu_fd839c3b4cuda3std6ranges3__45__cpo5ssizeE - _ZN34_INTERNAL_6940f304_4_k_cu_fd839c3b4cuda3std3__420unreachable_sentinelE)
_ZN34_INTERNAL_6940f304_4_k_cu_fd839c3b4cuda3std3__420unreachable_sentinelE:
	.zero		1
	.type		_ZN34_INTERNAL_6940f304_4_k_cu_fd839c3b4cuda3std6ranges3__45__cpo5ssizeE,@object
	.size		_ZN34_INTERNAL_6940f304_4_k_cu_fd839c3b4cuda3std6ranges3__45__cpo5ssizeE,(_ZN34_INTERNAL_6940f304_4_k_cu_fd839c3b6thrust24THRUST_300001_SM_1000_NS12placeholders3_10E - _ZN34_INTERNAL_6940f304_4_k_cu_fd839c3b4cuda3std6ranges3__45__cpo5ssizeE)
_ZN34_INTERNAL_6940f304_4_k_cu_fd839c3b4cuda3std6ranges3__45__cpo5ssizeE:
	.zero		1
	.type		_ZN34_INTERNAL_6940f304_4_k_cu_fd839c3b6thrust24THRUST_300001_SM_1000_NS12placeholders3_10E,@object
	.size		_ZN34_INTERNAL_6940f304_4_k_cu_fd839c3b6thrust24THRUST_300001_SM_1000_NS12placeholders3_10E,(_ZN34_INTERNAL_6940f304_4_k_cu_fd839c3b4cuda3std3__45__cpo5crendE - _ZN34_INTERNAL_6940f304_4_k_cu_fd839c3b6thrust24THRUST_300001_SM_1000_NS12placeholders3_10E)
_ZN34_INTERNAL_6940f304_4_k_cu_fd839c3b6thrust24THRUST_300001_SM_1000_NS12placeholders3_10E:
	.zero		1
	.type		_ZN34_INTERNAL_6940f304_4_k_cu_fd839c3b4cuda3std3__45__cpo5crendE,@object
	.size		_ZN34_INTERNAL_6940f304_4_k_cu_fd839c3b4cuda3std3__45__cpo5crendE,(_ZN34_INTERNAL_6940f304_4_k_cu_fd839c3b4cuda3std6ranges3__45__cpo4prevE - _ZN34_INTERNAL_6940f304_4_k_cu_fd839c3b4cuda3std3__45__cpo5crendE)
_ZN34_INTERNAL_6940f304_4_k_cu_fd839c3b4cuda3std3__45__cpo5crendE:
	.zero		1
	.type		_ZN34_INTERNAL_6940f304_4_k_cu_fd839c3b4cuda3std6ranges3__45__cpo4prevE,@object
	.size		_ZN34_INTERNAL_6940f304_4_k_cu_fd839c3b4cuda3std6ranges3__45__cpo4prevE,(_ZN34_INTERNAL_6940f304_4_k_cu_fd839c3b4cuda3std6ranges3__45__cpo9iter_moveE - _ZN34_INTERNAL_6940f304_4_k_cu_fd839c3b4cuda3std6ranges3__45__cpo4prevE)
_ZN34_INTERNAL_6940f304_4_k_cu_fd839c3b4cuda3std6ranges3__45__cpo4prevE:
	.zero		1
	.type		_ZN34_INTERNAL_6940f304_4_k_cu_fd839c3b4cuda3std6ranges3__45__cpo9iter_moveE,@object
	.size		_ZN34_INTERNAL_6940f304_4_k_cu_fd839c3b4cuda3std6ranges3__45__cpo9iter_moveE,(_ZN34_INTERNAL_6940f304_4_k_cu_fd839c3b6thrust24THRUST_300001_SM_1000_NS12placeholders2_2E - _ZN34_INTERNAL_6940f304_4_k_cu_fd839c3b4cuda3std6ranges3__45__cpo9iter_moveE)
_ZN34_INTERNAL_6940f304_4_k_cu_fd839c3b4cuda3std6ranges3__45__cpo9iter_moveE:
	.zero		1
	.type		_ZN34_INTERNAL_6940f304_4_k_cu_fd839c3b6thrust24THRUST_300001_SM_1000_NS12placeholders2_2E,@object
	.size		_ZN34_INTERNAL_6940f304_4_k_cu_fd839c3b6thrust24THRUST_300001_SM_1000_NS12placeholders2_2E,(_ZN34_INTERNAL_6940f304_4_k_cu_fd839c3b6thrust24THRUST_300001_SM_1000_NS12placeholders2_4E - _ZN34_INTERNAL_6940f304_4_k_cu_fd839c3b6thrust24THRUST_300001_SM_1000_NS12placeholders2_2E)
_ZN34_INTERNAL_6940f304_4_k_cu_fd839c3b6thrust24THRUST_300001_SM_1000_NS12placeholders2_2E:
	.zero		1
	.type		_ZN34_INTERNAL_6940f304_4_k_cu_fd839c3b6thrust24THRUST_300001_SM_1000_NS12placeholders2_4E,@object
	.size		_ZN34_INTERNAL_6940f304_4_k_cu_fd839c3b6thrust24THRUST_300001_SM_1000_NS12placeholders2_4E,(_ZN34_INTERNAL_6940f304_4_k_cu_fd839c3b4cuda3std3__45__cpo3endE - _ZN34_INTERNAL_6940f304_4_k_cu_fd839c3b6thrust24THRUST_300001_SM_1000_NS12placeholders2_4E)
_ZN34_INTERNAL_6940f304_4_k_cu_fd839c3b6thrust24THRUST_300001_SM_1000_NS12placeholders2_4E:
	.zero		1
	.type		_ZN34_INTERNAL_6940f304_4_k_cu_fd839c3b4cuda3std3__45__cpo3endE,@object
	.size		_ZN34_INTERNAL_6940f304_4_k_cu_fd839c3b4cuda3std3__45__cpo3endE,(_ZN34_INTERNAL_6940f304_4_k_cu_fd839c3b4cuda3std6ranges3__45__cpo3endE - _ZN34_INTERNAL_6940f304_4_k_cu_fd839c3b4cuda3std3__45__cpo3endE)
_ZN34_INTERNAL_6940f304_4_k_cu_fd839c3b4cuda3std3__45__cpo3endE:
	.zero		1
	.type		_ZN34_INTERNAL_6940f304_4_k_cu_fd839c3b4cuda3std6ranges3__45__cpo3endE,@object
	.size		_ZN34_INTERNAL_6940f304_4_k_cu_fd839c3b4cuda3std6ranges3__45__cpo3endE,(_ZN34_INTERNAL_6940f304_4_k_cu_fd839c3b4cuda3std3__419piecewise_constructE - _ZN34_INTERNAL_6940f304_4_k_cu_fd839c3b4cuda3std6ranges3__45__cpo3endE)
_ZN34_INTERNAL_6940f304_4_k_cu_fd839c3b4cuda3std6ranges3__45__cpo3endE:
	.zero		1
	.type		_ZN34_INTERNAL_6940f304_4_k_cu_fd839c3b4cuda3std3__419piecewise_constructE,@object
	.size		_ZN34_INTERNAL_6940f304_4_k_cu_fd839c3b4cuda3std3__419piecewise_constructE,(_ZN34_INTERNAL_6940f304_4_k_cu_fd839c3b4cuda3std6ranges3__45__cpo5cdataE - _ZN34_INTERNAL_6940f304_4_k_cu_fd839c3b4cuda3std3__419piecewise_constructE)
_ZN34_INTERNAL_6940f304_4_k_cu_fd839c3b4cuda3std3__419piecewise_constructE:
	.zero		1
	.type		_ZN34_INTERNAL_6940f304_4_k_cu_fd839c3b4cuda3std6ranges3__45__cpo5cdataE,@object
	.size		_ZN34_INTERNAL_6940f304_4_k_cu_fd839c3b4cuda3std6ranges3__45__cpo5cdataE,(_ZN34_INTERNAL_6940f304_4_k_cu_fd839c3b6thrust24THRUST_300001_SM_1000_NS12placeholders2_8E - _ZN34_INTERNAL_6940f304_4_k_cu_fd839c3b4cuda3std6ranges3__45__cpo5cdataE)
_ZN34_INTERNAL_6940f304_4_k_cu_fd839c3b4cuda3std6ranges3__45__cpo5cdataE:
	.zero		1
	.type		_ZN34_INTERNAL_6940f304_4_k_cu_fd839c3b6thrust24THRUST_300001_SM_1000_NS12placeholders2_8E,@object
	.size		_ZN34_INTERNAL_6940f304_4_k_cu_fd839c3b6thrust24THRUST_300001_SM_1000_NS12placeholders2_8E,(_ZN34_INTERNAL_6940f304_4_k_cu_fd839c3b4cuda3std3__45__cpo4rendE - _ZN34_INTERNAL_6940f304_4_k_cu_fd839c3b6thrust24THRUST_300001_SM_1000_NS12placeholders2_8E)
_ZN34_INTERNAL_6940f304_4_k_cu_fd839c3b6thrust24THRUST_300001_SM_1000_NS12placeholders2_8E:
	.zero		1
	.type		_ZN34_INTERNAL_6940f304_4_k_cu_fd839c3b4cuda3std3__45__cpo4rendE,@object
	.size		_ZN34_INTERNAL_6940f304_4_k_cu_fd839c3b4cuda3std3__45__cpo4rendE,(_ZN34_INTERNAL_6940f304_4_k_cu_fd839c3b4cuda3std6ranges3__45__cpo9iter_swapE - _ZN34_INTERNAL_6940f304_4_k_cu_fd839c3b4cuda3std3__45__cpo4rendE)
_ZN34_INTERNAL_6940f304_4_k_cu_fd839c3b4cuda3std3__45__cpo4rendE:
	.zero		1
	.type		_ZN34_INTERNAL_6940f304_4_k_cu_fd839c3b4cuda3std6ranges3__45__cpo9iter_swapE,@object
	.size		_ZN34_INTERNAL_6940f304_4_k_cu_fd839c3b4cuda3std6ranges3__45__cpo9iter_swapE,(_ZN34_INTERNAL_6940f304_4_k_cu_fd839c3b4cuda3std3__48unexpectE - _ZN34_INTERNAL_6940f304_4_k_cu_fd839c3b4cuda3std6ranges3__45__cpo9iter_swapE)
_ZN34_INTERNAL_6940f304_4_k_cu_fd839c3b4cuda3std6ranges3__45__cpo9iter_swapE:
	.zero		1
	.type		_ZN34_INTERNAL_6940f304_4_k_cu_fd839c3b4cuda3std3__48unexpectE,@object
	.size		_ZN34_INTERNAL_6940f304_4_k_cu_fd839c3b4cuda3std3__48unexpectE,(_ZN34_INTERNAL_6940f304_4_k_cu_fd839c3b6thrust24THRUST_300001_SM_1000_NS6system6detail10sequential3seqE - _ZN34_INTERNAL_6940f304_4_k_cu_fd839c3b4cuda3std3__48unexpectE)
_ZN34_INTERNAL_6940f304_4_k_cu_fd839c3b4cuda3std3__48unexpectE:
	.zero		1
	.type		_ZN34_INTERNAL_6940f304_4_k_cu_fd839c3b6thrust24THRUST_300001_SM_1000_NS6system6detail10sequential3seqE,@object
	.size		_ZN34_INTERNAL_6940f304_4_k_cu_fd839c3b6thrust24THRUST_300001_SM_1000_NS6system6detail10sequential3seqE,(.L_29 - _ZN34_INTERNAL_6940f304_4_k_cu_fd839c3b6thrust24THRUST_300001_SM_1000_NS6system6detail10sequential3seqE)
_ZN34_INTERNAL_6940f304_4_k_cu_fd839c3b6thrust24THRUST_300001_SM_1000_NS6system6detail10sequential3seqE:
	.zero		1
.L_29:


//--------------------- .nv.shared._ZN3cub18CUB_300001_SM_10006detail6reduce18DeviceReduceKernelINS2_10policy_hubIdjN4cuda3__47maximumIvEEE10Policy1000EPdjS8_dNS5_3std3__410__identityEEEvT0_PT3_T1_NS0_13GridEvenShareISI_EET2_T4_ --------------------------
	.section	.nv.shared._ZN3cub18CUB_300001_SM_10006detail6reduce18DeviceReduceKernelINS2_10policy_hubIdjN4cuda3__47maximumIvEEE10Policy1000EPdjS8_dNS5_3std3__410__identityEEEvT0_PT3_T1_NS0_13GridEvenShareISI_EET2_T4_,"aw",@nobits
	.sectionflags	@""
	.align	8
.nv.shared._ZN3cub18CUB_300001_SM_10006detail6reduce18DeviceReduceKernelINS2_10policy_hubIdjN4cuda3__47maximumIvEEE10Policy1000EPdjS8_dNS5_3std3__410__identityEEEvT0_PT3_T1_NS0_13GridEvenShareISI_EET2_T4_:
	.zero		1104


//--------------------- .nv.shared._ZN3cub18CUB_300001_SM_10006detail6reduce28DeviceReduceSingleTileKernelINS2_10policy_hubIdjN4cuda3__47maximumIvEEE10Policy1000EPdSB_jS8_ddNS5_3std3__410__identityEEEvT0_T1_T2_T3_T4_T6_ --------------------------
	.section	.nv.shared._ZN3cub18CUB_300001_SM_10006detail6reduce28DeviceReduceSingleTileKernelINS2_10policy_hubIdjN4cuda3__47maximumIvEEE10Policy1000EPdSB_jS8_ddNS5_3std3__410__identityEEEvT0_T1_T2_T3_T4_T6_,"aw",@nobits
	.sectionflags	@""
	.align	8
.nv.shared._ZN3cub18CUB_300001_SM_10006detail6reduce28DeviceReduceSingleTileKernelINS2_10policy_hubIdjN4cuda3__47maximumIvEEE10Policy1000EPdSB_jS8_ddNS5_3std3__410__identityEEEvT0_T1_T2_T3_T4_T6_:
	.zero		1104


//--------------------- .nv.constant0._ZN3cub18CUB_300001_SM_10006detail6reduce28DeviceReduceSingleTileKernelINS2_10policy_hubIdjN4cuda3__47maximumIvEEE10Policy1000EPdSB_iS8_ddNS5_3std3__410__identityEEEvT0_T1_T2_T3_T4_T6_ --------------------------
	.section	.nv.constant0._ZN3cub18CUB_300001_SM_10006detail6reduce28DeviceReduceSingleTileKernelINS2_10policy_hubIdjN4cuda3__47maximumIvEEE10Policy1000EPdSB_iS8_ddNS5_3std3__410__identityEEEvT0_T1_T2_T3_T4_T6_,"a",@progbits
	.sectionflags	@""
	.align	4
.nv.constant0._ZN3cub18CUB_300001_SM_10006detail6reduce28DeviceReduceSingleTileKernelINS2_10policy_hubIdjN4cuda3__47maximumIvEEE10Policy1000EPdSB_iS8_ddNS5_3std3__410__identityEEEvT0_T1_T2_T3_T4_T6_:
	.zero		929


//--------------------- .nv.constant0._ZN3cub18CUB_300001_SM_10006detail6reduce18DeviceReduceKernelINS2_10policy_hubIdjN4cuda3__47maximumIvEEE10Policy1000EPdjS8_dNS5_3std3__410__identityEEEvT0_PT3_T1_NS0_13GridEvenShareISI_EET2_T4_ --------------------------
	.section	.nv.constant0._ZN3cub18CUB_300001_SM_10006detail6reduce18DeviceReduceKernelINS2_10policy_hubIdjN4cuda3__47maximumIvEEE10Policy1000EPdjS8_dNS5_3std3__410__identityEEEvT0_PT3_T1_NS0_13GridEvenShareISI_EET2_T4_,"a",@progbits
	.sectionflags	@""
	.align	4
.nv.constant0._ZN3cub18CUB_300001_SM_10006detail6reduce18DeviceReduceKernelINS2_10policy_hubIdjN4cuda3__47maximumIvEEE10Policy1000EPdjS8_dNS5_3std3__410__identityEEEvT0_PT3_T1_NS0_13GridEvenShareISI_EET2_T4_:
	.zero		958


//--------------------- .nv.constant0._ZN3cub18CUB_300001_SM_10006detail6reduce28DeviceReduceSingleTileKernelINS2_10policy_hubIdjN4cuda3__47maximumIvEEE10Policy1000EPdSB_jS8_ddNS5_3std3__410__identityEEEvT0_T1_T2_T3_T4_T6_ --------------------------
	.section	.nv.constant0._ZN3cub18CUB_300001_SM_10006detail6reduce28DeviceReduceSingleTileKernelINS2_10policy_hubIdjN4cuda3__47maximumIvEEE10Policy1000EPdSB_jS8_ddNS5_3std3__410__identityEEEvT0_T1_T2_T3_T4_T6_,"a",@progbits
	.sectionflags	@""
	.align	4
.nv.constant0._ZN3cub18CUB_300001_SM_10006detail6reduce28DeviceReduceSingleTileKernelINS2_10policy_hubIdjN4cuda3__47maximumIvEEE10Policy1000EPdSB_jS8_ddNS5_3std3__410__identityEEEvT0_T1_T2_T3_T4_T6_:
	.zero		929


//--------------------- .nv.constant0._ZN3cub18CUB_300001_SM_10006detail11EmptyKernelIvEEvv --------------------------
	.section	.nv.constant0._ZN3cub18CUB_300001_SM_10006detail11EmptyKernelIvEEvv,"a",@progbits
	.sectionflags	@""
	.align	4
.nv.constant0._ZN3cub18CUB_300001_SM_10006detail11EmptyKernelIvEEvv:
	.zero		896


//--------------------- .nv.constant0._Z14calculate_gridPdS_m --------------------------
	.section	.nv.constant0._Z14calculate_gridPdS_m,"a",@progbits
	.sectionflags	@""
	.align	4
.nv.constant0._Z14calculate_gridPdS_m:
	.zero		920


//--------------------- .nv.constant0._Z12find_AbsDiffPdS_S_m --------------------------
	.section	.nv.constant0._Z12find_AbsDiffPdS_S_m,"a",@progbits
	.sectionflags	@""
	.align	4
.nv.constant0._Z12find_AbsDiffPdS_S_m:
	.zero		928


//--------------------- SYMBOLS --------------------------

	.type		.nv.reservedSmem.offset0,@object
	.size		.nv.reservedSmem.offset0,0x4
	.type		.nv.reservedSmem.cap,@object
	.size		.nv.reservedSmem.cap,0x4
